//
// Generated by NVIDIA NVVM Compiler
//
// Compiler Build ID: CL-36424714
// Cuda compilation tools, release 13.0, V13.0.88
// Based on NVVM 20.0.0
//

.version 9.0
.target sm_100
.address_size 64

	// .globl	_Z15kernelgpuPaira1IdEvPT_S1_S1_S1_PiS2_S2_S2_S1_S1_S2_iiiiii
.func  (.param .b64 func_retval0) __internal_accurate_pow
(
	.param .b64 __internal_accurate_pow_param_0,
	.param .b64 __internal_accurate_pow_param_1
)
;

.visible .entry _Z15kernelgpuPaira1IdEvPT_S1_S1_S1_PiS2_S2_S2_S1_S1_S2_iiiiii(
	.param .u64 .ptr .align 1 _Z15kernelgpuPaira1IdEvPT_S1_S1_S1_PiS2_S2_S2_S1_S1_S2_iiiiii_param_0,
	.param .u64 .ptr .align 1 _Z15kernelgpuPaira1IdEvPT_S1_S1_S1_PiS2_S2_S2_S1_S1_S2_iiiiii_param_1,
	.param .u64 .ptr .align 1 _Z15kernelgpuPaira1IdEvPT_S1_S1_S1_PiS2_S2_S2_S1_S1_S2_iiiiii_param_2,
	.param .u64 .ptr .align 1 _Z15kernelgpuPaira1IdEvPT_S1_S1_S1_PiS2_S2_S2_S1_S1_S2_iiiiii_param_3,
	.param .u64 .ptr .align 1 _Z15kernelgpuPaira1IdEvPT_S1_S1_S1_PiS2_S2_S2_S1_S1_S2_iiiiii_param_4,
	.param .u64 .ptr .align 1 _Z15kernelgpuPaira1IdEvPT_S1_S1_S1_PiS2_S2_S2_S1_S1_S2_iiiiii_param_5,
	.param .u64 .ptr .align 1 _Z15kernelgpuPaira1IdEvPT_S1_S1_S1_PiS2_S2_S2_S1_S1_S2_iiiiii_param_6,
	.param .u64 .ptr .align 1 _Z15kernelgpuPaira1IdEvPT_S1_S1_S1_PiS2_S2_S2_S1_S1_S2_iiiiii_param_7,
	.param .u64 .ptr .align 1 _Z15kernelgpuPaira1IdEvPT_S1_S1_S1_PiS2_S2_S2_S1_S1_S2_iiiiii_param_8,
	.param .u64 .ptr .align 1 _Z15kernelgpuPaira1IdEvPT_S1_S1_S1_PiS2_S2_S2_S1_S1_S2_iiiiii_param_9,
	.param .u64 .ptr .align 1 _Z15kernelgpuPaira1IdEvPT_S1_S1_S1_PiS2_S2_S2_S1_S1_S2_iiiiii_param_10,
	.param .u32 _Z15kernelgpuPaira1IdEvPT_S1_S1_S1_PiS2_S2_S2_S1_S1_S2_iiiiii_param_11,
	.param .u32 _Z15kernelgpuPaira1IdEvPT_S1_S1_S1_PiS2_S2_S2_S1_S1_S2_iiiiii_param_12,
	.param .u32 _Z15kernelgpuPaira1IdEvPT_S1_S1_S1_PiS2_S2_S2_S1_S1_S2_iiiiii_param_13,
	.param .u32 _Z15kernelgpuPaira1IdEvPT_S1_S1_S1_PiS2_S2_S2_S1_S1_S2_iiiiii_param_14,
	.param .u32 _Z15kernelgpuPaira1IdEvPT_S1_S1_S1_PiS2_S2_S2_S1_S1_S2_iiiiii_param_15,
	.param .u32 _Z15kernelgpuPaira1IdEvPT_S1_S1_S1_PiS2_S2_S2_S1_S1_S2_iiiiii_param_16
)
{
	.reg .pred 	%p<17>;
	.reg .b32 	%r<27>;
	.reg .b64 	%rd<13>;
	.reg .b64 	%fd<45>;

	ld.param.u64 	%rd5, [_Z15kernelgpuPaira1IdEvPT_S1_S1_S1_PiS2_S2_S2_S1_S1_S2_iiiiii_param_0];
	ld.param.u64 	%rd6, [_Z15kernelgpuPaira1IdEvPT_S1_S1_S1_PiS2_S2_S2_S1_S1_S2_iiiiii_param_1];
	ld.param.u64 	%rd7, [_Z15kernelgpuPaira1IdEvPT_S1_S1_S1_PiS2_S2_S2_S1_S1_S2_iiiiii_param_8];
	ld.param.u64 	%rd8, [_Z15kernelgpuPaira1IdEvPT_S1_S1_S1_PiS2_S2_S2_S1_S1_S2_iiiiii_param_9];
	ld.param.u32 	%r11, [_Z15kernelgpuPaira1IdEvPT_S1_S1_S1_PiS2_S2_S2_S1_S1_S2_iiiiii_param_16];
	mov.u32 	%r12, %tid.x;
	mov.u32 	%r13, %ctaid.x;
	mov.u32 	%r1, %ntid.x;
	mad.lo.s32 	%r26, %r13, %r1, %r12;
	setp.ge.s32 	%p2, %r26, %r11;
	@%p2 bra 	$L__BB0_8;
	cvta.to.global.u64 	%rd1, %rd7;
	mov.f64 	%fd10, 0d4028000000000000;
	{
	.reg .b32 %temp; 
	mov.b64 	{%temp, %r3}, %fd10;
	}
	and.b32  	%r4, %r3, 2146435072;
	setp.eq.s32 	%p3, %r4, 1073741824;
	setp.lt.s32 	%p4, %r3, 0;
	selp.b32 	%r5, 0, 2146435072, %p4;
	and.b32  	%r14, %r3, 2147483647;
	setp.ne.s32 	%p5, %r14, 1071644672;
	and.pred  	%p1, %p3, %p5;
	or.b32  	%r6, %r5, -2147483648;
	mov.u32 	%r15, %nctaid.x;
	mul.lo.s32 	%r7, %r1, %r15;
	cvta.to.global.u64 	%rd2, %rd8;
	cvta.to.global.u64 	%rd3, %rd6;
	cvta.to.global.u64 	%rd4, %rd5;
	selp.b32 	%r23, %r6, %r5, %p1;
$L__BB0_2:
	ld.global.f64 	%fd1, [%rd1];
	ld.global.f64 	%fd2, [%rd1+8];
	ld.global.f64 	%fd3, [%rd2];
	mul.lo.s32 	%r16, %r26, 3;
	mul.wide.s32 	%rd9, %r16, 8;
	add.s64 	%rd10, %rd3, %rd9;
	ld.global.f64 	%fd11, [%rd10];
	ld.global.f64 	%fd12, [%rd10+8];
	ld.global.f64 	%fd13, [%rd10+16];
	mul.f64 	%fd14, %fd12, %fd12;
	fma.rn.f64 	%fd15, %fd11, %fd11, %fd14;
	fma.rn.f64 	%fd4, %fd13, %fd13, %fd15;
	{
	.reg .b32 %temp; 
	mov.b64 	{%temp, %r9}, %fd3;
	}
	abs.f64 	%fd5, %fd3;
	{ // callseq 0, 0
	.param .b64 param0;
	st.param.f64 	[param0], %fd5;
	.param .b64 param1;
	st.param.f64 	[param1], 0d4028000000000000;
	.param .b64 retval0;
	call.uni (retval0), 
	__internal_accurate_pow, 
	(
	param0, 
	param1
	);
	ld.param.f64 	%fd16, [retval0];
	} // callseq 0
	setp.lt.s32 	%p9, %r9, 0;
	neg.f64 	%fd18, %fd16;
	selp.f64 	%fd19, %fd18, %fd16, %p3;
	selp.f64 	%fd20, %fd19, %fd16, %p9;
	setp.eq.f64 	%p10, %fd3, 0d0000000000000000;
	selp.b32 	%r17, %r9, 0, %p3;
	or.b32  	%r18, %r17, 2146435072;
	selp.b32 	%r19, %r18, %r17, %p4;
	mov.b32 	%r20, 0;
	mov.b64 	%fd21, {%r20, %r19};
	selp.f64 	%fd44, %fd21, %fd20, %p10;
	add.f64 	%fd22, %fd3, 0d4028000000000000;
	{
	.reg .b32 %temp; 
	mov.b64 	{%temp, %r21}, %fd22;
	}
	and.b32  	%r22, %r21, 2146435072;
	setp.ne.s32 	%p11, %r22, 2146435072;
	@%p11 bra 	$L__BB0_7;
	setp.num.f64 	%p12, %fd3, %fd3;
	@%p12 bra 	$L__BB0_5;
	mov.f64 	%fd23, 0d4028000000000000;
	add.rn.f64 	%fd44, %fd3, %fd23;
	bra.uni 	$L__BB0_7;
$L__BB0_5:
	setp.neu.f64 	%p13, %fd5, 0d7FF0000000000000;
	@%p13 bra 	$L__BB0_7;
	setp.lt.s32 	%p14, %r9, 0;
	selp.b32 	%r24, %r23, %r5, %p14;
	mov.b32 	%r25, 0;
	mov.b64 	%fd44, {%r25, %r24};
$L__BB0_7:
	setp.eq.f64 	%p15, %fd3, 0d3FF0000000000000;
	rcp.rn.f64 	%fd24, %fd44;
	selp.f64 	%fd25, 0d3FF0000000000000, %fd24, %p15;
	mul.f64 	%fd26, %fd1, %fd25;
	mul.f64 	%fd27, %fd3, %fd3;
	mul.f64 	%fd28, %fd3, %fd27;
	mul.f64 	%fd29, %fd3, %fd28;
	mul.f64 	%fd30, %fd3, %fd29;
	mul.f64 	%fd31, %fd3, %fd30;
	rcp.rn.f64 	%fd32, %fd31;
	mul.f64 	%fd33, %fd2, %fd32;
	sub.f64 	%fd34, %fd33, %fd26;
	mul.f64 	%fd35, %fd4, %fd4;
	mul.f64 	%fd36, %fd4, %fd35;
	div.rn.f64 	%fd37, %fd2, %fd36;
	sub.f64 	%fd38, %fd34, %fd37;
	mul.f64 	%fd39, %fd4, %fd36;
	mul.f64 	%fd40, %fd4, %fd39;
	mul.f64 	%fd41, %fd4, %fd40;
	div.rn.f64 	%fd42, %fd1, %fd41;
	add.f64 	%fd43, %fd42, %fd38;
	mul.wide.s32 	%rd11, %r26, 8;
	add.s64 	%rd12, %rd4, %rd11;
	st.global.f64 	[%rd12], %fd43;
	add.s32 	%r26, %r26, %r7;
	setp.lt.s32 	%p16, %r26, %r11;
	@%p16 bra 	$L__BB0_2;
$L__BB0_8:
	ret;

}
	// .globl	_Z15kernelgpuPaira2IdEvPT_S1_S1_S1_PiS2_S2_S2_S1_S1_S2_iiiiii
.visible .entry _Z15kernelgpuPaira2IdEvPT_S1_S1_S1_PiS2_S2_S2_S1_S1_S2_iiiiii(
	.param .u64 .ptr .align 1 _Z15kernelgpuPaira2IdEvPT_S1_S1_S1_PiS2_S2_S2_S1_S1_S2_iiiiii_param_0,
	.param .u64 .ptr .align 1 _Z15kernelgpuPaira2IdEvPT_S1_S1_S1_PiS2_S2_S2_S1_S1_S2_iiiiii_param_1,
	.param .u64 .ptr .align 1 _Z15kernelgpuPaira2IdEvPT_S1_S1_S1_PiS2_S2_S2_S1_S1_S2_iiiiii_param_2,
	.param .u64 .ptr .align 1 _Z15kernelgpuPaira2IdEvPT_S1_S1_S1_PiS2_S2_S2_S1_S1_S2_iiiiii_param_3,
	.param .u64 .ptr .align 1 _Z15kernelgpuPaira2IdEvPT_S1_S1_S1_PiS2_S2_S2_S1_S1_S2_iiiiii_param_4,
	.param .u64 .ptr .align 1 _Z15kernelgpuPaira2IdEvPT_S1_S1_S1_PiS2_S2_S2_S1_S1_S2_iiiiii_param_5,
	.param .u64 .ptr .align 1 _Z15kernelgpuPaira2IdEvPT_S1_S1_S1_PiS2_S2_S2_S1_S1_S2_iiiiii_param_6,
	.param .u64 .ptr .align 1 _Z15kernelgpuPaira2IdEvPT_S1_S1_S1_PiS2_S2_S2_S1_S1_S2_iiiiii_param_7,
	.param .u64 .ptr .align 1 _Z15kernelgpuPaira2IdEvPT_S1_S1_S1_PiS2_S2_S2_S1_S1_S2_iiiiii_param_8,
	.param .u64 .ptr .align 1 _Z15kernelgpuPaira2IdEvPT_S1_S1_S1_PiS2_S2_S2_S1_S1_S2_iiiiii_param_9,
	.param .u64 .ptr .align 1 _Z15kernelgpuPaira2IdEvPT_S1_S1_S1_PiS2_S2_S2_S1_S1_S2_iiiiii_param_10,
	.param .u32 _Z15kernelgpuPaira2IdEvPT_S1_S1_S1_PiS2_S2_S2_S1_S1_S2_iiiiii_param_11,
	.param .u32 _Z15kernelgpuPaira2IdEvPT_S1_S1_S1_PiS2_S2_S2_S1_S1_S2_iiiiii_param_12,
	.param .u32 _Z15kernelgpuPaira2IdEvPT_S1_S1_S1_PiS2_S2_S2_S1_S1_S2_iiiiii_param_13,
	.param .u32 _Z15kernelgpuPaira2IdEvPT_S1_S1_S1_PiS2_S2_S2_S1_S1_S2_iiiiii_param_14,
	.param .u32 _Z15kernelgpuPaira2IdEvPT_S1_S1_S1_PiS2_S2_S2_S1_S1_S2_iiiiii_param_15,
	.param .u32 _Z15kernelgpuPaira2IdEvPT_S1_S1_S1_PiS2_S2_S2_S1_S1_S2_iiiiii_param_16
)
{
	.reg .pred 	%p<55>;
	.reg .b32 	%r<70>;
	.reg .b64 	%rd<21>;
	.reg .b64 	%fd<99>;

	ld.param.u64 	%rd6, [_Z15kernelgpuPaira2IdEvPT_S1_S1_S1_PiS2_S2_S2_S1_S1_S2_iiiiii_param_0];
	ld.param.u64 	%rd7, [_Z15kernelgpuPaira2IdEvPT_S1_S1_S1_PiS2_S2_S2_S1_S1_S2_iiiiii_param_1];
	ld.param.u64 	%rd8, [_Z15kernelgpuPaira2IdEvPT_S1_S1_S1_PiS2_S2_S2_S1_S1_S2_iiiiii_param_2];
	ld.param.u64 	%rd9, [_Z15kernelgpuPaira2IdEvPT_S1_S1_S1_PiS2_S2_S2_S1_S1_S2_iiiiii_param_3];
	ld.param.u64 	%rd10, [_Z15kernelgpuPaira2IdEvPT_S1_S1_S1_PiS2_S2_S2_S1_S1_S2_iiiiii_param_8];
	ld.param.u32 	%r20, [_Z15kernelgpuPaira2IdEvPT_S1_S1_S1_PiS2_S2_S2_S1_S1_S2_iiiiii_param_16];
	mov.u32 	%r21, %tid.x;
	mov.u32 	%r22, %ctaid.x;
	mov.u32 	%r1, %ntid.x;
	mad.lo.s32 	%r69, %r22, %r1, %r21;
	setp.ge.s32 	%p5, %r69, %r20;
	@%p5 bra 	$L__BB1_35;
	cvta.to.global.u64 	%rd1, %rd10;
	mov.f64 	%fd35, 0d3FF8000000000000;
	{
	.reg .b32 %temp; 
	mov.b64 	{%temp, %r3}, %fd35;
	}
	and.b32  	%r4, %r3, 2146435072;
	setp.eq.s32 	%p6, %r4, 1073741824;
	setp.lt.s32 	%p7, %r3, 0;
	selp.b32 	%r5, 0, 2146435072, %p7;
	and.b32  	%r23, %r3, 2147483647;
	setp.ne.s32 	%p8, %r23, 1071644672;
	and.pred  	%p1, %p6, %p8;
	mov.f64 	%fd36, 0d3FD5555555555555;
	{
	.reg .b32 %temp; 
	mov.b64 	{%temp, %r6}, %fd36;
	}
	and.b32  	%r7, %r6, 2146435072;
	setp.eq.s32 	%p9, %r7, 1127219200;
	setp.lt.s32 	%p10, %r6, 0;
	selp.b32 	%r8, 0, 2146435072, %p10;
	and.b32  	%r24, %r6, 2147483647;
	setp.ne.s32 	%p11, %r24, 1071644672;
	and.pred  	%p2, %p9, %p11;
	mov.f64 	%fd37, 0d4004000000000000;
	{
	.reg .b32 %temp; 
	mov.b64 	{%temp, %r9}, %fd37;
	}
	and.b32  	%r10, %r9, 2146435072;
	setp.eq.s32 	%p12, %r10, 1074790400;
	setp.lt.s32 	%p13, %r9, 0;
	selp.b32 	%r11, 0, 2146435072, %p13;
	and.b32  	%r25, %r9, 2147483647;
	setp.ne.s32 	%p14, %r25, 1071644672;
	and.pred  	%p3, %p12, %p14;
	mov.f64 	%fd38, 0d400C000000000000;
	{
	.reg .b32 %temp; 
	mov.b64 	{%temp, %r12}, %fd38;
	}
	and.b32  	%r13, %r12, 2146435072;
	setp.eq.s32 	%p15, %r13, 1074790400;
	setp.lt.s32 	%p16, %r12, 0;
	selp.b32 	%r14, 0, 2146435072, %p16;
	and.b32  	%r26, %r12, 2147483647;
	setp.ne.s32 	%p17, %r26, 1071644672;
	and.pred  	%p4, %p15, %p17;
	mov.u32 	%r27, %nctaid.x;
	mul.lo.s32 	%r15, %r1, %r27;
	cvta.to.global.u64 	%rd2, %rd7;
	cvta.to.global.u64 	%rd3, %rd8;
	cvta.to.global.u64 	%rd4, %rd9;
	cvta.to.global.u64 	%rd5, %rd6;
$L__BB1_2:
	ld.param.u64 	%rd20, [_Z15kernelgpuPaira2IdEvPT_S1_S1_S1_PiS2_S2_S2_S1_S1_S2_iiiiii_param_9];
	ld.global.f64 	%fd39, [%rd1+16];
	ld.global.f64 	%fd40, [%rd1+24];
	cvta.to.global.u64 	%rd12, %rd20;
	ld.global.f64 	%fd1, [%rd12+8];
	mul.lo.s32 	%r28, %r69, 3;
	mul.wide.s32 	%rd13, %r28, 8;
	add.s64 	%rd14, %rd2, %rd13;
	ld.global.f64 	%fd41, [%rd14];
	ld.global.f64 	%fd42, [%rd14+8];
	ld.global.f64 	%fd43, [%rd14+16];
	mul.wide.s32 	%rd15, %r69, 8;
	add.s64 	%rd16, %rd3, %rd15;
	ld.global.f64 	%fd44, [%rd16];
	add.s64 	%rd17, %rd4, %rd15;
	ld.global.f64 	%fd45, [%rd17];
	mul.f64 	%fd46, %fd42, %fd42;
	fma.rn.f64 	%fd47, %fd41, %fd41, %fd46;
	fma.rn.f64 	%fd2, %fd43, %fd43, %fd47;
	mul.f64 	%fd48, %fd40, %fd44;
	mul.f64 	%fd3, %fd48, %fd45;
	mul.f64 	%fd49, %fd39, %fd39;
	mul.f64 	%fd4, %fd39, %fd49;
	{
	.reg .b32 %temp; 
	mov.b64 	{%temp, %r17}, %fd2;
	}
	abs.f64 	%fd5, %fd2;
	setp.neu.f64 	%p18, %fd2, 0d0000000000000000;
	@%p18 bra 	$L__BB1_4;
	setp.lt.s32 	%p20, %r3, 0;
	setp.eq.s32 	%p21, %r4, 1073741824;
	selp.b32 	%r29, %r17, 0, %p21;
	or.b32  	%r30, %r29, 2146435072;
	selp.b32 	%r31, %r30, %r29, %p20;
	mov.b32 	%r32, 0;
	mov.b64 	%fd92, {%r32, %r31};
	bra.uni 	$L__BB1_5;
$L__BB1_4:
	setp.lt.s32 	%p19, %r17, 0;
	{ // callseq 1, 0
	.param .b64 param0;
	st.param.f64 	[param0], %fd5;
	.param .b64 param1;
	st.param.f64 	[param1], 0d3FF8000000000000;
	.param .b64 retval0;
	call.uni (retval0), 
	__internal_accurate_pow, 
	(
	param0, 
	param1
	);
	ld.param.f64 	%fd50, [retval0];
	} // callseq 1
	selp.f64 	%fd92, 0dFFF8000000000000, %fd50, %p19;
$L__BB1_5:
	add.f64 	%fd52, %fd2, 0d3FF8000000000000;
	{
	.reg .b32 %temp; 
	mov.b64 	{%temp, %r33}, %fd52;
	}
	and.b32  	%r34, %r33, 2146435072;
	setp.ne.s32 	%p22, %r34, 2146435072;
	@%p22 bra 	$L__BB1_10;
	setp.num.f64 	%p23, %fd2, %fd2;
	@%p23 bra 	$L__BB1_8;
	mov.f64 	%fd53, 0d3FF8000000000000;
	add.rn.f64 	%fd92, %fd2, %fd53;
	bra.uni 	$L__BB1_10;
$L__BB1_8:
	setp.neu.f64 	%p24, %fd5, 0d7FF0000000000000;
	@%p24 bra 	$L__BB1_10;
	setp.lt.s32 	%p25, %r17, 0;
	or.b32  	%r35, %r5, -2147483648;
	selp.b32 	%r36, %r35, %r5, %p1;
	selp.b32 	%r37, %r36, %r5, %p25;
	mov.b32 	%r38, 0;
	mov.b64 	%fd92, {%r38, %r37};
$L__BB1_10:
	setp.eq.f64 	%p26, %fd2, 0d3FF0000000000000;
	selp.f64 	%fd54, 0d3FF0000000000000, %fd92, %p26;
	rcp.rn.f64 	%fd55, %fd4;
	add.f64 	%fd12, %fd55, %fd54;
	{
	.reg .b32 %temp; 
	mov.b64 	{%temp, %r18}, %fd12;
	}
	abs.f64 	%fd13, %fd12;
	setp.neu.f64 	%p27, %fd12, 0d0000000000000000;
	@%p27 bra 	$L__BB1_12;
	setp.lt.s32 	%p29, %r6, 0;
	setp.eq.s32 	%p30, %r7, 1127219200;
	selp.b32 	%r39, %r18, 0, %p30;
	or.b32  	%r40, %r39, 2146435072;
	selp.b32 	%r41, %r40, %r39, %p29;
	mov.b32 	%r42, 0;
	mov.b64 	%fd94, {%r42, %r41};
	bra.uni 	$L__BB1_13;
$L__BB1_12:
	setp.lt.s32 	%p28, %r18, 0;
	{ // callseq 2, 0
	.param .b64 param0;
	st.param.f64 	[param0], %fd13;
	.param .b64 param1;
	st.param.f64 	[param1], 0d3FD5555555555555;
	.param .b64 retval0;
	call.uni (retval0), 
	__internal_accurate_pow, 
	(
	param0, 
	param1
	);
	ld.param.f64 	%fd56, [retval0];
	} // callseq 2
	selp.f64 	%fd94, 0dFFF8000000000000, %fd56, %p28;
$L__BB1_13:
	add.f64 	%fd58, %fd12, 0d3FD5555555555555;
	{
	.reg .b32 %temp; 
	mov.b64 	{%temp, %r43}, %fd58;
	}
	and.b32  	%r44, %r43, 2146435072;
	setp.ne.s32 	%p31, %r44, 2146435072;
	@%p31 bra 	$L__BB1_18;
	setp.num.f64 	%p32, %fd12, %fd12;
	@%p32 bra 	$L__BB1_16;
	mov.f64 	%fd59, 0d3FD5555555555555;
	add.rn.f64 	%fd94, %fd12, %fd59;
	bra.uni 	$L__BB1_18;
$L__BB1_16:
	setp.neu.f64 	%p33, %fd13, 0d7FF0000000000000;
	@%p33 bra 	$L__BB1_18;
	setp.lt.s32 	%p34, %r18, 0;
	or.b32  	%r45, %r8, -2147483648;
	selp.b32 	%r46, %r45, %r8, %p2;
	selp.b32 	%r47, %r46, %r8, %p34;
	mov.b32 	%r48, 0;
	mov.b64 	%fd94, {%r48, %r47};
$L__BB1_18:
	setp.eq.f64 	%p36, %fd12, 0d3FF0000000000000;
	selp.f64 	%fd60, 0d3FF0000000000000, %fd94, %p36;
	div.rn.f64 	%fd20, %fd3, %fd60;
	@%p18 bra 	$L__BB1_20;
	setp.lt.s32 	%p38, %r9, 0;
	setp.eq.s32 	%p39, %r10, 1074790400;
	selp.b32 	%r49, %r17, 0, %p39;
	or.b32  	%r50, %r49, 2146435072;
	selp.b32 	%r51, %r50, %r49, %p38;
	mov.b32 	%r52, 0;
	mov.b64 	%fd96, {%r52, %r51};
	bra.uni 	$L__BB1_21;
$L__BB1_20:
	setp.lt.s32 	%p37, %r17, 0;
	{ // callseq 3, 0
	.param .b64 param0;
	st.param.f64 	[param0], %fd5;
	.param .b64 param1;
	st.param.f64 	[param1], 0d4004000000000000;
	.param .b64 retval0;
	call.uni (retval0), 
	__internal_accurate_pow, 
	(
	param0, 
	param1
	);
	ld.param.f64 	%fd61, [retval0];
	} // callseq 3
	selp.f64 	%fd96, 0dFFF8000000000000, %fd61, %p37;
$L__BB1_21:
	add.f64 	%fd63, %fd2, 0d4004000000000000;
	{
	.reg .b32 %temp; 
	mov.b64 	{%temp, %r53}, %fd63;
	}
	and.b32  	%r54, %r53, 2146435072;
	setp.ne.s32 	%p40, %r54, 2146435072;
	@%p40 bra 	$L__BB1_26;
	setp.num.f64 	%p41, %fd2, %fd2;
	@%p41 bra 	$L__BB1_24;
	mov.f64 	%fd64, 0d4004000000000000;
	add.rn.f64 	%fd96, %fd2, %fd64;
	bra.uni 	$L__BB1_26;
$L__BB1_24:
	setp.neu.f64 	%p42, %fd5, 0d7FF0000000000000;
	@%p42 bra 	$L__BB1_26;
	setp.lt.s32 	%p43, %r17, 0;
	or.b32  	%r55, %r11, -2147483648;
	selp.b32 	%r56, %r55, %r11, %p3;
	selp.b32 	%r57, %r56, %r11, %p43;
	mov.b32 	%r58, 0;
	mov.b64 	%fd96, {%r58, %r57};
$L__BB1_26:
	mul.f64 	%fd65, %fd1, %fd1;
	mul.f64 	%fd66, %fd1, %fd65;
	mul.f64 	%fd67, %fd1, %fd66;
	mul.f64 	%fd68, %fd2, %fd2;
	mul.f64 	%fd69, %fd1, %fd67;
	mul.f64 	%fd70, %fd1, %fd69;
	setp.eq.f64 	%p44, %fd2, 0d3FF0000000000000;
	setp.neu.f64 	%p45, %fd2, 0d0000000000000000;
	selp.f64 	%fd71, 0d3FF0000000000000, %fd96, %p44;
	rcp.rn.f64 	%fd72, %fd69;
	mul.f64 	%fd73, %fd72, %fd71;
	mul.f64 	%fd74, %fd2, %fd68;
	rcp.rn.f64 	%fd75, %fd70;
	mul.f64 	%fd76, %fd75, %fd74;
	mul.f64 	%fd77, %fd76, 0dC051800000000000;
	rcp.rn.f64 	%fd78, %fd67;
	mul.f64 	%fd79, %fd78, %fd68;
	fma.rn.f64 	%fd80, %fd79, 0dC041800000000000, %fd77;
	fma.rn.f64 	%fd27, %fd73, 0d4055000000000000, %fd80;
	mul.f64 	%fd28, %fd1, %fd70;
	@%p45 bra 	$L__BB1_28;
	setp.lt.s32 	%p47, %r12, 0;
	setp.eq.s32 	%p48, %r13, 1074790400;
	selp.b32 	%r59, %r17, 0, %p48;
	or.b32  	%r60, %r59, 2146435072;
	selp.b32 	%r61, %r60, %r59, %p47;
	mov.b32 	%r62, 0;
	mov.b64 	%fd98, {%r62, %r61};
	bra.uni 	$L__BB1_29;
$L__BB1_28:
	setp.lt.s32 	%p46, %r17, 0;
	{ // callseq 4, 0
	.param .b64 param0;
	st.param.f64 	[param0], %fd5;
	.param .b64 param1;
	st.param.f64 	[param1], 0d400C000000000000;
	.param .b64 retval0;
	call.uni (retval0), 
	__internal_accurate_pow, 
	(
	param0, 
	param1
	);
	ld.param.f64 	%fd81, [retval0];
	} // callseq 4
	selp.f64 	%fd98, 0dFFF8000000000000, %fd81, %p46;
$L__BB1_29:
	add.f64 	%fd83, %fd2, 0d400C000000000000;
	{
	.reg .b32 %temp; 
	mov.b64 	{%temp, %r63}, %fd83;
	}
	and.b32  	%r64, %r63, 2146435072;
	setp.ne.s32 	%p49, %r64, 2146435072;
	@%p49 bra 	$L__BB1_34;
	setp.num.f64 	%p50, %fd2, %fd2;
	@%p50 bra 	$L__BB1_32;
	mov.f64 	%fd84, 0d400C000000000000;
	add.rn.f64 	%fd98, %fd2, %fd84;
	bra.uni 	$L__BB1_34;
$L__BB1_32:
	setp.neu.f64 	%p51, %fd5, 0d7FF0000000000000;
	@%p51 bra 	$L__BB1_34;
	setp.lt.s32 	%p52, %r17, 0;
	or.b32  	%r65, %r14, -2147483648;
	selp.b32 	%r66, %r65, %r14, %p4;
	selp.b32 	%r67, %r66, %r14, %p52;
	mov.b32 	%r68, 0;
	mov.b64 	%fd98, {%r68, %r67};
$L__BB1_34:
	selp.f64 	%fd85, 0d3FF0000000000000, %fd98, %p44;
	rcp.rn.f64 	%fd86, %fd28;
	mul.f64 	%fd87, %fd86, %fd85;
	fma.rn.f64 	%fd88, %fd87, 0d4034000000000000, %fd27;
	add.f64 	%fd89, %fd88, 0d3FF0000000000000;
	mul.f64 	%fd90, %fd20, %fd89;
	mul.wide.s32 	%rd18, %r69, 8;
	add.s64 	%rd19, %rd5, %rd18;
	st.global.f64 	[%rd19], %fd90;
	add.s32 	%r69, %r69, %r15;
	setp.lt.s32 	%p54, %r69, %r20;
	@%p54 bra 	$L__BB1_2;
$L__BB1_35:
	ret;

}
	// .globl	_Z15kernelgpuPaira3IdEvPT_S1_S1_S1_PiS2_S2_S2_S1_S1_S2_iiiiii
.visible .entry _Z15kernelgpuPaira3IdEvPT_S1_S1_S1_PiS2_S2_S2_S1_S1_S2_iiiiii(
	.param .u64 .ptr .align 1 _Z15kernelgpuPaira3IdEvPT_S1_S1_S1_PiS2_S2_S2_S1_S1_S2_iiiiii_param_0,
	.param .u64 .ptr .align 1 _Z15kernelgpuPaira3IdEvPT_S1_S1_S1_PiS2_S2_S2_S1_S1_S2_iiiiii_param_1,
	.param .u64 .ptr .align 1 _Z15kernelgpuPaira3IdEvPT_S1_S1_S1_PiS2_S2_S2_S1_S1_S2_iiiiii_param_2,
	.param .u64 .ptr .align 1 _Z15kernelgpuPaira3IdEvPT_S1_S1_S1_PiS2_S2_S2_S1_S1_S2_iiiiii_param_3,
	.param .u64 .ptr .align 1 _Z15kernelgpuPaira3IdEvPT_S1_S1_S1_PiS2_S2_S2_S1_S1_S2_iiiiii_param_4,
	.param .u64 .ptr .align 1 _Z15kernelgpuPaira3IdEvPT_S1_S1_S1_PiS2_S2_S2_S1_S1_S2_iiiiii_param_5,
	.param .u64 .ptr .align 1 _Z15kernelgpuPaira3IdEvPT_S1_S1_S1_PiS2_S2_S2_S1_S1_S2_iiiiii_param_6,
	.param .u64 .ptr .align 1 _Z15kernelgpuPaira3IdEvPT_S1_S1_S1_PiS2_S2_S2_S1_S1_S2_iiiiii_param_7,
	.param .u64 .ptr .align 1 _Z15kernelgpuPaira3IdEvPT_S1_S1_S1_PiS2_S2_S2_S1_S1_S2_iiiiii_param_8,
	.param .u64 .ptr .align 1 _Z15kernelgpuPaira3IdEvPT_S1_S1_S1_PiS2_S2_S2_S1_S1_S2_iiiiii_param_9,
	.param .u64 .ptr .align 1 _Z15kernelgpuPaira3IdEvPT_S1_S1_S1_PiS2_S2_S2_S1_S1_S2_iiiiii_param_10,
	.param .u32 _Z15kernelgpuPaira3IdEvPT_S1_S1_S1_PiS2_S2_S2_S1_S1_S2_iiiiii_param_11,
	.param .u32 _Z15kernelgpuPaira3IdEvPT_S1_S1_S1_PiS2_S2_S2_S1_S1_S2_iiiiii_param_12,
	.param .u32 _Z15kernelgpuPaira3IdEvPT_S1_S1_S1_PiS2_S2_S2_S1_S1_S2_iiiiii_param_13,
	.param .u32 _Z15kernelgpuPaira3IdEvPT_S1_S1_S1_PiS2_S2_S2_S1_S1_S2_iiiiii_param_14,
	.param .u32 _Z15kernelgpuPaira3IdEvPT_S1_S1_S1_PiS2_S2_S2_S1_S1_S2_iiiiii_param_15,
	.param .u32 _Z15kernelgpuPaira3IdEvPT_S1_S1_S1_PiS2_S2_S2_S1_S1_S2_iiiiii_param_16
)
{
	.reg .pred 	%p<106>;
	.reg .b32 	%r<138>;
	.reg .b32 	%f<5>;
	.reg .b64 	%rd<20>;
	.reg .b64 	%fd<193>;

	ld.param.u64 	%rd7, [_Z15kernelgpuPaira3IdEvPT_S1_S1_S1_PiS2_S2_S2_S1_S1_S2_iiiiii_param_0];
	ld.param.u64 	%rd8, [_Z15kernelgpuPaira3IdEvPT_S1_S1_S1_PiS2_S2_S2_S1_S1_S2_iiiiii_param_1];
	ld.param.u64 	%rd10, [_Z15kernelgpuPaira3IdEvPT_S1_S1_S1_PiS2_S2_S2_S1_S1_S2_iiiiii_param_9];
	ld.param.u32 	%r24, [_Z15kernelgpuPaira3IdEvPT_S1_S1_S1_PiS2_S2_S2_S1_S1_S2_iiiiii_param_16];
	mov.u32 	%r25, %tid.x;
	mov.u32 	%r26, %ctaid.x;
	mov.u32 	%r1, %ntid.x;
	mad.lo.s32 	%r137, %r26, %r1, %r25;
	setp.ge.s32 	%p12, %r137, %r24;
	@%p12 bra 	$L__BB2_55;
	cvta.to.global.u64 	%rd1, %rd10;
	mov.f64 	%fd65, 0d4004000000000000;
	{
	.reg .b32 %temp; 
	mov.b64 	{%temp, %r3}, %fd65;
	}
	and.b32  	%r4, %r3, 2146435072;
	setp.eq.s32 	%p13, %r4, 1074790400;
	setp.lt.s32 	%p14, %r3, 0;
	selp.b32 	%r5, 0, 2146435072, %p14;
	and.b32  	%r27, %r3, 2147483647;
	setp.ne.s32 	%p15, %r27, 1071644672;
	and.pred  	%p1, %p13, %p15;
	mov.f64 	%fd66, 0d400C000000000000;
	{
	.reg .b32 %temp; 
	mov.b64 	{%temp, %r6}, %fd66;
	}
	and.b32  	%r7, %r6, 2146435072;
	setp.eq.s32 	%p16, %r7, 1074790400;
	setp.lt.s32 	%p17, %r6, 0;
	selp.b32 	%r8, 0, 2146435072, %p17;
	and.b32  	%r28, %r6, 2147483647;
	setp.ne.s32 	%p18, %r28, 1071644672;
	and.pred  	%p2, %p16, %p18;
	mov.u32 	%r29, %nctaid.x;
	mul.lo.s32 	%r9, %r1, %r29;
	cvta.to.global.u64 	%rd2, %rd8;
	cvta.to.global.u64 	%rd3, %rd7;
$L__BB2_2:
	ld.param.u64 	%rd19, [_Z15kernelgpuPaira3IdEvPT_S1_S1_S1_PiS2_S2_S2_S1_S1_S2_iiiiii_param_8];
	cvta.to.global.u64 	%rd11, %rd19;
	ld.global.f64 	%fd67, [%rd11+32];
	ld.global.f64 	%fd1, [%rd11+40];
	ld.global.f64 	%fd2, [%rd11+48];
	ld.global.f64 	%fd3, [%rd11+56];
	ld.global.f64 	%fd4, [%rd11+64];
	ld.global.f64 	%fd5, [%rd1+16];
	mul.lo.s32 	%r30, %r137, 3;
	mul.wide.s32 	%rd12, %r30, 8;
	add.s64 	%rd13, %rd2, %rd12;
	ld.global.f64 	%fd6, [%rd13];
	ld.global.f64 	%fd7, [%rd13+8];
	ld.global.f64 	%fd8, [%rd13+16];
	rcp.rn.f64 	%fd9, %fd67;
	rcp.rn.f64 	%fd10, %fd4;
	mul.f64 	%fd11, %fd4, 0d3FE0000000000000;
	{
	.reg .b32 %temp; 
	mov.b64 	{%temp, %r11}, %fd9;
	}
	{
	.reg .b32 %temp; 
	mov.b64 	{%temp, %r12}, %fd4;
	}
	shr.u32 	%r31, %r12, 20;
	and.b32  	%r32, %r31, 2047;
	add.s32 	%r33, %r32, -1012;
	mov.b64 	%rd14, %fd4;
	shl.b64 	%rd4, %rd14, %r33;
	setp.eq.s64 	%p5, %rd4, -9223372036854775808;
	abs.f64 	%fd12, %fd9;
	setp.neu.f64 	%p19, %fd9, 0d0000000000000000;
	@%p19 bra 	$L__BB2_4;
	setp.eq.s64 	%p22, %rd4, -9223372036854775808;
	abs.f64 	%fd76, %fd4;
	setp.neu.f64 	%p23, %fd76, 0d3FE0000000000000;
	and.pred  	%p5, %p23, %p22;
	selp.b32 	%r34, %r11, 0, %p5;
	setp.lt.s32 	%p24, %r12, 0;
	or.b32  	%r35, %r34, 2146435072;
	selp.b32 	%r36, %r35, %r34, %p24;
	mov.b32 	%r37, 0;
	mov.b64 	%fd182, {%r37, %r36};
	bra.uni 	$L__BB2_5;
$L__BB2_4:
	{ // callseq 5, 0
	.param .b64 param0;
	st.param.f64 	[param0], %fd12;
	.param .b64 param1;
	st.param.f64 	[param1], %fd4;
	.param .b64 retval0;
	call.uni (retval0), 
	__internal_accurate_pow, 
	(
	param0, 
	param1
	);
	ld.param.f64 	%fd68, [retval0];
	} // callseq 5
	setp.lt.s32 	%p20, %r11, 0;
	cvt.rzi.f64.f64 	%fd70, %fd4;
	setp.neu.f64 	%p21, %fd4, %fd70;
	neg.f64 	%fd72, %fd68;
	selp.f64 	%fd73, %fd72, %fd68, %p5;
	selp.f64 	%fd74, %fd73, %fd68, %p20;
	selp.f64 	%fd75, 0dFFF8000000000000, %fd74, %p21;
	selp.f64 	%fd182, %fd75, %fd74, %p20;
$L__BB2_5:
	add.f64 	%fd77, %fd9, %fd4;
	{
	.reg .b32 %temp; 
	mov.b64 	{%temp, %r38}, %fd77;
	}
	and.b32  	%r39, %r38, 2146435072;
	setp.ne.s32 	%p25, %r39, 2146435072;
	@%p25 bra 	$L__BB2_12;
	setp.num.f64 	%p26, %fd9, %fd9;
	setp.num.f64 	%p27, %fd4, %fd4;
	and.pred  	%p28, %p26, %p27;
	@%p28 bra 	$L__BB2_8;
	add.rn.f64 	%fd182, %fd9, %fd4;
	bra.uni 	$L__BB2_12;
$L__BB2_8:
	abs.f64 	%fd78, %fd4;
	setp.neu.f64 	%p29, %fd78, 0d7FF0000000000000;
	@%p29 bra 	$L__BB2_10;
	setp.gt.f64 	%p34, %fd12, 0d3FF0000000000000;
	selp.b32 	%r47, 2146435072, 0, %p34;
	setp.lt.s32 	%p35, %r12, 0;
	xor.b32  	%r48, %r47, 2146435072;
	selp.b32 	%r49, %r48, %r47, %p35;
	setp.eq.f64 	%p36, %fd9, 0dBFF0000000000000;
	selp.b32 	%r50, 1072693248, %r49, %p36;
	mov.b32 	%r51, 0;
	mov.b64 	%fd182, {%r51, %r50};
	bra.uni 	$L__BB2_12;
$L__BB2_10:
	setp.neu.f64 	%p30, %fd12, 0d7FF0000000000000;
	@%p30 bra 	$L__BB2_12;
	setp.lt.s32 	%p31, %r11, 0;
	setp.lt.s32 	%p32, %r12, 0;
	selp.b32 	%r40, 0, 2146435072, %p32;
	and.b32  	%r41, %r12, 2147483647;
	setp.ne.s32 	%p33, %r41, 1071644672;
	or.b32  	%r42, %r40, -2147483648;
	selp.b32 	%r43, %r42, %r40, %p33;
	selp.b32 	%r44, %r43, %r40, %p5;
	selp.b32 	%r45, %r44, %r40, %p31;
	mov.b32 	%r46, 0;
	mov.b64 	%fd182, {%r46, %r45};
$L__BB2_12:
	setp.eq.f64 	%p37, %fd9, 0d3FF0000000000000;
	setp.eq.f64 	%p38, %fd4, 0d0000000000000000;
	selp.f64 	%fd79, 0d3FF0000000000000, %fd182, %p38;
	selp.f64 	%fd20, 0d3FF0000000000000, %fd79, %p37;
	mul.f64 	%fd80, %fd7, %fd7;
	fma.rn.f64 	%fd81, %fd6, %fd6, %fd80;
	fma.rn.f64 	%fd21, %fd8, %fd8, %fd81;
	{
	.reg .b32 %temp; 
	mov.b64 	{%temp, %r13}, %fd21;
	}
	{
	.reg .b32 %temp; 
	mov.b64 	{%temp, %r14}, %fd11;
	}
	shr.u32 	%r52, %r14, 20;
	and.b32  	%r53, %r52, 2047;
	add.s32 	%r54, %r53, -1012;
	mov.b64 	%rd15, %fd11;
	shl.b64 	%rd5, %rd15, %r54;
	setp.eq.s64 	%p8, %rd5, -9223372036854775808;
	abs.f64 	%fd22, %fd21;
	setp.neu.f64 	%p39, %fd21, 0d0000000000000000;
	@%p39 bra 	$L__BB2_14;
	setp.eq.s64 	%p42, %rd5, -9223372036854775808;
	abs.f64 	%fd90, %fd11;
	setp.neu.f64 	%p43, %fd90, 0d3FE0000000000000;
	and.pred  	%p8, %p43, %p42;
	selp.b32 	%r55, %r13, 0, %p8;
	setp.lt.s32 	%p44, %r14, 0;
	or.b32  	%r56, %r55, 2146435072;
	selp.b32 	%r57, %r56, %r55, %p44;
	mov.b32 	%r58, 0;
	mov.b64 	%fd184, {%r58, %r57};
	bra.uni 	$L__BB2_15;
$L__BB2_14:
	{ // callseq 6, 0
	.param .b64 param0;
	st.param.f64 	[param0], %fd22;
	.param .b64 param1;
	st.param.f64 	[param1], %fd11;
	.param .b64 retval0;
	call.uni (retval0), 
	__internal_accurate_pow, 
	(
	param0, 
	param1
	);
	ld.param.f64 	%fd82, [retval0];
	} // callseq 6
	setp.lt.s32 	%p40, %r13, 0;
	cvt.rzi.f64.f64 	%fd84, %fd11;
	setp.neu.f64 	%p41, %fd11, %fd84;
	neg.f64 	%fd86, %fd82;
	selp.f64 	%fd87, %fd86, %fd82, %p8;
	selp.f64 	%fd88, %fd87, %fd82, %p40;
	selp.f64 	%fd89, 0dFFF8000000000000, %fd88, %p41;
	selp.f64 	%fd184, %fd89, %fd88, %p40;
$L__BB2_15:
	add.f64 	%fd91, %fd11, %fd21;
	{
	.reg .b32 %temp; 
	mov.b64 	{%temp, %r59}, %fd91;
	}
	and.b32  	%r60, %r59, 2146435072;
	setp.ne.s32 	%p45, %r60, 2146435072;
	@%p45 bra 	$L__BB2_22;
	setp.num.f64 	%p46, %fd21, %fd21;
	setp.num.f64 	%p47, %fd11, %fd11;
	and.pred  	%p48, %p46, %p47;
	@%p48 bra 	$L__BB2_18;
	add.rn.f64 	%fd184, %fd21, %fd11;
	bra.uni 	$L__BB2_22;
$L__BB2_18:
	abs.f64 	%fd92, %fd11;
	setp.neu.f64 	%p49, %fd92, 0d7FF0000000000000;
	@%p49 bra 	$L__BB2_20;
	setp.gt.f64 	%p54, %fd22, 0d3FF0000000000000;
	selp.b32 	%r68, 2146435072, 0, %p54;
	setp.lt.s32 	%p55, %r14, 0;
	xor.b32  	%r69, %r68, 2146435072;
	selp.b32 	%r70, %r69, %r68, %p55;
	mov.b32 	%r71, 0;
	mov.b64 	%fd184, {%r71, %r70};
	bra.uni 	$L__BB2_22;
$L__BB2_20:
	setp.neu.f64 	%p50, %fd22, 0d7FF0000000000000;
	@%p50 bra 	$L__BB2_22;
	setp.lt.s32 	%p51, %r13, 0;
	setp.lt.s32 	%p52, %r14, 0;
	selp.b32 	%r61, 0, 2146435072, %p52;
	and.b32  	%r62, %r14, 2147483647;
	setp.ne.s32 	%p53, %r62, 1071644672;
	or.b32  	%r63, %r61, -2147483648;
	selp.b32 	%r64, %r63, %r61, %p53;
	selp.b32 	%r65, %r64, %r61, %p8;
	selp.b32 	%r66, %r65, %r61, %p51;
	mov.b32 	%r67, 0;
	mov.b64 	%fd184, {%r67, %r66};
$L__BB2_22:
	setp.eq.f64 	%p56, %fd21, 0d3FF0000000000000;
	setp.eq.f64 	%p57, %fd11, 0d0000000000000000;
	selp.f64 	%fd93, 0d3FF0000000000000, %fd184, %p57;
	selp.f64 	%fd94, 0d3FF0000000000000, %fd93, %p56;
	add.f64 	%fd30, %fd20, %fd94;
	{
	.reg .b32 %temp; 
	mov.b64 	{%temp, %r15}, %fd30;
	}
	{
	.reg .b32 %temp; 
	mov.b64 	{%temp, %r16}, %fd10;
	}
	shr.u32 	%r72, %r16, 20;
	and.b32  	%r73, %r72, 2047;
	add.s32 	%r74, %r73, -1012;
	mov.b64 	%rd16, %fd10;
	shl.b64 	%rd6, %rd16, %r74;
	setp.eq.s64 	%p11, %rd6, -9223372036854775808;
	abs.f64 	%fd31, %fd30;
	setp.neu.f64 	%p58, %fd30, 0d0000000000000000;
	@%p58 bra 	$L__BB2_24;
	setp.eq.s64 	%p61, %rd6, -9223372036854775808;
	abs.f64 	%fd103, %fd10;
	setp.neu.f64 	%p62, %fd103, 0d3FE0000000000000;
	and.pred  	%p11, %p62, %p61;
	selp.b32 	%r75, %r15, 0, %p11;
	setp.lt.s32 	%p63, %r16, 0;
	or.b32  	%r76, %r75, 2146435072;
	selp.b32 	%r77, %r76, %r75, %p63;
	mov.b32 	%r78, 0;
	mov.b64 	%fd186, {%r78, %r77};
	bra.uni 	$L__BB2_25;
$L__BB2_24:
	{ // callseq 7, 0
	.param .b64 param0;
	st.param.f64 	[param0], %fd31;
	.param .b64 param1;
	st.param.f64 	[param1], %fd10;
	.param .b64 retval0;
	call.uni (retval0), 
	__internal_accurate_pow, 
	(
	param0, 
	param1
	);
	ld.param.f64 	%fd95, [retval0];
	} // callseq 7
	setp.lt.s32 	%p59, %r15, 0;
	cvt.rzi.f64.f64 	%fd97, %fd10;
	setp.neu.f64 	%p60, %fd10, %fd97;
	neg.f64 	%fd99, %fd95;
	selp.f64 	%fd100, %fd99, %fd95, %p11;
	selp.f64 	%fd101, %fd100, %fd95, %p59;
	selp.f64 	%fd102, 0dFFF8000000000000, %fd101, %p60;
	selp.f64 	%fd186, %fd102, %fd101, %p59;
$L__BB2_25:
	add.f64 	%fd104, %fd10, %fd30;
	{
	.reg .b32 %temp; 
	mov.b64 	{%temp, %r79}, %fd104;
	}
	and.b32  	%r80, %r79, 2146435072;
	setp.ne.s32 	%p64, %r80, 2146435072;
	@%p64 bra 	$L__BB2_32;
	setp.num.f64 	%p65, %fd30, %fd30;
	setp.num.f64 	%p66, %fd10, %fd10;
	and.pred  	%p67, %p65, %p66;
	@%p67 bra 	$L__BB2_28;
	add.rn.f64 	%fd186, %fd30, %fd10;
	bra.uni 	$L__BB2_32;
$L__BB2_28:
	abs.f64 	%fd105, %fd10;
	setp.neu.f64 	%p68, %fd105, 0d7FF0000000000000;
	@%p68 bra 	$L__BB2_30;
	setp.gt.f64 	%p73, %fd31, 0d3FF0000000000000;
	selp.b32 	%r88, 2146435072, 0, %p73;
	setp.lt.s32 	%p74, %r16, 0;
	xor.b32  	%r89, %r88, 2146435072;
	selp.b32 	%r90, %r89, %r88, %p74;
	setp.eq.f64 	%p75, %fd30, 0dBFF0000000000000;
	selp.b32 	%r91, 1072693248, %r90, %p75;
	mov.b32 	%r92, 0;
	mov.b64 	%fd186, {%r92, %r91};
	bra.uni 	$L__BB2_32;
$L__BB2_30:
	setp.neu.f64 	%p69, %fd31, 0d7FF0000000000000;
	@%p69 bra 	$L__BB2_32;
	setp.lt.s32 	%p70, %r15, 0;
	setp.lt.s32 	%p71, %r16, 0;
	selp.b32 	%r81, 0, 2146435072, %p71;
	and.b32  	%r82, %r16, 2147483647;
	setp.ne.s32 	%p72, %r82, 1071644672;
	or.b32  	%r83, %r81, -2147483648;
	selp.b32 	%r84, %r83, %r81, %p72;
	selp.b32 	%r85, %r84, %r81, %p11;
	selp.b32 	%r86, %r85, %r81, %p70;
	mov.b32 	%r87, 0;
	mov.b64 	%fd186, {%r87, %r86};
$L__BB2_32:
	setp.eq.f64 	%p76, %fd30, 0d3FF0000000000000;
	setp.eq.f64 	%p77, %fd10, 0d0000000000000000;
	selp.f64 	%fd106, 0d3FF0000000000000, %fd186, %p77;
	selp.f64 	%fd107, 0d3FF0000000000000, %fd106, %p76;
	rcp.rn.f64 	%fd108, %fd3;
	fma.rn.f64 	%fd39, %fd108, %fd107, 0dBFF0000000000000;
	neg.f64 	%fd109, %fd2;
	mul.f64 	%fd40, %fd39, %fd109;
	fma.rn.f64 	%fd110, %fd40, 0d3FF71547652B82FE, 0d4338000000000000;
	{
	.reg .b32 %temp; 
	mov.b64 	{%r17, %temp}, %fd110;
	}
	mov.f64 	%fd111, 0dC338000000000000;
	add.rn.f64 	%fd112, %fd110, %fd111;
	fma.rn.f64 	%fd113, %fd112, 0dBFE62E42FEFA39EF, %fd40;
	fma.rn.f64 	%fd114, %fd112, 0dBC7ABC9E3B39803F, %fd113;
	fma.rn.f64 	%fd115, %fd114, 0d3E5ADE1569CE2BDF, 0d3E928AF3FCA213EA;
	fma.rn.f64 	%fd116, %fd115, %fd114, 0d3EC71DEE62401315;
	fma.rn.f64 	%fd117, %fd116, %fd114, 0d3EFA01997C89EB71;
	fma.rn.f64 	%fd118, %fd117, %fd114, 0d3F2A01A014761F65;
	fma.rn.f64 	%fd119, %fd118, %fd114, 0d3F56C16C1852B7AF;
	fma.rn.f64 	%fd120, %fd119, %fd114, 0d3F81111111122322;
	fma.rn.f64 	%fd121, %fd120, %fd114, 0d3FA55555555502A1;
	fma.rn.f64 	%fd122, %fd121, %fd114, 0d3FC5555555555511;
	fma.rn.f64 	%fd123, %fd122, %fd114, 0d3FE000000000000B;
	fma.rn.f64 	%fd124, %fd123, %fd114, 0d3FF0000000000000;
	fma.rn.f64 	%fd125, %fd124, %fd114, 0d3FF0000000000000;
	{
	.reg .b32 %temp; 
	mov.b64 	{%r18, %temp}, %fd125;
	}
	{
	.reg .b32 %temp; 
	mov.b64 	{%temp, %r19}, %fd125;
	}
	shl.b32 	%r93, %r17, 20;
	add.s32 	%r94, %r93, %r19;
	mov.b64 	%fd187, {%r18, %r94};
	{
	.reg .b32 %temp; 
	mov.b64 	{%temp, %r95}, %fd40;
	}
	mov.b32 	%f3, %r95;
	abs.f32 	%f1, %f3;
	setp.lt.f32 	%p78, %f1, 0f4086232B;
	@%p78 bra 	$L__BB2_35;
	setp.lt.f64 	%p79, %fd40, 0d0000000000000000;
	add.f64 	%fd126, %fd40, 0d7FF0000000000000;
	selp.f64 	%fd187, 0d0000000000000000, %fd126, %p79;
	setp.geu.f32 	%p80, %f1, 0f40874800;
	@%p80 bra 	$L__BB2_35;
	shr.u32 	%r96, %r17, 31;
	add.s32 	%r97, %r17, %r96;
	shr.s32 	%r98, %r97, 1;
	shl.b32 	%r99, %r98, 20;
	add.s32 	%r100, %r19, %r99;
	mov.b64 	%fd127, {%r18, %r100};
	sub.s32 	%r101, %r17, %r98;
	shl.b32 	%r102, %r101, 20;
	add.s32 	%r103, %r102, 1072693248;
	mov.b32 	%r104, 0;
	mov.b64 	%fd128, {%r104, %r103};
	mul.f64 	%fd187, %fd128, %fd127;
$L__BB2_35:
	mul.f64 	%fd129, %fd2, %fd39;
	mul.f64 	%fd45, %fd129, 0dBFE0000000000000;
	fma.rn.f64 	%fd130, %fd45, 0d3FF71547652B82FE, 0d4338000000000000;
	{
	.reg .b32 %temp; 
	mov.b64 	{%r20, %temp}, %fd130;
	}
	mov.f64 	%fd131, 0dC338000000000000;
	add.rn.f64 	%fd132, %fd130, %fd131;
	fma.rn.f64 	%fd133, %fd132, 0dBFE62E42FEFA39EF, %fd45;
	fma.rn.f64 	%fd134, %fd132, 0dBC7ABC9E3B39803F, %fd133;
	fma.rn.f64 	%fd135, %fd134, 0d3E5ADE1569CE2BDF, 0d3E928AF3FCA213EA;
	fma.rn.f64 	%fd136, %fd135, %fd134, 0d3EC71DEE62401315;
	fma.rn.f64 	%fd137, %fd136, %fd134, 0d3EFA01997C89EB71;
	fma.rn.f64 	%fd138, %fd137, %fd134, 0d3F2A01A014761F65;
	fma.rn.f64 	%fd139, %fd138, %fd134, 0d3F56C16C1852B7AF;
	fma.rn.f64 	%fd140, %fd139, %fd134, 0d3F81111111122322;
	fma.rn.f64 	%fd141, %fd140, %fd134, 0d3FA55555555502A1;
	fma.rn.f64 	%fd142, %fd141, %fd134, 0d3FC5555555555511;
	fma.rn.f64 	%fd143, %fd142, %fd134, 0d3FE000000000000B;
	fma.rn.f64 	%fd144, %fd143, %fd134, 0d3FF0000000000000;
	fma.rn.f64 	%fd145, %fd144, %fd134, 0d3FF0000000000000;
	{
	.reg .b32 %temp; 
	mov.b64 	{%r21, %temp}, %fd145;
	}
	{
	.reg .b32 %temp; 
	mov.b64 	{%temp, %r22}, %fd145;
	}
	shl.b32 	%r105, %r20, 20;
	add.s32 	%r106, %r105, %r22;
	mov.b64 	%fd188, {%r21, %r106};
	{
	.reg .b32 %temp; 
	mov.b64 	{%temp, %r107}, %fd45;
	}
	mov.b32 	%f4, %r107;
	abs.f32 	%f2, %f4;
	setp.lt.f32 	%p81, %f2, 0f4086232B;
	@%p81 bra 	$L__BB2_38;
	setp.lt.f64 	%p82, %fd45, 0d0000000000000000;
	add.f64 	%fd146, %fd45, 0d7FF0000000000000;
	selp.f64 	%fd188, 0d0000000000000000, %fd146, %p82;
	setp.geu.f32 	%p83, %f2, 0f40874800;
	@%p83 bra 	$L__BB2_38;
	shr.u32 	%r108, %r20, 31;
	add.s32 	%r109, %r20, %r108;
	shr.s32 	%r110, %r109, 1;
	shl.b32 	%r111, %r110, 20;
	add.s32 	%r112, %r22, %r111;
	mov.b64 	%fd147, {%r21, %r112};
	sub.s32 	%r113, %r20, %r110;
	shl.b32 	%r114, %r113, 20;
	add.s32 	%r115, %r114, 1072693248;
	mov.b32 	%r116, 0;
	mov.b64 	%fd148, {%r116, %r115};
	mul.f64 	%fd188, %fd148, %fd147;
$L__BB2_38:
	setp.neu.f64 	%p84, %fd21, 0d0000000000000000;
	add.f64 	%fd149, %fd188, %fd188;
	sub.f64 	%fd150, %fd187, %fd149;
	mul.f64 	%fd50, %fd1, %fd150;
	@%p84 bra 	$L__BB2_40;
	setp.lt.s32 	%p86, %r3, 0;
	setp.eq.s32 	%p87, %r4, 1074790400;
	selp.b32 	%r117, %r13, 0, %p87;
	or.b32  	%r118, %r117, 2146435072;
	selp.b32 	%r119, %r118, %r117, %p86;
	mov.b32 	%r120, 0;
	mov.b64 	%fd190, {%r120, %r119};
	bra.uni 	$L__BB2_41;
$L__BB2_40:
	setp.lt.s32 	%p85, %r13, 0;
	{ // callseq 8, 0
	.param .b64 param0;
	st.param.f64 	[param0], %fd22;
	.param .b64 param1;
	st.param.f64 	[param1], 0d4004000000000000;
	.param .b64 retval0;
	call.uni (retval0), 
	__internal_accurate_pow, 
	(
	param0, 
	param1
	);
	ld.param.f64 	%fd151, [retval0];
	} // callseq 8
	selp.f64 	%fd190, 0dFFF8000000000000, %fd151, %p85;
$L__BB2_41:
	add.f64 	%fd153, %fd21, 0d4004000000000000;
	{
	.reg .b32 %temp; 
	mov.b64 	{%temp, %r121}, %fd153;
	}
	and.b32  	%r122, %r121, 2146435072;
	setp.ne.s32 	%p88, %r122, 2146435072;
	@%p88 bra 	$L__BB2_46;
	setp.num.f64 	%p89, %fd21, %fd21;
	@%p89 bra 	$L__BB2_44;
	mov.f64 	%fd154, 0d4004000000000000;
	add.rn.f64 	%fd190, %fd21, %fd154;
	bra.uni 	$L__BB2_46;
$L__BB2_44:
	setp.neu.f64 	%p90, %fd22, 0d7FF0000000000000;
	@%p90 bra 	$L__BB2_46;
	setp.lt.s32 	%p91, %r13, 0;
	or.b32  	%r123, %r5, -2147483648;
	selp.b32 	%r124, %r123, %r5, %p1;
	selp.b32 	%r125, %r124, %r5, %p91;
	mov.b32 	%r126, 0;
	mov.b64 	%fd190, {%r126, %r125};
$L__BB2_46:
	mul.f64 	%fd155, %fd5, %fd5;
	mul.f64 	%fd156, %fd5, %fd155;
	mul.f64 	%fd157, %fd5, %fd156;
	mul.f64 	%fd158, %fd21, %fd21;
	mul.f64 	%fd159, %fd5, %fd157;
	mul.f64 	%fd160, %fd5, %fd159;
	setp.eq.f64 	%p92, %fd21, 0d3FF0000000000000;
	setp.neu.f64 	%p93, %fd21, 0d0000000000000000;
	selp.f64 	%fd161, 0d3FF0000000000000, %fd190, %p92;
	rcp.rn.f64 	%fd162, %fd159;
	mul.f64 	%fd163, %fd162, %fd161;
	mul.f64 	%fd164, %fd21, %fd158;
	rcp.rn.f64 	%fd165, %fd160;
	mul.f64 	%fd166, %fd165, %fd164;
	mul.f64 	%fd167, %fd166, 0dC051800000000000;
	rcp.rn.f64 	%fd168, %fd157;
	mul.f64 	%fd169, %fd168, %fd158;
	fma.rn.f64 	%fd170, %fd169, 0dC041800000000000, %fd167;
	fma.rn.f64 	%fd57, %fd163, 0d4055000000000000, %fd170;
	mul.f64 	%fd58, %fd5, %fd160;
	@%p93 bra 	$L__BB2_48;
	setp.lt.s32 	%p95, %r6, 0;
	setp.eq.s32 	%p96, %r7, 1074790400;
	selp.b32 	%r127, %r13, 0, %p96;
	or.b32  	%r128, %r127, 2146435072;
	selp.b32 	%r129, %r128, %r127, %p95;
	mov.b32 	%r130, 0;
	mov.b64 	%fd192, {%r130, %r129};
	bra.uni 	$L__BB2_49;
$L__BB2_48:
	setp.lt.s32 	%p94, %r13, 0;
	{ // callseq 9, 0
	.param .b64 param0;
	st.param.f64 	[param0], %fd22;
	.param .b64 param1;
	st.param.f64 	[param1], 0d400C000000000000;
	.param .b64 retval0;
	call.uni (retval0), 
	__internal_accurate_pow, 
	(
	param0, 
	param1
	);
	ld.param.f64 	%fd171, [retval0];
	} // callseq 9
	selp.f64 	%fd192, 0dFFF8000000000000, %fd171, %p94;
$L__BB2_49:
	add.f64 	%fd173, %fd21, 0d400C000000000000;
	{
	.reg .b32 %temp; 
	mov.b64 	{%temp, %r131}, %fd173;
	}
	and.b32  	%r132, %r131, 2146435072;
	setp.ne.s32 	%p97, %r132, 2146435072;
	@%p97 bra 	$L__BB2_54;
	setp.num.f64 	%p98, %fd21, %fd21;
	@%p98 bra 	$L__BB2_52;
	mov.f64 	%fd174, 0d400C000000000000;
	add.rn.f64 	%fd192, %fd21, %fd174;
	bra.uni 	$L__BB2_54;
$L__BB2_52:
	setp.neu.f64 	%p99, %fd22, 0d7FF0000000000000;
	@%p99 bra 	$L__BB2_54;
	setp.lt.s32 	%p100, %r13, 0;
	or.b32  	%r133, %r8, -2147483648;
	selp.b32 	%r134, %r133, %r8, %p2;
	selp.b32 	%r135, %r134, %r8, %p100;
	mov.b32 	%r136, 0;
	mov.b64 	%fd192, {%r136, %r135};
$L__BB2_54:
	setp.eq.f64 	%p101, %fd21, 0d3FF0000000000000;
	selp.f64 	%fd175, 0d3FF0000000000000, %fd192, %p101;
	rcp.rn.f64 	%fd176, %fd58;
	mul.f64 	%fd177, %fd176, %fd175;
	fma.rn.f64 	%fd178, %fd177, 0d4034000000000000, %fd57;
	add.f64 	%fd179, %fd178, 0d3FF0000000000000;
	mul.f64 	%fd180, %fd50, %fd179;
	mul.wide.s32 	%rd17, %r137, 8;
	add.s64 	%rd18, %rd3, %rd17;
	st.global.f64 	[%rd18], %fd180;
	add.s32 	%r137, %r137, %r9;
	setp.lt.s32 	%p102, %r137, %r24;
	@%p102 bra 	$L__BB2_2;
$L__BB2_55:
	ret;

}
	// .globl	_Z15kernelgpuPaira1IfEvPT_S1_S1_S1_PiS2_S2_S2_S1_S1_S2_iiiiii
.visible .entry _Z15kernelgpuPaira1IfEvPT_S1_S1_S1_PiS2_S2_S2_S1_S1_S2_iiiiii(
	.param .u64 .ptr .align 1 _Z15kernelgpuPaira1IfEvPT_S1_S1_S1_PiS2_S2_S2_S1_S1_S2_iiiiii_param_0,
	.param .u64 .ptr .align 1 _Z15kernelgpuPaira1IfEvPT_S1_S1_S1_PiS2_S2_S2_S1_S1_S2_iiiiii_param_1,
	.param .u64 .ptr .align 1 _Z15kernelgpuPaira1IfEvPT_S1_S1_S1_PiS2_S2_S2_S1_S1_S2_iiiiii_param_2,
	.param .u64 .ptr .align 1 _Z15kernelgpuPaira1IfEvPT_S1_S1_S1_PiS2_S2_S2_S1_S1_S2_iiiiii_param_3,
	.param .u64 .ptr .align 1 _Z15kernelgpuPaira1IfEvPT_S1_S1_S1_PiS2_S2_S2_S1_S1_S2_iiiiii_param_4,
	.param .u64 .ptr .align 1 _Z15kernelgpuPaira1IfEvPT_S1_S1_S1_PiS2_S2_S2_S1_S1_S2_iiiiii_param_5,
	.param .u64 .ptr .align 1 _Z15kernelgpuPaira1IfEvPT_S1_S1_S1_PiS2_S2_S2_S1_S1_S2_iiiiii_param_6,
	.param .u64 .ptr .align 1 _Z15kernelgpuPaira1IfEvPT_S1_S1_S1_PiS2_S2_S2_S1_S1_S2_iiiiii_param_7,
	.param .u64 .ptr .align 1 _Z15kernelgpuPaira1IfEvPT_S1_S1_S1_PiS2_S2_S2_S1_S1_S2_iiiiii_param_8,
	.param .u64 .ptr .align 1 _Z15kernelgpuPaira1IfEvPT_S1_S1_S1_PiS2_S2_S2_S1_S1_S2_iiiiii_param_9,
	.param .u64 .ptr .align 1 _Z15kernelgpuPaira1IfEvPT_S1_S1_S1_PiS2_S2_S2_S1_S1_S2_iiiiii_param_10,
	.param .u32 _Z15kernelgpuPaira1IfEvPT_S1_S1_S1_PiS2_S2_S2_S1_S1_S2_iiiiii_param_11,
	.param .u32 _Z15kernelgpuPaira1IfEvPT_S1_S1_S1_PiS2_S2_S2_S1_S1_S2_iiiiii_param_12,
	.param .u32 _Z15kernelgpuPaira1IfEvPT_S1_S1_S1_PiS2_S2_S2_S1_S1_S2_iiiiii_param_13,
	.param .u32 _Z15kernelgpuPaira1IfEvPT_S1_S1_S1_PiS2_S2_S2_S1_S1_S2_iiiiii_param_14,
	.param .u32 _Z15kernelgpuPaira1IfEvPT_S1_S1_S1_PiS2_S2_S2_S1_S1_S2_iiiiii_param_15,
	.param .u32 _Z15kernelgpuPaira1IfEvPT_S1_S1_S1_PiS2_S2_S2_S1_S1_S2_iiiiii_param_16
)
{
	.reg .pred 	%p<17>;
	.reg .b32 	%r<27>;
	.reg .b32 	%f<21>;
	.reg .b64 	%rd<13>;
	.reg .b64 	%fd<32>;

	ld.param.u64 	%rd5, [_Z15kernelgpuPaira1IfEvPT_S1_S1_S1_PiS2_S2_S2_S1_S1_S2_iiiiii_param_0];
	ld.param.u64 	%rd6, [_Z15kernelgpuPaira1IfEvPT_S1_S1_S1_PiS2_S2_S2_S1_S1_S2_iiiiii_param_1];
	ld.param.u64 	%rd7, [_Z15kernelgpuPaira1IfEvPT_S1_S1_S1_PiS2_S2_S2_S1_S1_S2_iiiiii_param_8];
	ld.param.u64 	%rd8, [_Z15kernelgpuPaira1IfEvPT_S1_S1_S1_PiS2_S2_S2_S1_S1_S2_iiiiii_param_9];
	ld.param.u32 	%r11, [_Z15kernelgpuPaira1IfEvPT_S1_S1_S1_PiS2_S2_S2_S1_S1_S2_iiiiii_param_16];
	mov.u32 	%r12, %tid.x;
	mov.u32 	%r13, %ctaid.x;
	mov.u32 	%r1, %ntid.x;
	mad.lo.s32 	%r26, %r13, %r1, %r12;
	setp.ge.s32 	%p2, %r26, %r11;
	@%p2 bra 	$L__BB3_8;
	cvta.to.global.u64 	%rd1, %rd7;
	mov.f64 	%fd7, 0d4028000000000000;
	{
	.reg .b32 %temp; 
	mov.b64 	{%temp, %r3}, %fd7;
	}
	and.b32  	%r4, %r3, 2146435072;
	setp.eq.s32 	%p3, %r4, 1073741824;
	setp.lt.s32 	%p4, %r3, 0;
	selp.b32 	%r5, 0, 2146435072, %p4;
	and.b32  	%r14, %r3, 2147483647;
	setp.ne.s32 	%p5, %r14, 1071644672;
	and.pred  	%p1, %p3, %p5;
	or.b32  	%r6, %r5, -2147483648;
	mov.u32 	%r15, %nctaid.x;
	mul.lo.s32 	%r7, %r1, %r15;
	cvta.to.global.u64 	%rd2, %rd8;
	cvta.to.global.u64 	%rd3, %rd6;
	cvta.to.global.u64 	%rd4, %rd5;
	selp.b32 	%r23, %r6, %r5, %p1;
$L__BB3_2:
	setp.lt.s32 	%p6, %r3, 0;
	setp.eq.s32 	%p7, %r4, 1073741824;
	ld.global.f32 	%f1, [%rd1];
	ld.global.f32 	%f2, [%rd1+4];
	ld.global.f32 	%f3, [%rd2];
	mul.lo.s32 	%r16, %r26, 3;
	mul.wide.s32 	%rd9, %r16, 4;
	add.s64 	%rd10, %rd3, %rd9;
	ld.global.f32 	%f5, [%rd10];
	ld.global.f32 	%f6, [%rd10+4];
	ld.global.f32 	%f7, [%rd10+8];
	mul.f32 	%f8, %f6, %f6;
	fma.rn.f32 	%f9, %f5, %f5, %f8;
	fma.rn.f32 	%f4, %f7, %f7, %f9;
	cvt.f64.f32 	%fd1, %f3;
	{
	.reg .b32 %temp; 
	mov.b64 	{%temp, %r9}, %fd1;
	}
	abs.f64 	%fd2, %fd1;
	{ // callseq 10, 0
	.param .b64 param0;
	st.param.f64 	[param0], %fd2;
	.param .b64 param1;
	st.param.f64 	[param1], 0d4028000000000000;
	.param .b64 retval0;
	call.uni (retval0), 
	__internal_accurate_pow, 
	(
	param0, 
	param1
	);
	ld.param.f64 	%fd8, [retval0];
	} // callseq 10
	setp.lt.s32 	%p9, %r9, 0;
	neg.f64 	%fd10, %fd8;
	selp.f64 	%fd11, %fd10, %fd8, %p7;
	selp.f64 	%fd12, %fd11, %fd8, %p9;
	setp.eq.f32 	%p10, %f3, 0f00000000;
	selp.b32 	%r17, %r9, 0, %p7;
	or.b32  	%r18, %r17, 2146435072;
	selp.b32 	%r19, %r18, %r17, %p6;
	mov.b32 	%r20, 0;
	mov.b64 	%fd13, {%r20, %r19};
	selp.f64 	%fd31, %fd13, %fd12, %p10;
	add.f64 	%fd14, %fd1, 0d4028000000000000;
	{
	.reg .b32 %temp; 
	mov.b64 	{%temp, %r21}, %fd14;
	}
	and.b32  	%r22, %r21, 2146435072;
	setp.ne.s32 	%p11, %r22, 2146435072;
	@%p11 bra 	$L__BB3_7;
	setp.num.f32 	%p12, %f3, %f3;
	@%p12 bra 	$L__BB3_5;
	mov.f64 	%fd15, 0d4028000000000000;
	add.rn.f64 	%fd31, %fd1, %fd15;
	bra.uni 	$L__BB3_7;
$L__BB3_5:
	setp.neu.f64 	%p13, %fd2, 0d7FF0000000000000;
	@%p13 bra 	$L__BB3_7;
	setp.lt.s32 	%p14, %r9, 0;
	selp.b32 	%r24, %r23, %r5, %p14;
	mov.b32 	%r25, 0;
	mov.b64 	%fd31, {%r25, %r24};
$L__BB3_7:
	cvt.f64.f32 	%fd16, %f2;
	setp.eq.f32 	%p15, %f3, 0f3F800000;
	rcp.rn.f64 	%fd17, %fd31;
	selp.f64 	%fd18, 0d3FF0000000000000, %fd17, %p15;
	cvt.f64.f32 	%fd19, %f1;
	mul.f64 	%fd20, %fd18, %fd19;
	mul.f32 	%f10, %f3, %f3;
	mul.f32 	%f11, %f3, %f10;
	mul.f32 	%f12, %f3, %f11;
	mul.f32 	%f13, %f3, %f12;
	mul.f32 	%f14, %f3, %f13;
	cvt.f64.f32 	%fd21, %f14;
	rcp.rn.f64 	%fd22, %fd21;
	mul.f64 	%fd23, %fd22, %fd16;
	sub.f64 	%fd24, %fd23, %fd20;
	mul.f32 	%f15, %f4, %f4;
	mul.f32 	%f16, %f4, %f15;
	cvt.f64.f32 	%fd25, %f16;
	div.rn.f64 	%fd26, %fd16, %fd25;
	sub.f64 	%fd27, %fd24, %fd26;
	mul.f32 	%f17, %f4, %f16;
	mul.f32 	%f18, %f4, %f17;
	mul.f32 	%f19, %f4, %f18;
	cvt.f64.f32 	%fd28, %f19;
	div.rn.f64 	%fd29, %fd19, %fd28;
	add.f64 	%fd30, %fd29, %fd27;
	cvt.rn.f32.f64 	%f20, %fd30;
	mul.wide.s32 	%rd11, %r26, 4;
	add.s64 	%rd12, %rd4, %rd11;
	st.global.f32 	[%rd12], %f20;
	add.s32 	%r26, %r26, %r7;
	setp.lt.s32 	%p16, %r26, %r11;
	@%p16 bra 	$L__BB3_2;
$L__BB3_8:
	ret;

}
	// .globl	_Z15kernelgpuPaira2IfEvPT_S1_S1_S1_PiS2_S2_S2_S1_S1_S2_iiiiii
.visible .entry _Z15kernelgpuPaira2IfEvPT_S1_S1_S1_PiS2_S2_S2_S1_S1_S2_iiiiii(
	.param .u64 .ptr .align 1 _Z15kernelgpuPaira2IfEvPT_S1_S1_S1_PiS2_S2_S2_S1_S1_S2_iiiiii_param_0,
	.param .u64 .ptr .align 1 _Z15kernelgpuPaira2IfEvPT_S1_S1_S1_PiS2_S2_S2_S1_S1_S2_iiiiii_param_1,
	.param .u64 .ptr .align 1 _Z15kernelgpuPaira2IfEvPT_S1_S1_S1_PiS2_S2_S2_S1_S1_S2_iiiiii_param_2,
	.param .u64 .ptr .align 1 _Z15kernelgpuPaira2IfEvPT_S1_S1_S1_PiS2_S2_S2_S1_S1_S2_iiiiii_param_3,
	.param .u64 .ptr .align 1 _Z15kernelgpuPaira2IfEvPT_S1_S1_S1_PiS2_S2_S2_S1_S1_S2_iiiiii_param_4,
	.param .u64 .ptr .align 1 _Z15kernelgpuPaira2IfEvPT_S1_S1_S1_PiS2_S2_S2_S1_S1_S2_iiiiii_param_5,
	.param .u64 .ptr .align 1 _Z15kernelgpuPaira2IfEvPT_S1_S1_S1_PiS2_S2_S2_S1_S1_S2_iiiiii_param_6,
	.param .u64 .ptr .align 1 _Z15kernelgpuPaira2IfEvPT_S1_S1_S1_PiS2_S2_S2_S1_S1_S2_iiiiii_param_7,
	.param .u64 .ptr .align 1 _Z15kernelgpuPaira2IfEvPT_S1_S1_S1_PiS2_S2_S2_S1_S1_S2_iiiiii_param_8,
	.param .u64 .ptr .align 1 _Z15kernelgpuPaira2IfEvPT_S1_S1_S1_PiS2_S2_S2_S1_S1_S2_iiiiii_param_9,
	.param .u64 .ptr .align 1 _Z15kernelgpuPaira2IfEvPT_S1_S1_S1_PiS2_S2_S2_S1_S1_S2_iiiiii_param_10,
	.param .u32 _Z15kernelgpuPaira2IfEvPT_S1_S1_S1_PiS2_S2_S2_S1_S1_S2_iiiiii_param_11,
	.param .u32 _Z15kernelgpuPaira2IfEvPT_S1_S1_S1_PiS2_S2_S2_S1_S1_S2_iiiiii_param_12,
	.param .u32 _Z15kernelgpuPaira2IfEvPT_S1_S1_S1_PiS2_S2_S2_S1_S1_S2_iiiiii_param_13,
	.param .u32 _Z15kernelgpuPaira2IfEvPT_S1_S1_S1_PiS2_S2_S2_S1_S1_S2_iiiiii_param_14,
	.param .u32 _Z15kernelgpuPaira2IfEvPT_S1_S1_S1_PiS2_S2_S2_S1_S1_S2_iiiiii_param_15,
	.param .u32 _Z15kernelgpuPaira2IfEvPT_S1_S1_S1_PiS2_S2_S2_S1_S1_S2_iiiiii_param_16
)
{
	.reg .pred 	%p<55>;
	.reg .b32 	%r<70>;
	.reg .b32 	%f<25>;
	.reg .b64 	%rd<20>;
	.reg .b64 	%fd<85>;

	ld.param.u64 	%rd7, [_Z15kernelgpuPaira2IfEvPT_S1_S1_S1_PiS2_S2_S2_S1_S1_S2_iiiiii_param_0];
	ld.param.u64 	%rd8, [_Z15kernelgpuPaira2IfEvPT_S1_S1_S1_PiS2_S2_S2_S1_S1_S2_iiiiii_param_1];
	ld.param.u64 	%rd9, [_Z15kernelgpuPaira2IfEvPT_S1_S1_S1_PiS2_S2_S2_S1_S1_S2_iiiiii_param_2];
	ld.param.u64 	%rd10, [_Z15kernelgpuPaira2IfEvPT_S1_S1_S1_PiS2_S2_S2_S1_S1_S2_iiiiii_param_3];
	ld.param.u64 	%rd11, [_Z15kernelgpuPaira2IfEvPT_S1_S1_S1_PiS2_S2_S2_S1_S1_S2_iiiiii_param_8];
	ld.param.u64 	%rd12, [_Z15kernelgpuPaira2IfEvPT_S1_S1_S1_PiS2_S2_S2_S1_S1_S2_iiiiii_param_9];
	ld.param.u32 	%r21, [_Z15kernelgpuPaira2IfEvPT_S1_S1_S1_PiS2_S2_S2_S1_S1_S2_iiiiii_param_16];
	mov.u32 	%r22, %tid.x;
	mov.u32 	%r23, %ctaid.x;
	mov.u32 	%r1, %ntid.x;
	mad.lo.s32 	%r69, %r23, %r1, %r22;
	setp.ge.s32 	%p5, %r69, %r21;
	@%p5 bra 	$L__BB4_35;
	cvta.to.global.u64 	%rd1, %rd11;
	cvta.to.global.u64 	%rd2, %rd12;
	mov.f64 	%fd32, 0d3FF8000000000000;
	{
	.reg .b32 %temp; 
	mov.b64 	{%temp, %r3}, %fd32;
	}
	and.b32  	%r4, %r3, 2146435072;
	setp.eq.s32 	%p6, %r4, 1073741824;
	setp.lt.s32 	%p7, %r3, 0;
	selp.b32 	%r5, 0, 2146435072, %p7;
	and.b32  	%r24, %r3, 2147483647;
	setp.ne.s32 	%p8, %r24, 1071644672;
	and.pred  	%p1, %p6, %p8;
	mov.f64 	%fd33, 0d3FD5555555555555;
	{
	.reg .b32 %temp; 
	mov.b64 	{%temp, %r6}, %fd33;
	}
	and.b32  	%r7, %r6, 2146435072;
	setp.eq.s32 	%p9, %r7, 1127219200;
	setp.lt.s32 	%p10, %r6, 0;
	selp.b32 	%r8, 0, 2146435072, %p10;
	and.b32  	%r25, %r6, 2147483647;
	setp.ne.s32 	%p11, %r25, 1071644672;
	and.pred  	%p2, %p9, %p11;
	mov.f64 	%fd34, 0d4004000000000000;
	{
	.reg .b32 %temp; 
	mov.b64 	{%temp, %r9}, %fd34;
	}
	and.b32  	%r10, %r9, 2146435072;
	setp.eq.s32 	%p12, %r10, 1074790400;
	setp.lt.s32 	%p13, %r9, 0;
	selp.b32 	%r11, 0, 2146435072, %p13;
	and.b32  	%r26, %r9, 2147483647;
	setp.ne.s32 	%p14, %r26, 1071644672;
	and.pred  	%p3, %p12, %p14;
	mov.f64 	%fd35, 0d400C000000000000;
	{
	.reg .b32 %temp; 
	mov.b64 	{%temp, %r12}, %fd35;
	}
	and.b32  	%r13, %r12, 2146435072;
	setp.eq.s32 	%p15, %r13, 1074790400;
	setp.lt.s32 	%p16, %r12, 0;
	selp.b32 	%r14, 0, 2146435072, %p16;
	and.b32  	%r27, %r12, 2147483647;
	setp.ne.s32 	%p17, %r27, 1071644672;
	and.pred  	%p4, %p15, %p17;
	or.b32  	%r15, %r14, -2147483648;
	mov.u32 	%r28, %nctaid.x;
	mul.lo.s32 	%r16, %r1, %r28;
	cvta.to.global.u64 	%rd3, %rd8;
	cvta.to.global.u64 	%rd4, %rd9;
	cvta.to.global.u64 	%rd5, %rd10;
	cvta.to.global.u64 	%rd6, %rd7;
	selp.b32 	%r66, %r15, %r14, %p4;
$L__BB4_2:
	ld.global.f32 	%f1, [%rd1+8];
	ld.global.f32 	%f5, [%rd1+12];
	ld.global.f32 	%f2, [%rd2+4];
	mul.lo.s32 	%r29, %r69, 3;
	mul.wide.s32 	%rd13, %r29, 4;
	add.s64 	%rd14, %rd3, %rd13;
	ld.global.f32 	%f6, [%rd14];
	ld.global.f32 	%f7, [%rd14+4];
	ld.global.f32 	%f8, [%rd14+8];
	mul.wide.s32 	%rd15, %r69, 4;
	add.s64 	%rd16, %rd4, %rd15;
	ld.global.f32 	%f9, [%rd16];
	add.s64 	%rd17, %rd5, %rd15;
	ld.global.f32 	%f10, [%rd17];
	mul.f32 	%f11, %f7, %f7;
	fma.rn.f32 	%f12, %f6, %f6, %f11;
	fma.rn.f32 	%f3, %f8, %f8, %f12;
	mul.f32 	%f13, %f5, %f9;
	mul.f32 	%f4, %f13, %f10;
	cvt.f64.f32 	%fd1, %f3;
	{
	.reg .b32 %temp; 
	mov.b64 	{%temp, %r18}, %fd1;
	}
	abs.f64 	%fd2, %fd1;
	setp.neu.f32 	%p18, %f3, 0f00000000;
	@%p18 bra 	$L__BB4_4;
	setp.lt.s32 	%p20, %r3, 0;
	setp.eq.s32 	%p21, %r4, 1073741824;
	selp.b32 	%r30, %r18, 0, %p21;
	or.b32  	%r31, %r30, 2146435072;
	selp.b32 	%r32, %r31, %r30, %p20;
	mov.b32 	%r33, 0;
	mov.b64 	%fd78, {%r33, %r32};
	bra.uni 	$L__BB4_5;
$L__BB4_4:
	setp.lt.s32 	%p19, %r18, 0;
	{ // callseq 11, 0
	.param .b64 param0;
	st.param.f64 	[param0], %fd2;
	.param .b64 param1;
	st.param.f64 	[param1], 0d3FF8000000000000;
	.param .b64 retval0;
	call.uni (retval0), 
	__internal_accurate_pow, 
	(
	param0, 
	param1
	);
	ld.param.f64 	%fd36, [retval0];
	} // callseq 11
	selp.f64 	%fd78, 0dFFF8000000000000, %fd36, %p19;
$L__BB4_5:
	add.f64 	%fd38, %fd1, 0d3FF8000000000000;
	{
	.reg .b32 %temp; 
	mov.b64 	{%temp, %r34}, %fd38;
	}
	and.b32  	%r35, %r34, 2146435072;
	setp.ne.s32 	%p22, %r35, 2146435072;
	@%p22 bra 	$L__BB4_10;
	setp.num.f32 	%p23, %f3, %f3;
	@%p23 bra 	$L__BB4_8;
	mov.f64 	%fd39, 0d3FF8000000000000;
	add.rn.f64 	%fd78, %fd1, %fd39;
	bra.uni 	$L__BB4_10;
$L__BB4_8:
	setp.neu.f64 	%p24, %fd2, 0d7FF0000000000000;
	@%p24 bra 	$L__BB4_10;
	setp.lt.s32 	%p25, %r18, 0;
	or.b32  	%r36, %r5, -2147483648;
	selp.b32 	%r37, %r36, %r5, %p1;
	selp.b32 	%r38, %r37, %r5, %p25;
	mov.b32 	%r39, 0;
	mov.b64 	%fd78, {%r39, %r38};
$L__BB4_10:
	setp.eq.f32 	%p26, %f3, 0f3F800000;
	selp.f64 	%fd40, 0d3FF0000000000000, %fd78, %p26;
	mul.f32 	%f14, %f1, %f1;
	mul.f32 	%f15, %f1, %f14;
	cvt.f64.f32 	%fd41, %f15;
	rcp.rn.f64 	%fd42, %fd41;
	add.f64 	%fd9, %fd42, %fd40;
	{
	.reg .b32 %temp; 
	mov.b64 	{%temp, %r19}, %fd9;
	}
	abs.f64 	%fd10, %fd9;
	setp.neu.f64 	%p27, %fd9, 0d0000000000000000;
	@%p27 bra 	$L__BB4_12;
	setp.lt.s32 	%p29, %r6, 0;
	setp.eq.s32 	%p30, %r7, 1127219200;
	selp.b32 	%r40, %r19, 0, %p30;
	or.b32  	%r41, %r40, 2146435072;
	selp.b32 	%r42, %r41, %r40, %p29;
	mov.b32 	%r43, 0;
	mov.b64 	%fd80, {%r43, %r42};
	bra.uni 	$L__BB4_13;
$L__BB4_12:
	setp.lt.s32 	%p28, %r19, 0;
	{ // callseq 12, 0
	.param .b64 param0;
	st.param.f64 	[param0], %fd10;
	.param .b64 param1;
	st.param.f64 	[param1], 0d3FD5555555555555;
	.param .b64 retval0;
	call.uni (retval0), 
	__internal_accurate_pow, 
	(
	param0, 
	param1
	);
	ld.param.f64 	%fd43, [retval0];
	} // callseq 12
	selp.f64 	%fd80, 0dFFF8000000000000, %fd43, %p28;
$L__BB4_13:
	add.f64 	%fd45, %fd9, 0d3FD5555555555555;
	{
	.reg .b32 %temp; 
	mov.b64 	{%temp, %r44}, %fd45;
	}
	and.b32  	%r45, %r44, 2146435072;
	setp.ne.s32 	%p31, %r45, 2146435072;
	@%p31 bra 	$L__BB4_18;
	setp.num.f64 	%p32, %fd9, %fd9;
	@%p32 bra 	$L__BB4_16;
	mov.f64 	%fd46, 0d3FD5555555555555;
	add.rn.f64 	%fd80, %fd9, %fd46;
	bra.uni 	$L__BB4_18;
$L__BB4_16:
	setp.neu.f64 	%p33, %fd10, 0d7FF0000000000000;
	@%p33 bra 	$L__BB4_18;
	setp.lt.s32 	%p34, %r19, 0;
	or.b32  	%r46, %r8, -2147483648;
	selp.b32 	%r47, %r46, %r8, %p2;
	selp.b32 	%r48, %r47, %r8, %p34;
	mov.b32 	%r49, 0;
	mov.b64 	%fd80, {%r49, %r48};
$L__BB4_18:
	setp.eq.f64 	%p36, %fd9, 0d3FF0000000000000;
	selp.f64 	%fd47, 0d3FF0000000000000, %fd80, %p36;
	cvt.f64.f32 	%fd48, %f4;
	div.rn.f64 	%fd17, %fd48, %fd47;
	@%p18 bra 	$L__BB4_20;
	setp.lt.s32 	%p38, %r9, 0;
	setp.eq.s32 	%p39, %r10, 1074790400;
	selp.b32 	%r50, %r18, 0, %p39;
	or.b32  	%r51, %r50, 2146435072;
	selp.b32 	%r52, %r51, %r50, %p38;
	mov.b32 	%r53, 0;
	mov.b64 	%fd82, {%r53, %r52};
	bra.uni 	$L__BB4_21;
$L__BB4_20:
	setp.lt.s32 	%p37, %r18, 0;
	{ // callseq 13, 0
	.param .b64 param0;
	st.param.f64 	[param0], %fd2;
	.param .b64 param1;
	st.param.f64 	[param1], 0d4004000000000000;
	.param .b64 retval0;
	call.uni (retval0), 
	__internal_accurate_pow, 
	(
	param0, 
	param1
	);
	ld.param.f64 	%fd49, [retval0];
	} // callseq 13
	selp.f64 	%fd82, 0dFFF8000000000000, %fd49, %p37;
$L__BB4_21:
	add.f64 	%fd51, %fd1, 0d4004000000000000;
	{
	.reg .b32 %temp; 
	mov.b64 	{%temp, %r54}, %fd51;
	}
	and.b32  	%r55, %r54, 2146435072;
	setp.ne.s32 	%p40, %r55, 2146435072;
	@%p40 bra 	$L__BB4_26;
	setp.num.f32 	%p41, %f3, %f3;
	@%p41 bra 	$L__BB4_24;
	mov.f64 	%fd52, 0d4004000000000000;
	add.rn.f64 	%fd82, %fd1, %fd52;
	bra.uni 	$L__BB4_26;
$L__BB4_24:
	setp.neu.f64 	%p42, %fd2, 0d7FF0000000000000;
	@%p42 bra 	$L__BB4_26;
	setp.lt.s32 	%p43, %r18, 0;
	or.b32  	%r56, %r11, -2147483648;
	selp.b32 	%r57, %r56, %r11, %p3;
	selp.b32 	%r58, %r57, %r11, %p43;
	mov.b32 	%r59, 0;
	mov.b64 	%fd82, {%r59, %r58};
$L__BB4_26:
	mul.f32 	%f16, %f2, %f2;
	mul.f32 	%f17, %f2, %f16;
	mul.f32 	%f18, %f2, %f17;
	mul.f32 	%f19, %f3, %f3;
	mul.f32 	%f20, %f2, %f18;
	mul.f32 	%f21, %f2, %f20;
	selp.f64 	%fd53, 0d3FF0000000000000, %fd82, %p26;
	cvt.f64.f32 	%fd54, %f20;
	rcp.rn.f64 	%fd55, %fd54;
	mul.f64 	%fd56, %fd55, %fd53;
	mul.f32 	%f22, %f3, %f19;
	cvt.f64.f32 	%fd57, %f22;
	cvt.f64.f32 	%fd58, %f21;
	rcp.rn.f64 	%fd59, %fd58;
	mul.f64 	%fd60, %fd59, %fd57;
	mul.f64 	%fd61, %fd60, 0dC051800000000000;
	cvt.f64.f32 	%fd62, %f19;
	cvt.f64.f32 	%fd63, %f18;
	rcp.rn.f64 	%fd64, %fd63;
	mul.f64 	%fd65, %fd64, %fd62;
	fma.rn.f64 	%fd66, %fd65, 0dC041800000000000, %fd61;
	fma.rn.f64 	%fd24, %fd56, 0d4055000000000000, %fd66;
	mul.f32 	%f23, %f2, %f21;
	cvt.f64.f32 	%fd25, %f23;
	@%p18 bra 	$L__BB4_28;
	setp.lt.s32 	%p47, %r12, 0;
	setp.eq.s32 	%p48, %r13, 1074790400;
	selp.b32 	%r60, %r18, 0, %p48;
	or.b32  	%r61, %r60, 2146435072;
	selp.b32 	%r62, %r61, %r60, %p47;
	mov.b32 	%r63, 0;
	mov.b64 	%fd84, {%r63, %r62};
	bra.uni 	$L__BB4_29;
$L__BB4_28:
	setp.lt.s32 	%p46, %r18, 0;
	{ // callseq 14, 0
	.param .b64 param0;
	st.param.f64 	[param0], %fd2;
	.param .b64 param1;
	st.param.f64 	[param1], 0d400C000000000000;
	.param .b64 retval0;
	call.uni (retval0), 
	__internal_accurate_pow, 
	(
	param0, 
	param1
	);
	ld.param.f64 	%fd67, [retval0];
	} // callseq 14
	selp.f64 	%fd84, 0dFFF8000000000000, %fd67, %p46;
$L__BB4_29:
	add.f64 	%fd69, %fd1, 0d400C000000000000;
	{
	.reg .b32 %temp; 
	mov.b64 	{%temp, %r64}, %fd69;
	}
	and.b32  	%r65, %r64, 2146435072;
	setp.ne.s32 	%p49, %r65, 2146435072;
	@%p49 bra 	$L__BB4_34;
	setp.num.f32 	%p50, %f3, %f3;
	@%p50 bra 	$L__BB4_32;
	mov.f64 	%fd70, 0d400C000000000000;
	add.rn.f64 	%fd84, %fd1, %fd70;
	bra.uni 	$L__BB4_34;
$L__BB4_32:
	setp.neu.f64 	%p51, %fd2, 0d7FF0000000000000;
	@%p51 bra 	$L__BB4_34;
	setp.lt.s32 	%p52, %r18, 0;
	selp.b32 	%r67, %r66, %r14, %p52;
	mov.b32 	%r68, 0;
	mov.b64 	%fd84, {%r68, %r67};
$L__BB4_34:
	setp.eq.f32 	%p53, %f3, 0f3F800000;
	selp.f64 	%fd71, 0d3FF0000000000000, %fd84, %p53;
	rcp.rn.f64 	%fd72, %fd25;
	mul.f64 	%fd73, %fd72, %fd71;
	fma.rn.f64 	%fd74, %fd73, 0d4034000000000000, %fd24;
	add.f64 	%fd75, %fd74, 0d3FF0000000000000;
	mul.f64 	%fd76, %fd17, %fd75;
	cvt.rn.f32.f64 	%f24, %fd76;
	mul.wide.s32 	%rd18, %r69, 4;
	add.s64 	%rd19, %rd6, %rd18;
	st.global.f32 	[%rd19], %f24;
	add.s32 	%r69, %r69, %r16;
	setp.lt.s32 	%p54, %r69, %r21;
	@%p54 bra 	$L__BB4_2;
$L__BB4_35:
	ret;

}
	// .globl	_Z15kernelgpuPaira3IfEvPT_S1_S1_S1_PiS2_S2_S2_S1_S1_S2_iiiiii
.visible .entry _Z15kernelgpuPaira3IfEvPT_S1_S1_S1_PiS2_S2_S2_S1_S1_S2_iiiiii(
	.param .u64 .ptr .align 1 _Z15kernelgpuPaira3IfEvPT_S1_S1_S1_PiS2_S2_S2_S1_S1_S2_iiiiii_param_0,
	.param .u64 .ptr .align 1 _Z15kernelgpuPaira3IfEvPT_S1_S1_S1_PiS2_S2_S2_S1_S1_S2_iiiiii_param_1,
	.param .u64 .ptr .align 1 _Z15kernelgpuPaira3IfEvPT_S1_S1_S1_PiS2_S2_S2_S1_S1_S2_iiiiii_param_2,
	.param .u64 .ptr .align 1 _Z15kernelgpuPaira3IfEvPT_S1_S1_S1_PiS2_S2_S2_S1_S1_S2_iiiiii_param_3,
	.param .u64 .ptr .align 1 _Z15kernelgpuPaira3IfEvPT_S1_S1_S1_PiS2_S2_S2_S1_S1_S2_iiiiii_param_4,
	.param .u64 .ptr .align 1 _Z15kernelgpuPaira3IfEvPT_S1_S1_S1_PiS2_S2_S2_S1_S1_S2_iiiiii_param_5,
	.param .u64 .ptr .align 1 _Z15kernelgpuPaira3IfEvPT_S1_S1_S1_PiS2_S2_S2_S1_S1_S2_iiiiii_param_6,
	.param .u64 .ptr .align 1 _Z15kernelgpuPaira3IfEvPT_S1_S1_S1_PiS2_S2_S2_S1_S1_S2_iiiiii_param_7,
	.param .u64 .ptr .align 1 _Z15kernelgpuPaira3IfEvPT_S1_S1_S1_PiS2_S2_S2_S1_S1_S2_iiiiii_param_8,
	.param .u64 .ptr .align 1 _Z15kernelgpuPaira3IfEvPT_S1_S1_S1_PiS2_S2_S2_S1_S1_S2_iiiiii_param_9,
	.param .u64 .ptr .align 1 _Z15kernelgpuPaira3IfEvPT_S1_S1_S1_PiS2_S2_S2_S1_S1_S2_iiiiii_param_10,
	.param .u32 _Z15kernelgpuPaira3IfEvPT_S1_S1_S1_PiS2_S2_S2_S1_S1_S2_iiiiii_param_11,
	.param .u32 _Z15kernelgpuPaira3IfEvPT_S1_S1_S1_PiS2_S2_S2_S1_S1_S2_iiiiii_param_12,
	.param .u32 _Z15kernelgpuPaira3IfEvPT_S1_S1_S1_PiS2_S2_S2_S1_S1_S2_iiiiii_param_13,
	.param .u32 _Z15kernelgpuPaira3IfEvPT_S1_S1_S1_PiS2_S2_S2_S1_S1_S2_iiiiii_param_14,
	.param .u32 _Z15kernelgpuPaira3IfEvPT_S1_S1_S1_PiS2_S2_S2_S1_S1_S2_iiiiii_param_15,
	.param .u32 _Z15kernelgpuPaira3IfEvPT_S1_S1_S1_PiS2_S2_S2_S1_S1_S2_iiiiii_param_16
)
{
	.reg .pred 	%p<89>;
	.reg .b32 	%r<100>;
	.reg .b32 	%f<261>;
	.reg .b64 	%rd<16>;
	.reg .b64 	%fd<82>;

	ld.param.u64 	%rd3, [_Z15kernelgpuPaira3IfEvPT_S1_S1_S1_PiS2_S2_S2_S1_S1_S2_iiiiii_param_1];
	ld.param.u32 	%r16, [_Z15kernelgpuPaira3IfEvPT_S1_S1_S1_PiS2_S2_S2_S1_S1_S2_iiiiii_param_16];
	mov.u32 	%r17, %tid.x;
	mov.u32 	%r18, %ctaid.x;
	mov.u32 	%r1, %ntid.x;
	mad.lo.s32 	%r99, %r18, %r1, %r17;
	setp.ge.s32 	%p3, %r99, %r16;
	@%p3 bra 	$L__BB5_43;
	mov.f64 	%fd24, 0d4004000000000000;
	{
	.reg .b32 %temp; 
	mov.b64 	{%temp, %r3}, %fd24;
	}
	and.b32  	%r4, %r3, 2146435072;
	setp.eq.s32 	%p4, %r4, 1074790400;
	setp.lt.s32 	%p5, %r3, 0;
	selp.b32 	%r5, 0, 2146435072, %p5;
	and.b32  	%r19, %r3, 2147483647;
	setp.ne.s32 	%p6, %r19, 1071644672;
	and.pred  	%p1, %p4, %p6;
	mov.f64 	%fd25, 0d400C000000000000;
	{
	.reg .b32 %temp; 
	mov.b64 	{%temp, %r6}, %fd25;
	}
	and.b32  	%r7, %r6, 2146435072;
	setp.eq.s32 	%p7, %r7, 1074790400;
	setp.lt.s32 	%p8, %r6, 0;
	selp.b32 	%r8, 0, 2146435072, %p8;
	and.b32  	%r20, %r6, 2147483647;
	setp.ne.s32 	%p9, %r20, 1071644672;
	and.pred  	%p2, %p7, %p9;
	mov.u32 	%r21, %nctaid.x;
	mul.lo.s32 	%r9, %r1, %r21;
	cvta.to.global.u64 	%rd1, %rd3;
$L__BB5_2:
	ld.param.u64 	%rd15, [_Z15kernelgpuPaira3IfEvPT_S1_S1_S1_PiS2_S2_S2_S1_S1_S2_iiiiii_param_9];
	ld.param.u64 	%rd14, [_Z15kernelgpuPaira3IfEvPT_S1_S1_S1_PiS2_S2_S2_S1_S1_S2_iiiiii_param_8];
	cvta.to.global.u64 	%rd6, %rd14;
	ld.global.f32 	%f38, [%rd6+16];
	ld.global.f32 	%f1, [%rd6+20];
	ld.global.f32 	%f2, [%rd6+24];
	ld.global.f32 	%f3, [%rd6+28];
	ld.global.f32 	%f39, [%rd6+32];
	cvta.to.global.u64 	%rd7, %rd15;
	ld.global.f32 	%f5, [%rd7+8];
	mul.lo.s32 	%r22, %r99, 3;
	mul.wide.s32 	%rd8, %r22, 4;
	add.s64 	%rd9, %rd1, %rd8;
	ld.global.f32 	%f6, [%rd9];
	ld.global.f32 	%f7, [%rd9+4];
	ld.global.f32 	%f8, [%rd9+8];
	rcp.rn.f32 	%f9, %f38;
	rcp.rn.f32 	%f10, %f39;
	mul.f32 	%f11, %f39, 0f3F000000;
	cvt.rzi.f32.f32 	%f40, %f11;
	add.f32 	%f41, %f40, %f40;
	sub.f32 	%f42, %f39, %f41;
	abs.f32 	%f12, %f42;
	abs.f32 	%f13, %f9;
	setp.lt.f32 	%p10, %f13, 0f00800000;
	mul.f32 	%f43, %f13, 0f4B800000;
	selp.f32 	%f44, %f43, %f13, %p10;
	selp.f32 	%f45, 0fC1C00000, 0f00000000, %p10;
	mov.b32 	%r23, %f44;
	add.s32 	%r24, %r23, -1060439283;
	and.b32  	%r25, %r24, -8388608;
	sub.s32 	%r26, %r23, %r25;
	mov.b32 	%f46, %r26;
	cvt.rn.f32.s32 	%f47, %r25;
	fma.rn.f32 	%f48, %f47, 0f34000000, %f45;
	add.f32 	%f49, %f46, 0fBF800000;
	add.f32 	%f50, %f46, 0f3F800000;
	rcp.approx.ftz.f32 	%f51, %f50;
	add.f32 	%f52, %f49, %f49;
	mul.f32 	%f53, %f52, %f51;
	mul.f32 	%f54, %f53, %f53;
	sub.f32 	%f55, %f49, %f53;
	add.f32 	%f56, %f55, %f55;
	neg.f32 	%f57, %f53;
	fma.rn.f32 	%f58, %f57, %f49, %f56;
	mul.rn.f32 	%f59, %f51, %f58;
	fma.rn.f32 	%f60, %f54, 0f3A2C32E4, 0f3B52E7DB;
	fma.rn.f32 	%f61, %f60, %f54, 0f3C93BB73;
	fma.rn.f32 	%f62, %f61, %f54, 0f3DF6384F;
	mul.rn.f32 	%f63, %f62, %f54;
	fma.rn.f32 	%f64, %f53, 0f3FB8AA3B, %f48;
	sub.f32 	%f65, %f48, %f64;
	fma.rn.f32 	%f66, %f53, 0f3FB8AA3B, %f65;
	fma.rn.f32 	%f67, %f59, 0f3FB8AA3B, %f66;
	fma.rn.f32 	%f68, %f53, 0f32A55E34, %f67;
	mul.f32 	%f69, %f63, 0f40400000;
	fma.rn.f32 	%f70, %f69, %f59, %f68;
	fma.rn.f32 	%f71, %f63, %f53, %f70;
	add.rn.f32 	%f72, %f64, %f71;
	neg.f32 	%f73, %f64;
	add.rn.f32 	%f74, %f72, %f73;
	neg.f32 	%f75, %f74;
	add.rn.f32 	%f76, %f71, %f75;
	mul.rn.f32 	%f77, %f72, %f39;
	neg.f32 	%f78, %f77;
	fma.rn.f32 	%f79, %f72, %f39, %f78;
	fma.rn.f32 	%f80, %f76, %f39, %f79;
	cvt.rni.f32.f32 	%f81, %f77;
	sub.f32 	%f82, %f77, %f81;
	add.f32 	%f83, %f82, %f80;
	fma.rn.f32 	%f84, %f83, 0f391FCB8E, 0f3AAF85ED;
	fma.rn.f32 	%f85, %f84, %f83, 0f3C1D9856;
	fma.rn.f32 	%f86, %f85, %f83, 0f3D6357BB;
	fma.rn.f32 	%f87, %f86, %f83, 0f3E75FDEC;
	fma.rn.f32 	%f88, %f87, %f83, 0f3F317218;
	fma.rn.f32 	%f89, %f88, %f83, 0f3F800000;
	cvt.rzi.s32.f32 	%r27, %f81;
	setp.gt.f32 	%p11, %f81, 0f00000000;
	selp.b32 	%r28, 0, -2097152000, %p11;
	add.s32 	%r29, %r28, 2130706432;
	mov.b32 	%f90, %r29;
	mul.f32 	%f91, %f89, %f90;
	shl.b32 	%r30, %r27, 23;
	sub.s32 	%r31, %r30, %r28;
	mov.b32 	%f92, %r31;
	mul.f32 	%f93, %f91, %f92;
	abs.f32 	%f94, %f77;
	setp.gt.f32 	%p12, %f94, 0f43180000;
	setp.lt.f32 	%p13, %f77, 0f00000000;
	selp.f32 	%f95, 0f00000000, 0f7F800000, %p13;
	selp.f32 	%f14, %f95, %f93, %p12;
	setp.eq.f32 	%p14, %f9, 0f3F800000;
	setp.eq.f32 	%p15, %f39, 0f00000000;
	or.pred  	%p16, %p14, %p15;
	mov.f32 	%f258, 0f3F800000;
	@%p16 bra 	$L__BB5_10;
	setp.num.f32 	%p17, %f13, %f13;
	abs.f32 	%f96, %f39;
	setp.num.f32 	%p18, %f96, %f96;
	and.pred  	%p19, %p17, %p18;
	@%p19 bra 	$L__BB5_5;
	add.rn.f32 	%f258, %f9, %f39;
	bra.uni 	$L__BB5_10;
$L__BB5_5:
	setp.neu.f32 	%p20, %f9, 0f00000000;
	setp.neu.f32 	%p21, %f13, 0f7F800000;
	and.pred  	%p22, %p20, %p21;
	@%p22 bra 	$L__BB5_7;
	setp.neu.f32 	%p29, %f12, 0f3F800000;
	add.f32 	%f101, %f9, %f9;
	mov.b32 	%r32, %f101;
	setp.lt.f32 	%p30, %f39, 0f00000000;
	xor.b32  	%r33, %r32, 2139095040;
	selp.b32 	%r34, %r33, %r32, %p30;
	and.b32  	%r35, %r34, 2147483647;
	selp.b32 	%r36, %r35, %r34, %p29;
	mov.b32 	%f258, %r36;
	bra.uni 	$L__BB5_10;
$L__BB5_7:
	setp.eq.f32 	%p23, %f9, 0fBF800000;
	setp.eq.f32 	%p24, %f96, 0f7F800000;
	and.pred  	%p25, %p23, %p24;
	@%p25 bra 	$L__BB5_10;
	setp.geu.f32 	%p26, %f9, 0f00000000;
	mov.f32 	%f258, %f14;
	@%p26 bra 	$L__BB5_10;
	setp.neu.f32 	%p27, %f12, 0f3F800000;
	neg.f32 	%f98, %f14;
	selp.f32 	%f99, %f14, %f98, %p27;
	cvt.rmi.f32.f32 	%f100, %f39;
	setp.neu.f32 	%p28, %f39, %f100;
	selp.f32 	%f258, 0f7FFFFFFF, %f99, %p28;
$L__BB5_10:
	mul.f32 	%f103, %f7, %f7;
	fma.rn.f32 	%f104, %f6, %f6, %f103;
	fma.rn.f32 	%f20, %f8, %f8, %f104;
	abs.f32 	%f21, %f20;
	setp.eq.f32 	%p31, %f20, 0f3F800000;
	setp.eq.f32 	%p32, %f11, 0f00000000;
	or.pred  	%p33, %p31, %p32;
	mov.f32 	%f259, 0f3F800000;
	@%p33 bra 	$L__BB5_15;
	setp.num.f32 	%p34, %f21, %f21;
	abs.f32 	%f105, %f11;
	setp.num.f32 	%p35, %f105, %f105;
	and.pred  	%p36, %p34, %p35;
	@%p36 bra 	$L__BB5_13;
	add.rn.f32 	%f259, %f20, %f11;
	bra.uni 	$L__BB5_15;
$L__BB5_13:
	setp.lt.f32 	%p37, %f21, 0f00800000;
	mul.f32 	%f109, %f21, 0f4B800000;
	selp.f32 	%f110, %f109, %f21, %p37;
	mov.b32 	%r37, %f110;
	add.s32 	%r38, %r37, -1060439283;
	and.b32  	%r39, %r38, -8388608;
	sub.s32 	%r40, %r37, %r39;
	mov.b32 	%f111, %r40;
	cvt.rn.f32.s32 	%f112, %r39;
	selp.f32 	%f113, 0fC1C00000, 0f00000000, %p37;
	fma.rn.f32 	%f114, %f112, 0f34000000, %f113;
	add.f32 	%f115, %f111, 0fBF800000;
	add.f32 	%f116, %f111, 0f3F800000;
	rcp.approx.ftz.f32 	%f117, %f116;
	add.f32 	%f118, %f115, %f115;
	mul.f32 	%f119, %f118, %f117;
	mul.f32 	%f120, %f119, %f119;
	neg.f32 	%f121, %f119;
	sub.f32 	%f122, %f115, %f119;
	add.f32 	%f123, %f122, %f122;
	fma.rn.f32 	%f124, %f121, %f115, %f123;
	mul.rn.f32 	%f125, %f117, %f124;
	fma.rn.f32 	%f126, %f120, 0f3A2C32E4, 0f3B52E7DB;
	fma.rn.f32 	%f127, %f126, %f120, 0f3C93BB73;
	fma.rn.f32 	%f128, %f127, %f120, 0f3DF6384F;
	mul.rn.f32 	%f129, %f128, %f120;
	fma.rn.f32 	%f130, %f119, 0f3FB8AA3B, %f114;
	mul.f32 	%f131, %f129, 0f40400000;
	sub.f32 	%f132, %f114, %f130;
	fma.rn.f32 	%f133, %f119, 0f3FB8AA3B, %f132;
	fma.rn.f32 	%f134, %f125, 0f3FB8AA3B, %f133;
	fma.rn.f32 	%f135, %f119, 0f32A55E34, %f134;
	fma.rn.f32 	%f136, %f131, %f125, %f135;
	fma.rn.f32 	%f137, %f129, %f119, %f136;
	add.rn.f32 	%f138, %f130, %f137;
	mul.rn.f32 	%f139, %f138, %f11;
	cvt.rni.f32.f32 	%f140, %f139;
	sub.f32 	%f141, %f139, %f140;
	neg.f32 	%f142, %f139;
	fma.rn.f32 	%f143, %f138, %f11, %f142;
	neg.f32 	%f144, %f130;
	add.rn.f32 	%f145, %f138, %f144;
	neg.f32 	%f146, %f145;
	add.rn.f32 	%f147, %f137, %f146;
	fma.rn.f32 	%f148, %f147, %f11, %f143;
	add.f32 	%f149, %f141, %f148;
	setp.gt.f32 	%p38, %f140, 0f00000000;
	selp.b32 	%r41, 0, -2097152000, %p38;
	setp.neu.f32 	%p39, %f20, 0f00000000;
	setp.neu.f32 	%p40, %f21, 0f7F800000;
	setp.lt.f32 	%p41, %f139, 0f00000000;
	selp.f32 	%f150, 0f00000000, 0f7F800000, %p41;
	abs.f32 	%f151, %f139;
	setp.gt.f32 	%p42, %f151, 0f43180000;
	cvt.rzi.s32.f32 	%r42, %f140;
	shl.b32 	%r43, %r42, 23;
	sub.s32 	%r44, %r43, %r41;
	mov.b32 	%f152, %r44;
	add.s32 	%r45, %r41, 2130706432;
	mov.b32 	%f153, %r45;
	fma.rn.f32 	%f154, %f149, 0f391FCB8E, 0f3AAF85ED;
	fma.rn.f32 	%f155, %f154, %f149, 0f3C1D9856;
	fma.rn.f32 	%f156, %f155, %f149, 0f3D6357BB;
	fma.rn.f32 	%f157, %f156, %f149, 0f3E75FDEC;
	fma.rn.f32 	%f158, %f157, %f149, 0f3F317218;
	fma.rn.f32 	%f159, %f158, %f149, 0f3F800000;
	mul.f32 	%f160, %f159, %f153;
	mul.f32 	%f161, %f160, %f152;
	selp.f32 	%f259, %f150, %f161, %p42;
	and.pred  	%p43, %p39, %p40;
	@%p43 bra 	$L__BB5_15;
	mul.f32 	%f162, %f11, 0f3F000000;
	cvt.rzi.f32.f32 	%f163, %f162;
	add.f32 	%f164, %f163, %f163;
	sub.f32 	%f165, %f11, %f164;
	abs.f32 	%f166, %f165;
	setp.neu.f32 	%p44, %f166, 0f3F800000;
	add.f32 	%f167, %f20, %f20;
	mov.b32 	%r46, %f167;
	setp.lt.f32 	%p45, %f11, 0f00000000;
	xor.b32  	%r47, %r46, 2139095040;
	selp.b32 	%r48, %r47, %r46, %p45;
	and.b32  	%r49, %r48, 2147483647;
	selp.b32 	%r50, %r49, %r48, %p44;
	mov.b32 	%f259, %r50;
$L__BB5_15:
	add.f32 	%f26, %f258, %f259;
	mul.f32 	%f169, %f10, 0f3F000000;
	cvt.rzi.f32.f32 	%f170, %f169;
	add.f32 	%f171, %f170, %f170;
	sub.f32 	%f172, %f10, %f171;
	abs.f32 	%f27, %f172;
	abs.f32 	%f28, %f26;
	setp.lt.f32 	%p46, %f28, 0f00800000;
	mul.f32 	%f173, %f28, 0f4B800000;
	selp.f32 	%f174, %f173, %f28, %p46;
	selp.f32 	%f175, 0fC1C00000, 0f00000000, %p46;
	mov.b32 	%r51, %f174;
	add.s32 	%r52, %r51, -1060439283;
	and.b32  	%r53, %r52, -8388608;
	sub.s32 	%r54, %r51, %r53;
	mov.b32 	%f176, %r54;
	cvt.rn.f32.s32 	%f177, %r53;
	fma.rn.f32 	%f178, %f177, 0f34000000, %f175;
	add.f32 	%f179, %f176, 0fBF800000;
	add.f32 	%f180, %f176, 0f3F800000;
	rcp.approx.ftz.f32 	%f181, %f180;
	add.f32 	%f182, %f179, %f179;
	mul.f32 	%f183, %f182, %f181;
	mul.f32 	%f184, %f183, %f183;
	sub.f32 	%f185, %f179, %f183;
	add.f32 	%f186, %f185, %f185;
	neg.f32 	%f187, %f183;
	fma.rn.f32 	%f188, %f187, %f179, %f186;
	mul.rn.f32 	%f189, %f181, %f188;
	fma.rn.f32 	%f190, %f184, 0f3A2C32E4, 0f3B52E7DB;
	fma.rn.f32 	%f191, %f190, %f184, 0f3C93BB73;
	fma.rn.f32 	%f192, %f191, %f184, 0f3DF6384F;
	mul.rn.f32 	%f193, %f192, %f184;
	fma.rn.f32 	%f194, %f183, 0f3FB8AA3B, %f178;
	sub.f32 	%f195, %f178, %f194;
	fma.rn.f32 	%f196, %f183, 0f3FB8AA3B, %f195;
	fma.rn.f32 	%f197, %f189, 0f3FB8AA3B, %f196;
	fma.rn.f32 	%f198, %f183, 0f32A55E34, %f197;
	mul.f32 	%f199, %f193, 0f40400000;
	fma.rn.f32 	%f200, %f199, %f189, %f198;
	fma.rn.f32 	%f201, %f193, %f183, %f200;
	add.rn.f32 	%f202, %f194, %f201;
	neg.f32 	%f203, %f194;
	add.rn.f32 	%f204, %f202, %f203;
	neg.f32 	%f205, %f204;
	add.rn.f32 	%f206, %f201, %f205;
	mul.rn.f32 	%f207, %f202, %f10;
	neg.f32 	%f208, %f207;
	fma.rn.f32 	%f209, %f202, %f10, %f208;
	fma.rn.f32 	%f210, %f206, %f10, %f209;
	cvt.rni.f32.f32 	%f211, %f207;
	sub.f32 	%f212, %f207, %f211;
	add.f32 	%f213, %f212, %f210;
	fma.rn.f32 	%f214, %f213, 0f391FCB8E, 0f3AAF85ED;
	fma.rn.f32 	%f215, %f214, %f213, 0f3C1D9856;
	fma.rn.f32 	%f216, %f215, %f213, 0f3D6357BB;
	fma.rn.f32 	%f217, %f216, %f213, 0f3E75FDEC;
	fma.rn.f32 	%f218, %f217, %f213, 0f3F317218;
	fma.rn.f32 	%f219, %f218, %f213, 0f3F800000;
	cvt.rzi.s32.f32 	%r55, %f211;
	setp.gt.f32 	%p47, %f211, 0f00000000;
	selp.b32 	%r56, 0, -2097152000, %p47;
	add.s32 	%r57, %r56, 2130706432;
	mov.b32 	%f220, %r57;
	mul.f32 	%f221, %f219, %f220;
	shl.b32 	%r58, %r55, 23;
	sub.s32 	%r59, %r58, %r56;
	mov.b32 	%f222, %r59;
	mul.f32 	%f223, %f221, %f222;
	abs.f32 	%f224, %f207;
	setp.gt.f32 	%p48, %f224, 0f43180000;
	setp.lt.f32 	%p49, %f207, 0f00000000;
	selp.f32 	%f225, 0f00000000, 0f7F800000, %p49;
	selp.f32 	%f29, %f225, %f223, %p48;
	setp.eq.f32 	%p50, %f26, 0f3F800000;
	setp.eq.f32 	%p51, %f10, 0f00000000;
	or.pred  	%p52, %p50, %p51;
	mov.f32 	%f260, 0f3F800000;
	@%p52 bra 	$L__BB5_23;
	setp.num.f32 	%p53, %f28, %f28;
	abs.f32 	%f226, %f10;
	setp.num.f32 	%p54, %f226, %f226;
	and.pred  	%p55, %p53, %p54;
	@%p55 bra 	$L__BB5_18;
	add.rn.f32 	%f260, %f26, %f10;
	bra.uni 	$L__BB5_23;
$L__BB5_18:
	setp.neu.f32 	%p56, %f26, 0f00000000;
	setp.neu.f32 	%p57, %f28, 0f7F800000;
	and.pred  	%p58, %p56, %p57;
	@%p58 bra 	$L__BB5_20;
	setp.neu.f32 	%p65, %f27, 0f3F800000;
	add.f32 	%f231, %f26, %f26;
	mov.b32 	%r60, %f231;
	setp.lt.f32 	%p66, %f10, 0f00000000;
	xor.b32  	%r61, %r60, 2139095040;
	selp.b32 	%r62, %r61, %r60, %p66;
	and.b32  	%r63, %r62, 2147483647;
	selp.b32 	%r64, %r63, %r62, %p65;
	mov.b32 	%f260, %r64;
	bra.uni 	$L__BB5_23;
$L__BB5_20:
	setp.eq.f32 	%p59, %f26, 0fBF800000;
	setp.eq.f32 	%p60, %f226, 0f7F800000;
	and.pred  	%p61, %p59, %p60;
	@%p61 bra 	$L__BB5_23;
	setp.geu.f32 	%p62, %f26, 0f00000000;
	mov.f32 	%f260, %f29;
	@%p62 bra 	$L__BB5_23;
	setp.neu.f32 	%p63, %f27, 0f3F800000;
	neg.f32 	%f228, %f29;
	selp.f32 	%f229, %f29, %f228, %p63;
	cvt.rmi.f32.f32 	%f230, %f10;
	setp.neu.f32 	%p64, %f10, %f230;
	selp.f32 	%f260, 0f7FFFFFFF, %f229, %p64;
$L__BB5_23:
	rcp.rn.f32 	%f232, %f3;
	fma.rn.f32 	%f233, %f232, %f260, 0fBF800000;
	cvt.f64.f32 	%fd1, %f1;
	neg.f32 	%f234, %f2;
	mul.f32 	%f235, %f233, %f234;
	fma.rn.f32 	%f236, %f235, 0f3BBB989D, 0f3F000000;
	cvt.sat.f32.f32 	%f237, %f236;
	mov.f32 	%f238, 0f4B400001;
	mov.f32 	%f239, 0f437C0000;
	fma.rm.f32 	%f240, %f237, %f239, %f238;
	add.f32 	%f241, %f240, 0fCB40007F;
	neg.f32 	%f242, %f241;
	fma.rn.f32 	%f243, %f235, 0f3FB8AA3B, %f242;
	fma.rn.f32 	%f244, %f235, 0f32A57060, %f243;
	mov.b32 	%r65, %f240;
	shl.b32 	%r66, %r65, 23;
	mov.b32 	%f245, %r66;
	ex2.approx.ftz.f32 	%f246, %f244;
	mul.f32 	%f35, %f246, %f245;
	mul.f32 	%f247, %f2, %f233;
	cvt.f64.f32 	%fd26, %f247;
	mul.f64 	%fd2, %fd26, 0dBFE0000000000000;
	fma.rn.f64 	%fd27, %fd2, 0d3FF71547652B82FE, 0d4338000000000000;
	{
	.reg .b32 %temp; 
	mov.b64 	{%r11, %temp}, %fd27;
	}
	mov.f64 	%fd28, 0dC338000000000000;
	add.rn.f64 	%fd29, %fd27, %fd28;
	fma.rn.f64 	%fd30, %fd29, 0dBFE62E42FEFA39EF, %fd2;
	fma.rn.f64 	%fd31, %fd29, 0dBC7ABC9E3B39803F, %fd30;
	fma.rn.f64 	%fd32, %fd31, 0d3E5ADE1569CE2BDF, 0d3E928AF3FCA213EA;
	fma.rn.f64 	%fd33, %fd32, %fd31, 0d3EC71DEE62401315;
	fma.rn.f64 	%fd34, %fd33, %fd31, 0d3EFA01997C89EB71;
	fma.rn.f64 	%fd35, %fd34, %fd31, 0d3F2A01A014761F65;
	fma.rn.f64 	%fd36, %fd35, %fd31, 0d3F56C16C1852B7AF;
	fma.rn.f64 	%fd37, %fd36, %fd31, 0d3F81111111122322;
	fma.rn.f64 	%fd38, %fd37, %fd31, 0d3FA55555555502A1;
	fma.rn.f64 	%fd39, %fd38, %fd31, 0d3FC5555555555511;
	fma.rn.f64 	%fd40, %fd39, %fd31, 0d3FE000000000000B;
	fma.rn.f64 	%fd41, %fd40, %fd31, 0d3FF0000000000000;
	fma.rn.f64 	%fd42, %fd41, %fd31, 0d3FF0000000000000;
	{
	.reg .b32 %temp; 
	mov.b64 	{%r12, %temp}, %fd42;
	}
	{
	.reg .b32 %temp; 
	mov.b64 	{%temp, %r13}, %fd42;
	}
	shl.b32 	%r67, %r11, 20;
	add.s32 	%r68, %r67, %r13;
	mov.b64 	%fd77, {%r12, %r68};
	{
	.reg .b32 %temp; 
	mov.b64 	{%temp, %r69}, %fd2;
	}
	mov.b32 	%f248, %r69;
	abs.f32 	%f36, %f248;
	setp.lt.f32 	%p67, %f36, 0f4086232B;
	@%p67 bra 	$L__BB5_26;
	setp.lt.f64 	%p68, %fd2, 0d0000000000000000;
	add.f64 	%fd43, %fd2, 0d7FF0000000000000;
	selp.f64 	%fd77, 0d0000000000000000, %fd43, %p68;
	setp.geu.f32 	%p69, %f36, 0f40874800;
	@%p69 bra 	$L__BB5_26;
	shr.u32 	%r70, %r11, 31;
	add.s32 	%r71, %r11, %r70;
	shr.s32 	%r72, %r71, 1;
	shl.b32 	%r73, %r72, 20;
	add.s32 	%r74, %r13, %r73;
	mov.b64 	%fd44, {%r12, %r74};
	sub.s32 	%r75, %r11, %r72;
	shl.b32 	%r76, %r75, 20;
	add.s32 	%r77, %r76, 1072693248;
	mov.b32 	%r78, 0;
	mov.b64 	%fd45, {%r78, %r77};
	mul.f64 	%fd77, %fd45, %fd44;
$L__BB5_26:
	add.f64 	%fd46, %fd77, %fd77;
	cvt.f64.f32 	%fd47, %f35;
	sub.f64 	%fd48, %fd47, %fd46;
	mul.f64 	%fd7, %fd48, %fd1;
	cvt.f64.f32 	%fd8, %f20;
	{
	.reg .b32 %temp; 
	mov.b64 	{%temp, %r14}, %fd8;
	}
	abs.f64 	%fd9, %fd8;
	setp.neu.f32 	%p70, %f20, 0f00000000;
	@%p70 bra 	$L__BB5_28;
	setp.lt.s32 	%p72, %r3, 0;
	setp.eq.s32 	%p73, %r4, 1074790400;
	selp.b32 	%r79, %r14, 0, %p73;
	or.b32  	%r80, %r79, 2146435072;
	selp.b32 	%r81, %r80, %r79, %p72;
	mov.b32 	%r82, 0;
	mov.b64 	%fd79, {%r82, %r81};
	bra.uni 	$L__BB5_29;
$L__BB5_28:
	setp.lt.s32 	%p71, %r14, 0;
	{ // callseq 15, 0
	.param .b64 param0;
	st.param.f64 	[param0], %fd9;
	.param .b64 param1;
	st.param.f64 	[param1], 0d4004000000000000;
	.param .b64 retval0;
	call.uni (retval0), 
	__internal_accurate_pow, 
	(
	param0, 
	param1
	);
	ld.param.f64 	%fd49, [retval0];
	} // callseq 15
	selp.f64 	%fd79, 0dFFF8000000000000, %fd49, %p71;
$L__BB5_29:
	add.f64 	%fd51, %fd8, 0d4004000000000000;
	{
	.reg .b32 %temp; 
	mov.b64 	{%temp, %r83}, %fd51;
	}
	and.b32  	%r84, %r83, 2146435072;
	setp.ne.s32 	%p74, %r84, 2146435072;
	@%p74 bra 	$L__BB5_34;
	setp.num.f32 	%p75, %f20, %f20;
	@%p75 bra 	$L__BB5_32;
	mov.f64 	%fd52, 0d4004000000000000;
	add.rn.f64 	%fd79, %fd8, %fd52;
	bra.uni 	$L__BB5_34;
$L__BB5_32:
	setp.neu.f64 	%p76, %fd9, 0d7FF0000000000000;
	@%p76 bra 	$L__BB5_34;
	setp.lt.s32 	%p77, %r14, 0;
	or.b32  	%r85, %r5, -2147483648;
	selp.b32 	%r86, %r85, %r5, %p1;
	selp.b32 	%r87, %r86, %r5, %p77;
	mov.b32 	%r88, 0;
	mov.b64 	%fd79, {%r88, %r87};
$L__BB5_34:
	mul.f32 	%f249, %f5, %f5;
	mul.f32 	%f250, %f5, %f249;
	mul.f32 	%f251, %f5, %f250;
	mul.f32 	%f252, %f20, %f20;
	mul.f32 	%f253, %f5, %f251;
	mul.f32 	%f254, %f5, %f253;
	setp.neu.f32 	%p78, %f20, 0f00000000;
	setp.eq.f32 	%p79, %f20, 0f3F800000;
	selp.f64 	%fd53, 0d3FF0000000000000, %fd79, %p79;
	cvt.f64.f32 	%fd54, %f253;
	rcp.rn.f64 	%fd55, %fd54;
	mul.f64 	%fd56, %fd55, %fd53;
	mul.f32 	%f255, %f20, %f252;
	cvt.f64.f32 	%fd57, %f255;
	cvt.f64.f32 	%fd58, %f254;
	rcp.rn.f64 	%fd59, %fd58;
	mul.f64 	%fd60, %fd59, %fd57;
	mul.f64 	%fd61, %fd60, 0dC051800000000000;
	cvt.f64.f32 	%fd62, %f252;
	cvt.f64.f32 	%fd63, %f251;
	rcp.rn.f64 	%fd64, %fd63;
	mul.f64 	%fd65, %fd64, %fd62;
	fma.rn.f64 	%fd66, %fd65, 0dC041800000000000, %fd61;
	fma.rn.f64 	%fd16, %fd56, 0d4055000000000000, %fd66;
	mul.f32 	%f256, %f5, %f254;
	cvt.f64.f32 	%fd17, %f256;
	@%p78 bra 	$L__BB5_36;
	setp.lt.s32 	%p81, %r6, 0;
	setp.eq.s32 	%p82, %r7, 1074790400;
	selp.b32 	%r89, %r14, 0, %p82;
	or.b32  	%r90, %r89, 2146435072;
	selp.b32 	%r91, %r90, %r89, %p81;
	mov.b32 	%r92, 0;
	mov.b64 	%fd81, {%r92, %r91};
	bra.uni 	$L__BB5_37;
$L__BB5_36:
	setp.lt.s32 	%p80, %r14, 0;
	{ // callseq 16, 0
	.param .b64 param0;
	st.param.f64 	[param0], %fd9;
	.param .b64 param1;
	st.param.f64 	[param1], 0d400C000000000000;
	.param .b64 retval0;
	call.uni (retval0), 
	__internal_accurate_pow, 
	(
	param0, 
	param1
	);
	ld.param.f64 	%fd67, [retval0];
	} // callseq 16
	selp.f64 	%fd81, 0dFFF8000000000000, %fd67, %p80;
$L__BB5_37:
	add.f64 	%fd69, %fd8, 0d400C000000000000;
	{
	.reg .b32 %temp; 
	mov.b64 	{%temp, %r93}, %fd69;
	}
	and.b32  	%r94, %r93, 2146435072;
	setp.ne.s32 	%p83, %r94, 2146435072;
	@%p83 bra 	$L__BB5_42;
	setp.num.f32 	%p84, %f20, %f20;
	@%p84 bra 	$L__BB5_40;
	mov.f64 	%fd70, 0d400C000000000000;
	add.rn.f64 	%fd81, %fd8, %fd70;
	bra.uni 	$L__BB5_42;
$L__BB5_40:
	setp.neu.f64 	%p85, %fd9, 0d7FF0000000000000;
	@%p85 bra 	$L__BB5_42;
	setp.lt.s32 	%p86, %r14, 0;
	or.b32  	%r95, %r8, -2147483648;
	selp.b32 	%r96, %r95, %r8, %p2;
	selp.b32 	%r97, %r96, %r8, %p86;
	mov.b32 	%r98, 0;
	mov.b64 	%fd81, {%r98, %r97};
$L__BB5_42:
	ld.param.u64 	%rd13, [_Z15kernelgpuPaira3IfEvPT_S1_S1_S1_PiS2_S2_S2_S1_S1_S2_iiiiii_param_0];
	setp.eq.f32 	%p87, %f20, 0f3F800000;
	selp.f64 	%fd71, 0d3FF0000000000000, %fd81, %p87;
	rcp.rn.f64 	%fd72, %fd17;
	mul.f64 	%fd73, %fd72, %fd71;
	fma.rn.f64 	%fd74, %fd73, 0d4034000000000000, %fd16;
	add.f64 	%fd75, %fd74, 0d3FF0000000000000;
	mul.f64 	%fd76, %fd7, %fd75;
	cvt.rn.f32.f64 	%f257, %fd76;
	cvta.to.global.u64 	%rd10, %rd13;
	mul.wide.s32 	%rd11, %r99, 4;
	add.s64 	%rd12, %rd10, %rd11;
	st.global.f32 	[%rd12], %f257;
	add.s32 	%r99, %r99, %r9;
	setp.lt.s32 	%p88, %r99, %r16;
	@%p88 bra 	$L__BB5_2;
$L__BB5_43:
	ret;

}
.func  (.param .b64 func_retval0) __internal_accurate_pow(
	.param .b64 __internal_accurate_pow_param_0,
	.param .b64 __internal_accurate_pow_param_1
)
{
	.reg .pred 	%p<8>;
	.reg .b32 	%r<49>;
	.reg .b32 	%f<3>;
	.reg .b64 	%fd<109>;

	ld.param.f64 	%fd10, [__internal_accurate_pow_param_0];
	ld.param.f64 	%fd11, [__internal_accurate_pow_param_1];
	{
	.reg .b32 %temp; 
	mov.b64 	{%temp, %r46}, %fd10;
	}
	{
	.reg .b32 %temp; 
	mov.b64 	{%r45, %temp}, %fd10;
	}
	shr.u32 	%r47, %r46, 20;
	setp.gt.u32 	%p1, %r46, 1048575;
	@%p1 bra 	$L__BB6_2;
	mul.f64 	%fd12, %fd10, 0d4350000000000000;
	{
	.reg .b32 %temp; 
	mov.b64 	{%temp, %r46}, %fd12;
	}
	{
	.reg .b32 %temp; 
	mov.b64 	{%r45, %temp}, %fd12;
	}
	shr.u32 	%r16, %r46, 20;
	add.s32 	%r47, %r16, -54;
$L__BB6_2:
	add.s32 	%r48, %r47, -1023;
	and.b32  	%r17, %r46, -2146435073;
	or.b32  	%r18, %r17, 1072693248;
	mov.b64 	%fd107, {%r45, %r18};
	setp.lt.u32 	%p2, %r18, 1073127583;
	@%p2 bra 	$L__BB6_4;
	{
	.reg .b32 %temp; 
	mov.b64 	{%r19, %temp}, %fd107;
	}
	{
	.reg .b32 %temp; 
	mov.b64 	{%temp, %r20}, %fd107;
	}
	add.s32 	%r21, %r20, -1048576;
	mov.b64 	%fd107, {%r19, %r21};
	add.s32 	%r48, %r47, -1022;
$L__BB6_4:
	add.f64 	%fd13, %fd107, 0dBFF0000000000000;
	add.f64 	%fd14, %fd107, 0d3FF0000000000000;
	rcp.approx.ftz.f64 	%fd15, %fd14;
	neg.f64 	%fd16, %fd14;
	fma.rn.f64 	%fd17, %fd16, %fd15, 0d3FF0000000000000;
	fma.rn.f64 	%fd18, %fd17, %fd17, %fd17;
	fma.rn.f64 	%fd19, %fd18, %fd15, %fd15;
	mul.f64 	%fd20, %fd13, %fd19;
	fma.rn.f64 	%fd21, %fd13, %fd19, %fd20;
	mul.f64 	%fd22, %fd21, %fd21;
	fma.rn.f64 	%fd23, %fd22, 0d3EB0F5FF7D2CAFE2, 0d3ED0F5D241AD3B5A;
	fma.rn.f64 	%fd24, %fd23, %fd22, 0d3EF3B20A75488A3F;
	fma.rn.f64 	%fd25, %fd24, %fd22, 0d3F1745CDE4FAECD5;
	fma.rn.f64 	%fd26, %fd25, %fd22, 0d3F3C71C7258A578B;
	fma.rn.f64 	%fd27, %fd26, %fd22, 0d3F6249249242B910;
	fma.rn.f64 	%fd28, %fd27, %fd22, 0d3F89999999999DFB;
	sub.f64 	%fd29, %fd13, %fd21;
	add.f64 	%fd30, %fd29, %fd29;
	neg.f64 	%fd31, %fd21;
	fma.rn.f64 	%fd32, %fd31, %fd13, %fd30;
	mul.f64 	%fd33, %fd19, %fd32;
	fma.rn.f64 	%fd34, %fd22, %fd28, 0d3FB5555555555555;
	mov.f64 	%fd35, 0d3FB5555555555555;
	sub.f64 	%fd36, %fd35, %fd34;
	fma.rn.f64 	%fd37, %fd22, %fd28, %fd36;
	add.f64 	%fd38, %fd37, 0dBC46A4CB00B9E7B0;
	add.f64 	%fd39, %fd34, %fd38;
	sub.f64 	%fd40, %fd34, %fd39;
	add.f64 	%fd41, %fd38, %fd40;
	mul.rn.f64 	%fd42, %fd21, %fd21;
	neg.f64 	%fd43, %fd42;
	fma.rn.f64 	%fd44, %fd21, %fd21, %fd43;
	{
	.reg .b32 %temp; 
	mov.b64 	{%r22, %temp}, %fd33;
	}
	{
	.reg .b32 %temp; 
	mov.b64 	{%temp, %r23}, %fd33;
	}
	add.s32 	%r24, %r23, 1048576;
	mov.b64 	%fd45, {%r22, %r24};
	fma.rn.f64 	%fd46, %fd21, %fd45, %fd44;
	mul.rn.f64 	%fd47, %fd42, %fd21;
	neg.f64 	%fd48, %fd47;
	fma.rn.f64 	%fd49, %fd42, %fd21, %fd48;
	fma.rn.f64 	%fd50, %fd42, %fd33, %fd49;
	fma.rn.f64 	%fd51, %fd46, %fd21, %fd50;
	mul.rn.f64 	%fd52, %fd39, %fd47;
	neg.f64 	%fd53, %fd52;
	fma.rn.f64 	%fd54, %fd39, %fd47, %fd53;
	fma.rn.f64 	%fd55, %fd39, %fd51, %fd54;
	fma.rn.f64 	%fd56, %fd41, %fd47, %fd55;
	add.f64 	%fd57, %fd52, %fd56;
	sub.f64 	%fd58, %fd52, %fd57;
	add.f64 	%fd59, %fd56, %fd58;
	add.f64 	%fd60, %fd21, %fd57;
	sub.f64 	%fd61, %fd21, %fd60;
	add.f64 	%fd62, %fd57, %fd61;
	add.f64 	%fd63, %fd59, %fd62;
	add.f64 	%fd64, %fd33, %fd63;
	add.f64 	%fd65, %fd60, %fd64;
	sub.f64 	%fd66, %fd60, %fd65;
	add.f64 	%fd67, %fd64, %fd66;
	xor.b32  	%r25, %r48, -2147483648;
	mov.b32 	%r26, 1127219200;
	mov.b64 	%fd68, {%r25, %r26};
	mov.b32 	%r27, -2147483648;
	mov.b64 	%fd69, {%r27, %r26};
	sub.f64 	%fd70, %fd68, %fd69;
	fma.rn.f64 	%fd71, %fd70, 0d3FE62E42FEFA39EF, %fd65;
	fma.rn.f64 	%fd72, %fd70, 0dBFE62E42FEFA39EF, %fd71;
	sub.f64 	%fd73, %fd72, %fd65;
	sub.f64 	%fd74, %fd67, %fd73;
	fma.rn.f64 	%fd75, %fd70, 0d3C7ABC9E3B39803F, %fd74;
	add.f64 	%fd76, %fd71, %fd75;
	sub.f64 	%fd77, %fd71, %fd76;
	add.f64 	%fd78, %fd75, %fd77;
	{
	.reg .b32 %temp; 
	mov.b64 	{%temp, %r28}, %fd11;
	}
	{
	.reg .b32 %temp; 
	mov.b64 	{%r29, %temp}, %fd11;
	}
	shl.b32 	%r30, %r28, 1;
	setp.gt.u32 	%p3, %r30, -33554433;
	and.b32  	%r31, %r28, -15728641;
	selp.b32 	%r32, %r31, %r28, %p3;
	mov.b64 	%fd79, {%r29, %r32};
	mul.rn.f64 	%fd80, %fd76, %fd79;
	neg.f64 	%fd81, %fd80;
	fma.rn.f64 	%fd82, %fd76, %fd79, %fd81;
	fma.rn.f64 	%fd83, %fd78, %fd79, %fd82;
	add.f64 	%fd4, %fd80, %fd83;
	sub.f64 	%fd84, %fd80, %fd4;
	add.f64 	%fd5, %fd83, %fd84;
	fma.rn.f64 	%fd85, %fd4, 0d3FF71547652B82FE, 0d4338000000000000;
	{
	.reg .b32 %temp; 
	mov.b64 	{%r13, %temp}, %fd85;
	}
	mov.f64 	%fd86, 0dC338000000000000;
	add.rn.f64 	%fd87, %fd85, %fd86;
	fma.rn.f64 	%fd88, %fd87, 0dBFE62E42FEFA39EF, %fd4;
	fma.rn.f64 	%fd89, %fd87, 0dBC7ABC9E3B39803F, %fd88;
	fma.rn.f64 	%fd90, %fd89, 0d3E5ADE1569CE2BDF, 0d3E928AF3FCA213EA;
	fma.rn.f64 	%fd91, %fd90, %fd89, 0d3EC71DEE62401315;
	fma.rn.f64 	%fd92, %fd91, %fd89, 0d3EFA01997C89EB71;
	fma.rn.f64 	%fd93, %fd92, %fd89, 0d3F2A01A014761F65;
	fma.rn.f64 	%fd94, %fd93, %fd89, 0d3F56C16C1852B7AF;
	fma.rn.f64 	%fd95, %fd94, %fd89, 0d3F81111111122322;
	fma.rn.f64 	%fd96, %fd95, %fd89, 0d3FA55555555502A1;
	fma.rn.f64 	%fd97, %fd96, %fd89, 0d3FC5555555555511;
	fma.rn.f64 	%fd98, %fd97, %fd89, 0d3FE000000000000B;
	fma.rn.f64 	%fd99, %fd98, %fd89, 0d3FF0000000000000;
	fma.rn.f64 	%fd100, %fd99, %fd89, 0d3FF0000000000000;
	{
	.reg .b32 %temp; 
	mov.b64 	{%r14, %temp}, %fd100;
	}
	{
	.reg .b32 %temp; 
	mov.b64 	{%temp, %r15}, %fd100;
	}
	shl.b32 	%r33, %r13, 20;
	add.s32 	%r34, %r33, %r15;
	mov.b64 	%fd108, {%r14, %r34};
	{
	.reg .b32 %temp; 
	mov.b64 	{%temp, %r35}, %fd4;
	}
	mov.b32 	%f2, %r35;
	abs.f32 	%f1, %f2;
	setp.lt.f32 	%p4, %f1, 0f4086232B;
	@%p4 bra 	$L__BB6_7;
	setp.lt.f64 	%p5, %fd4, 0d0000000000000000;
	add.f64 	%fd101, %fd4, 0d7FF0000000000000;
	selp.f64 	%fd108, 0d0000000000000000, %fd101, %p5;
	setp.geu.f32 	%p6, %f1, 0f40874800;
	@%p6 bra 	$L__BB6_7;
	shr.u32 	%r36, %r13, 31;
	add.s32 	%r37, %r13, %r36;
	shr.s32 	%r38, %r37, 1;
	shl.b32 	%r39, %r38, 20;
	add.s32 	%r40, %r15, %r39;
	mov.b64 	%fd102, {%r14, %r40};
	sub.s32 	%r41, %r13, %r38;
	shl.b32 	%r42, %r41, 20;
	add.s32 	%r43, %r42, 1072693248;
	mov.b32 	%r44, 0;
	mov.b64 	%fd103, {%r44, %r43};
	mul.f64 	%fd108, %fd103, %fd102;
$L__BB6_7:
	abs.f64 	%fd104, %fd108;
	setp.eq.f64 	%p7, %fd104, 0d7FF0000000000000;
	fma.rn.f64 	%fd105, %fd108, %fd5, %fd108;
	selp.f64 	%fd106, %fd108, %fd105, %p7;
	st.param.f64 	[func_retval0], %fd106;
	ret;

}


// ===== COMPILED SASS (sm_100) =====

	.target	sm_100

	.elftype	@"ET_EXEC"


//--------------------- .note.nv.tkinfo           --------------------------
	.section	.note.nv.tkinfo,"",@"SHT_NOTE"
	.sectionflags	@"SHF_NOTE_NV_TKINFO"
	.tkinfo
        /*0018*/ 	.word	0x00000002
        /*0030*/ 	.string	""
        /*0030*/ 	.string	"ptxas"
        /*0030*/ 	.string	"Cuda compilation tools, release 13.0, V13.0.88"
        /*0030*/ 	.string	"Build cuda_13.0.r13.0/compiler.36424714_0"
        /*0030*/ 	.string	"-arch sm_100 -m 64 "



//--------------------- .note.nv.cuinfo           --------------------------
	.section	.note.nv.cuinfo,"",@"SHT_NOTE"
	.sectionflags	@"SHF_NOTE_NV_CUINFO"
        /*0018*/ 	.short	0x0002
        /*001a*/ 	.short	0x0064
        /*001c*/ 	.short	0x0082
	.zero		2


//--------------------- .nv.info                  --------------------------
	.section	.nv.info,"",@"SHT_CUDA_INFO"
	.align	4


	//----- nvinfo : EIATTR_REGCOUNT
	.align		4
        /*0000*/ 	.byte	0x04, 0x2f
        /*0002*/ 	.short	(.L_1 - .L_0)
	.align		4
.L_0:
        /*0004*/ 	.word	index@(_Z15kernelgpuPaira1IdEvPT_S1_S1_S1_PiS2_S2_S2_S1_S1_S2_iiiiii)
        /*0008*/ 	.word	0x00000026


	//----- nvinfo : EIATTR_FRAME_SIZE
	.align		4
.L_1:
        /*000c*/ 	.byte	0x04, 0x11
        /*000e*/ 	.short	(.L_3 - .L_2)
	.align		4
.L_2:
        /*0010*/ 	.word	index@($_Z15kernelgpuPaira1IdEvPT_S1_S1_S1_PiS2_S2_S2_S1_S1_S2_iiiiii$__internal_accurate_pow)
        /*0014*/ 	.word	0x00000000


	//----- nvinfo : EIATTR_FRAME_SIZE
	.align		4
.L_3:
        /*0018*/ 	.byte	0x04, 0x11
        /*001a*/ 	.short	(.L_5 - .L_4)
	.align		4
.L_4:
        /*001c*/ 	.word	index@($__internal_10_$__cuda_sm20_div_rn_f64_full)
        /*0020*/ 	.word	0x00000000


	//----- nvinfo : EIATTR_FRAME_SIZE
	.align		4
.L_5:
        /*0024*/ 	.byte	0x04, 0x11
        /*0026*/ 	.short	(.L_7 - .L_6)
	.align		4
.L_6:
        /*0028*/ 	.word	index@($__internal_9_$__cuda_sm20_dblrcp_rn_slowpath_v3)
        /*002c*/ 	.word	0x00000000


	//----- nvinfo : EIATTR_FRAME_SIZE
	.align		4
.L_7:
        /*0030*/ 	.byte	0x04, 0x11
        /*0032*/ 	.short	(.L_9 - .L_8)
	.align		4
.L_8:
        /*0034*/ 	.word	index@(_Z15kernelgpuPaira1IdEvPT_S1_S1_S1_PiS2_S2_S2_S1_S1_S2_iiiiii)
        /*0038*/ 	.word	0x00000000


	//----- nvinfo : EIATTR_REGCOUNT
	.align		4
.L_9:
        /*003c*/ 	.byte	0x04, 0x2f
        /*003e*/ 	.short	(.L_11 - .L_10)
	.align		4
.L_10:
        /*0040*/ 	.word	index@(_Z15kernelgpuPaira2IdEvPT_S1_S1_S1_PiS2_S2_S2_S1_S1_S2_iiiiii)
        /*0044*/ 	.word	0x00000026


	//----- nvinfo : EIATTR_FRAME_SIZE
	.align		4
.L_11:
        /*0048*/ 	.byte	0x04, 0x11
        /*004a*/ 	.short	(.L_13 - .L_12)
	.align		4
.L_12:
        /*004c*/ 	.word	index@($_Z15kernelgpuPaira2IdEvPT_S1_S1_S1_PiS2_S2_S2_S1_S1_S2_iiiiii$__internal_accurate_pow)
        /*0050*/ 	.word	0x00000000


	//----- nvinfo : EIATTR_FRAME_SIZE
	.align		4
.L_13:
        /*0054*/ 	.byte	0x04, 0x11
        /*0056*/ 	.short	(.L_15 - .L_14)
	.align		4
.L_14:
        /*0058*/ 	.word	index@($__internal_8_$__cuda_sm20_div_rn_f64_full)
        /*005c*/ 	.word	0x00000000


	//----- nvinfo : EIATTR_FRAME_SIZE
	.align		4
.L_15:
        /*0060*/ 	.byte	0x04, 0x11
        /*0062*/ 	.short	(.L_17 - .L_16)
	.align		4
.L_16:
        /*0064*/ 	.word	index@($__internal_7_$__cuda_sm20_dblrcp_rn_slowpath_v3)
        /*0068*/ 	.word	0x00000000


	//----- nvinfo : EIATTR_FRAME_SIZE
	.align		4
.L_17:
        /*006c*/ 	.byte	0x04, 0x11
        /*006e*/ 	.short	(.L_19 - .L_18)
	.align		4
.L_18:
        /*0070*/ 	.word	index@(_Z15kernelgpuPaira2IdEvPT_S1_S1_S1_PiS2_S2_S2_S1_S1_S2_iiiiii)
        /*0074*/ 	.word	0x00000000


	//----- nvinfo : EIATTR_REGCOUNT
	.align		4
.L_19:
        /*0078*/ 	.byte	0x04, 0x2f
        /*007a*/ 	.short	(.L_21 - .L_20)
	.align		4
.L_20:
        /*007c*/ 	.word	index@(_Z15kernelgpuPaira3IdEvPT_S1_S1_S1_PiS2_S2_S2_S1_S1_S2_iiiiii)
        /*0080*/ 	.word	0x00000034


	//----- nvinfo : EIATTR_FRAME_SIZE
	.align		4
.L_21:
        /*0084*/ 	.byte	0x04, 0x11
        /*0086*/ 	.short	(.L_23 - .L_22)
	.align		4
.L_22:
        /*0088*/ 	.word	index@($_Z15kernelgpuPaira3IdEvPT_S1_S1_S1_PiS2_S2_S2_S1_S1_S2_iiiiii$__internal_accurate_pow)
        /*008c*/ 	.word	0x00000000


	//----- nvinfo : EIATTR_FRAME_SIZE
	.align		4
.L_23:
        /*0090*/ 	.byte	0x04, 0x11
        /*0092*/ 	.short	(.L_25 - .L_24)
	.align		4
.L_24:
        /*0094*/ 	.word	index@($__internal_6_$__cuda_sm20_dblrcp_rn_slowpath_v3)
        /*0098*/ 	.word	0x00000000


	//----- nvinfo : EIATTR_FRAME_SIZE
	.align		4
.L_25:
        /*009c*/ 	.byte	0x04, 0x11
        /*009e*/ 	.short	(.L_27 - .L_26)
	.align		4
.L_26:
        /*00a0*/ 	.word	index@(_Z15kernelgpuPaira3IdEvPT_S1_S1_S1_PiS2_S2_S2_S1_S1_S2_iiiiii)
        /*00a4*/ 	.word	0x00000000


	//----- nvinfo : EIATTR_REGCOUNT
	.align		4
.L_27:
        /*00a8*/ 	.byte	0x04, 0x2f
        /*00aa*/ 	.short	(.L_29 - .L_28)
	.align		4
.L_28:
        /*00ac*/ 	.word	index@(_Z15kernelgpuPaira1IfEvPT_S1_S1_S1_PiS2_S2_S2_S1_S1_S2_iiiiii)
        /*00b0*/ 	.word	0x00000022


	//----- nvinfo : EIATTR_FRAME_SIZE
	.align		4
.L_29:
        /*00b4*/ 	.byte	0x04, 0x11
        /*00b6*/ 	.short	(.L_31 - .L_30)
	.align		4
.L_30:
        /*00b8*/ 	.word	index@($_Z15kernelgpuPaira1IfEvPT_S1_S1_S1_PiS2_S2_S2_S1_S1_S2_iiiiii$__internal_accurate_pow)
        /*00bc*/ 	.word	0x00000000


	//----- nvinfo : EIATTR_FRAME_SIZE
	.align		4
.L_31:
        /*00c0*/ 	.byte	0x04, 0x11
        /*00c2*/ 	.short	(.L_33 - .L_32)
	.align		4
.L_32:
        /*00c4*/ 	.word	index@($__internal_5_$__cuda_sm20_div_rn_f64_full)
        /*00c8*/ 	.word	0x00000000


	//----- nvinfo : EIATTR_FRAME_SIZE
	.align		4
.L_33:
        /*00cc*/ 	.byte	0x04, 0x11
        /*00ce*/ 	.short	(.L_35 - .L_34)
	.align		4
.L_34:
        /*00d0*/ 	.word	index@($__internal_4_$__cuda_sm20_dblrcp_rn_slowpath_v3)
        /*00d4*/ 	.word	0x00000000


	//----- nvinfo : EIATTR_FRAME_SIZE
	.align		4
.L_35:
        /*00d8*/ 	.byte	0x04, 0x11
        /*00da*/ 	.short	(.L_37 - .L_36)
	.align		4
.L_36:
        /*00dc*/ 	.word	index@(_Z15kernelgpuPaira1IfEvPT_S1_S1_S1_PiS2_S2_S2_S1_S1_S2_iiiiii)
        /*00e0*/ 	.word	0x00000000


	//----- nvinfo : EIATTR_REGCOUNT
	.align		4
.L_37:
        /*00e4*/ 	.byte	0x04, 0x2f
        /*00e6*/ 	.short	(.L_39 - .L_38)
	.align		4
.L_38:
        /*00e8*/ 	.word	index@(_Z15kernelgpuPaira2IfEvPT_S1_S1_S1_PiS2_S2_S2_S1_S1_S2_iiiiii)
        /*00ec*/ 	.word	0x00000026


	//----- nvinfo : EIATTR_FRAME_SIZE
	.align		4
.L_39:
        /*00f0*/ 	.byte	0x04, 0x11
        /*00f2*/ 	.short	(.L_41 - .L_40)
	.align		4
.L_40:
        /*00f4*/ 	.word	index@($_Z15kernelgpuPaira2IfEvPT_S1_S1_S1_PiS2_S2_S2_S1_S1_S2_iiiiii$__internal_accurate_pow)
        /*00f8*/ 	.word	0x00000000


	//----- nvinfo : EIATTR_FRAME_SIZE
	.align		4
.L_41:
        /*00fc*/ 	.byte	0x04, 0x11
        /*00fe*/ 	.short	(.L_43 - .L_42)
	.align		4
.L_42:
        /*0100*/ 	.word	index@($__internal_3_$__cuda_sm20_div_rn_f64_full)
        /*0104*/ 	.word	0x00000000


	//----- nvinfo : EIATTR_FRAME_SIZE
	.align		4
.L_43:
        /*0108*/ 	.byte	0x04, 0x11
        /*010a*/ 	.short	(.L_45 - .L_44)
	.align		4
.L_44:
        /*010c*/ 	.word	index@($__internal_2_$__cuda_sm20_dblrcp_rn_slowpath_v3)
        /*0110*/ 	.word	0x00000000


	//----- nvinfo : EIATTR_FRAME_SIZE
	.align		4
.L_45:
        /*0114*/ 	.byte	0x04, 0x11
        /*0116*/ 	.short	(.L_47 - .L_46)
	.align		4
.L_46:
        /*0118*/ 	.word	index@(_Z15kernelgpuPaira2IfEvPT_S1_S1_S1_PiS2_S2_S2_S1_S1_S2_iiiiii)
        /*011c*/ 	.word	0x00000000


	//----- nvinfo : EIATTR_REGCOUNT
	.align		4
.L_47:
        /*0120*/ 	.byte	0x04, 0x2f
        /*0122*/ 	.short	(.L_49 - .L_48)
	.align		4
.L_48:
        /*0124*/ 	.word	index@(_Z15kernelgpuPaira3IfEvPT_S1_S1_S1_PiS2_S2_S2_S1_S1_S2_iiiiii)
        /*0128*/ 	.word	0x00000026


	//----- nvinfo : EIATTR_FRAME_SIZE
	.align		4
.L_49:
        /*012c*/ 	.byte	0x04, 0x11
        /*012e*/ 	.short	(.L_51 - .L_50)
	.align		4
.L_50:
        /*0130*/ 	.word	index@($_Z15kernelgpuPaira3IfEvPT_S1_S1_S1_PiS2_S2_S2_S1_S1_S2_iiiiii$__internal_accurate_pow)
        /*0134*/ 	.word	0x00000000


	//----- nvinfo : EIATTR_FRAME_SIZE
	.align		4
.L_51:
        /*0138*/ 	.byte	0x04, 0x11
        /*013a*/ 	.short	(.L_53 - .L_52)
	.align		4
.L_52:
        /*013c*/ 	.word	index@($__internal_1_$__cuda_sm20_rcp_rn_f32_slowpath)
        /*0140*/ 	.word	0x00000000


	//----- nvinfo : EIATTR_FRAME_SIZE
	.align		4
.L_53:
        /*0144*/ 	.byte	0x04, 0x11
        /*0146*/ 	.short	(.L_55 - .L_54)
	.align		4
.L_54:
        /*0148*/ 	.word	index@($__internal_0_$__cuda_sm20_dblrcp_rn_slowpath_v3)
        /*014c*/ 	.word	0x00000000


	//----- nvinfo : EIATTR_FRAME_SIZE
	.align		4
.L_55:
        /*0150*/ 	.byte	0x04, 0x11
        /*0152*/ 	.short	(.L_57 - .L_56)
	.align		4
.L_56:
        /*0154*/ 	.word	index@(_Z15kernelgpuPaira3IfEvPT_S1_S1_S1_PiS2_S2_S2_S1_S1_S2_iiiiii)
        /*0158*/ 	.word	0x00000000


	//----- nvinfo : EIATTR_MIN_STACK_SIZE
	.align		4
.L_57:
        /*015c*/ 	.byte	0x04, 0x12
        /*015e*/ 	.short	(.L_59 - .L_58)
	.align		4
.L_58:
        /*0160*/ 	.word	index@(_Z15kernelgpuPaira3IfEvPT_S1_S1_S1_PiS2_S2_S2_S1_S1_S2_iiiiii)
        /*0164*/ 	.word	0x00000000


	//----- nvinfo : EIATTR_MIN_STACK_SIZE
	.align		4
.L_59:
        /*0168*/ 	.byte	0x04, 0x12
        /*016a*/ 	.short	(.L_61 - .L_60)
	.align		4
.L_60:
        /*016c*/ 	.word	index@(_Z15kernelgpuPaira2IfEvPT_S1_S1_S1_PiS2_S2_S2_S1_S1_S2_iiiiii)
        /*0170*/ 	.word	0x00000000


	//----- nvinfo : EIATTR_MIN_STACK_SIZE
	.align		4
.L_61:
        /*0174*/ 	.byte	0x04, 0x12
        /*0176*/ 	.short	(.L_63 - .L_62)
	.align		4
.L_62:
        /*0178*/ 	.word	index@(_Z15kernelgpuPaira1IfEvPT_S1_S1_S1_PiS2_S2_S2_S1_S1_S2_iiiiii)
        /*017c*/ 	.word	0x00000000


	//----- nvinfo : EIATTR_MIN_STACK_SIZE
	.align		4
.L_63:
        /*0180*/ 	.byte	0x04, 0x12
        /*0182*/ 	.short	(.L_65 - .L_64)
	.align		4
.L_64:
        /*0184*/ 	.word	index@(_Z15kernelgpuPaira3IdEvPT_S1_S1_S1_PiS2_S2_S2_S1_S1_S2_iiiiii)
        /*0188*/ 	.word	0x00000000


	//----- nvinfo : EIATTR_MIN_STACK_SIZE
	.align		4
.L_65:
        /*018c*/ 	.byte	0x04, 0x12
        /*018e*/ 	.short	(.L_67 - .L_66)
	.align		4
.L_66:
        /*0190*/ 	.word	index@(_Z15kernelgpuPaira2IdEvPT_S1_S1_S1_PiS2_S2_S2_S1_S1_S2_iiiiii)
        /*0194*/ 	.word	0x00000000


	//----- nvinfo : EIATTR_MIN_STACK_SIZE
	.align		4
.L_67:
        /*0198*/ 	.byte	0x04, 0x12
        /*019a*/ 	.short	(.L_69 - .L_68)
	.align		4
.L_68:
        /*019c*/ 	.word	index@(_Z15kernelgpuPaira1IdEvPT_S1_S1_S1_PiS2_S2_S2_S1_S1_S2_iiiiii)
        /*01a0*/ 	.word	0x00000000
.L_69:


//--------------------- .nv.compat                --------------------------
	.section	.nv.compat,"",@"SHT_CUDA_COMPAT_INFO"
	.align	4
        /*0000*/ 	.byte	0x02, 0x09, 0x00, 0x00, 0x02, 0x02, 0x01, 0x00, 0x02, 0x05, 0x05, 0x00, 0x03, 0x07, 0x01, 0x01
        /*0010*/ 	.byte	0x02, 0x03, 0x00, 0x00, 0x02, 0x06, 0x01, 0x00, 0x04, 0x0b, 0x08, 0x00, 0x01, 0x00, 0x00, 0x00
        /*0020*/ 	.byte	0x00, 0x00, 0x00, 0x00


//--------------------- .nv.info._Z15kernelgpuPaira3IfEvPT_S1_S1_S1_PiS2_S2_S2_S1_S1_S2_iiiiii --------------------------
	.section	.nv.info._Z15kernelgpuPaira3IfEvPT_S1_S1_S1_PiS2_S2_S2_S1_S1_S2_iiiiii,"",@"SHT_CUDA_INFO"
	.sectionflags	@""
	.align	4


	//----- nvinfo : EIATTR_CUDA_API_VERSION
	.align		4
        /*0000*/ 	.byte	0x04, 0x37
        /*0002*/ 	.short	(.L_71 - .L_70)
.L_70:
        /*0004*/ 	.word	0x00000082


	//----- nvinfo : EIATTR_KPARAM_INFO
	.align		4
.L_71:
        /*0008*/ 	.byte	0x04, 0x17
        /*000a*/ 	.short	(.L_73 - .L_72)
.L_72:
        /*000c*/ 	.word	0x00000000
        /*0010*/ 	.short	0x0010
        /*0012*/ 	.short	0x006c
        /*0014*/ 	.byte	0x00, 0xf0, 0x11, 0x00


	//----- nvinfo : EIATTR_KPARAM_INFO
	.align		4
.L_73:
        /*0018*/ 	.byte	0x04, 0x17
        /*001a*/ 	.short	(.L_75 - .L_74)
.L_74:
        /*001c*/ 	.word	0x00000000
        /*0020*/ 	.short	0x000f
        /*0022*/ 	.short	0x0068
        /*0024*/ 	.byte	0x00, 0xf0, 0x11, 0x00


	//----- nvinfo : EIATTR_KPARAM_INFO
	.align		4
.L_75:
        /*0028*/ 	.byte	0x04, 0x17
        /*002a*/ 	.short	(.L_77 - .L_76)
.L_76:
        /*002c*/ 	.word	0x00000000
        /*0030*/ 	.short	0x000e
        /*0032*/ 	.short	0x0064
        /*0034*/ 	.byte	0x00, 0xf0, 0x11, 0x00


	//----- nvinfo : EIATTR_KPARAM_INFO
	.align		4
.L_77:
        /*0038*/ 	.byte	0x04, 0x17
        /*003a*/ 	.short	(.L_79 - .L_78)
.L_78:
        /*003c*/ 	.word	0x00000000
        /*0040*/ 	.short	0x000d
        /*0042*/ 	.short	0x0060
        /*0044*/ 	.byte	0x00, 0xf0, 0x11, 0x00


	//----- nvinfo : EIATTR_KPARAM_INFO
	.align		4
.L_79:
        /*0048*/ 	.byte	0x04, 0x17
        /*004a*/ 	.short	(.L_81 - .L_80)
.L_80:
        /*004c*/ 	.word	0x00000000
        /*0050*/ 	.short	0x000c
        /*0052*/ 	.short	0x005c
        /*0054*/ 	.byte	0x00, 0xf0, 0x11, 0x00


	//----- nvinfo : EIATTR_KPARAM_INFO
	.align		4
.L_81:
        /*0058*/ 	.byte	0x04, 0x17
        /*005a*/ 	.short	(.L_83 - .L_82)
.L_82:
        /*005c*/ 	.word	0x00000000
        /*0060*/ 	.short	0x000b
        /*0062*/ 	.short	0x0058
        /*0064*/ 	.byte	0x00, 0xf0, 0x11, 0x00


	//----- nvinfo : EIATTR_KPARAM_INFO
	.align		4
.L_83:
        /*0068*/ 	.byte	0x04, 0x17
        /*006a*/ 	.short	(.L_85 - .L_84)
.L_84:
        /*006c*/ 	.word	0x00000000
        /*0070*/ 	.short	0x000a
        /*0072*/ 	.short	0x0050
        /*0074*/ 	.byte	0x00, 0xf5, 0x21, 0x00


	//----- nvinfo : EIATTR_KPARAM_INFO
	.align		4
.L_85:
        /*0078*/ 	.byte	0x04, 0x17
        /*007a*/ 	.short	(.L_87 - .L_86)
.L_86:
        /*007c*/ 	.word	0x00000000
        /*0080*/ 	.short	0x0009
        /*0082*/ 	.short	0x0048
        /*0084*/ 	.byte	0x00, 0xf5, 0x21, 0x00


	//----- nvinfo : EIATTR_KPARAM_INFO
	.align		4
.L_87:
        /*0088*/ 	.byte	0x04, 0x17
        /*008a*/ 	.short	(.L_89 - .L_88)
.L_88:
        /*008c*/ 	.word	0x00000000
        /*0090*/ 	.short	0x0008
        /*0092*/ 	.short	0x0040
        /*0094*/ 	.byte	0x00, 0xf5, 0x21, 0x00


	//----- nvinfo : EIATTR_KPARAM_INFO
	.align		4
.L_89:
        /*0098*/ 	.byte	0x04, 0x17
        /*009a*/ 	.short	(.L_91 - .L_90)
.L_90:
        /*009c*/ 	.word	0x00000000
        /*00a0*/ 	.short	0x0007
        /*00a2*/ 	.short	0x0038
        /*00a4*/ 	.byte	0x00, 0xf5, 0x21, 0x00


	//----- nvinfo : EIATTR_KPARAM_INFO
	.align		4
.L_91:
        /*00a8*/ 	.byte	0x04, 0x17
        /*00aa*/ 	.short	(.L_93 - .L_92)
.L_92:
        /*00ac*/ 	.word	0x00000000
        /*00b0*/ 	.short	0x0006
        /*00b2*/ 	.short	0x0030
        /*00b4*/ 	.byte	0x00, 0xf5, 0x21, 0x00


	//----- nvinfo : EIATTR_KPARAM_INFO
	.align		4
.L_93:
        /*00b8*/ 	.byte	0x04, 0x17
        /*00ba*/ 	.short	(.L_95 - .L_94)
.L_94:
        /*00bc*/ 	.word	0x00000000
        /*00c0*/ 	.short	0x0005
        /*00c2*/ 	.short	0x0028
        /*00c4*/ 	.byte	0x00, 0xf5, 0x21, 0x00


	//----- nvinfo : EIATTR_KPARAM_INFO
	.align		4
.L_95:
        /*00c8*/ 	.byte	0x04, 0x17
        /*00ca*/ 	.short	(.L_97 - .L_96)
.L_96:
        /*00cc*/ 	.word	0x00000000
        /*00d0*/ 	.short	0x0004
        /*00d2*/ 	.short	0x0020
        /*00d4*/ 	.byte	0x00, 0xf5, 0x21, 0x00


	//----- nvinfo : EIATTR_KPARAM_INFO
	.align		4
.L_97:
        /*00d8*/ 	.byte	0x04, 0x17
        /*00da*/ 	.short	(.L_99 - .L_98)
.L_98:
        /*00dc*/ 	.word	0x00000000
        /*00e0*/ 	.short	0x0003
        /*00e2*/ 	.short	0x0018
        /*00e4*/ 	.byte	0x00, 0xf5, 0x21, 0x00


	//----- nvinfo : EIATTR_KPARAM_INFO
	.align		4
.L_99:
        /*00e8*/ 	.byte	0x04, 0x17
        /*00ea*/ 	.short	(.L_101 - .L_100)
.L_100:
        /*00ec*/ 	.word	0x00000000
        /*00f0*/ 	.short	0x0002
        /*00f2*/ 	.short	0x0010
        /*00f4*/ 	.byte	0x00, 0xf5, 0x21, 0x00


	//----- nvinfo : EIATTR_KPARAM_INFO
	.align		4
.L_101:
        /*00f8*/ 	.byte	0x04, 0x17
        /*00fa*/ 	.short	(.L_103 - .L_102)
.L_102:
        /*00fc*/ 	.word	0x00000000
        /*0100*/ 	.short	0x0001
        /*0102*/ 	.short	0x0008
        /*0104*/ 	.byte	0x00, 0xf5, 0x21, 0x00


	//----- nvinfo : EIATTR_KPARAM_INFO
	.align		4
.L_103:
        /*0108*/ 	.byte	0x04, 0x17
        /*010a*/ 	.short	(.L_105 - .L_104)
.L_104:
        /*010c*/ 	.word	0x00000000
        /*0110*/ 	.short	0x0000
        /*0112*/ 	.short	0x0000
        /*0114*/ 	.byte	0x00, 0xf5, 0x21, 0x00


	//----- nvinfo : EIATTR_SPARSE_MMA_MASK
	.align		4
.L_105:
        /*0118*/ 	.byte	0x03, 0x50
        /*011a*/ 	.short	0x0000


	//----- nvinfo : EIATTR_MAXREG_COUNT
	.align		4
        /*011c*/ 	.byte	0x03, 0x1b
        /*011e*/ 	.short	0x00ff


	//----- nvinfo : EIATTR_MERCURY_ISA_VERSION
	.align		4
        /*0120*/ 	.byte	0x03, 0x5f
        /*0122*/ 	.short	0x0101


	//----- nvinfo : EIATTR_VRC_CTA_INIT_COUNT
	.align		4
        /*0124*/ 	.byte	0x02, 0x4a
	.zero		1
	.zero		1


	//----- nvinfo : EIATTR_EXIT_INSTR_OFFSETS
	.align		4
        /*0128*/ 	.byte	0x04, 0x1c
        /*012a*/ 	.short	(.L_107 - .L_106)


	//   ....[0]....
.L_106:
        /*012c*/ 	.word	0x00000070


	//   ....[1]....
        /*0130*/ 	.word	0x000022a0


	//----- nvinfo : EIATTR_CRS_STACK_SIZE
	.align		4
.L_107:
        /*0134*/ 	.byte	0x04, 0x1e
        /*0136*/ 	.short	(.L_109 - .L_108)
.L_108:
        /*0138*/ 	.word	0x00000000


	//----- nvinfo : EIATTR_CBANK_PARAM_SIZE
	.align		4
.L_109:
        /*013c*/ 	.byte	0x03, 0x19
        /*013e*/ 	.short	0x0070


	//----- nvinfo : EIATTR_PARAM_CBANK
	.align		4
        /*0140*/ 	.byte	0x04, 0x0a
        /*0142*/ 	.short	(.L_111 - .L_110)
	.align		4
.L_110:
        /*0144*/ 	.word	index@(.nv.constant0._Z15kernelgpuPaira3IfEvPT_S1_S1_S1_PiS2_S2_S2_S1_S1_S2_iiiiii)
        /*0148*/ 	.short	0x0380
        /*014a*/ 	.short	0x0070


	//----- nvinfo : EIATTR_SW_WAR
	.align		4
.L_111:
        /*014c*/ 	.byte	0x04, 0x36
        /*014e*/ 	.short	(.L_113 - .L_112)
.L_112:
        /*0150*/ 	.word	0x00000008
.L_113:


//--------------------- .nv.info._Z15kernelgpuPaira2IfEvPT_S1_S1_S1_PiS2_S2_S2_S1_S1_S2_iiiiii --------------------------
	.section	.nv.info._Z15kernelgpuPaira2IfEvPT_S1_S1_S1_PiS2_S2_S2_S1_S1_S2_iiiiii,"",@"SHT_CUDA_INFO"
	.sectionflags	@""
	.align	4


	//----- nvinfo : EIATTR_CUDA_API_VERSION
	.align		4
        /*0000*/ 	.byte	0x04, 0x37
        /*0002*/ 	.short	(.L_115 - .L_114)
.L_114:
        /*0004*/ 	.word	0x00000082


	//----- nvinfo : EIATTR_KPARAM_INFO
	.align		4
.L_115:
        /*0008*/ 	.byte	0x04, 0x17
        /*000a*/ 	.short	(.L_117 - .L_116)
.L_116:
        /*000c*/ 	.word	0x00000000
        /*0010*/ 	.short	0x0010
        /*0012*/ 	.short	0x006c
        /*0014*/ 	.byte	0x00, 0xf0, 0x11, 0x00


	//----- nvinfo : EIATTR_KPARAM_INFO
	.align		4
.L_117:
        /*0018*/ 	.byte	0x04, 0x17
        /*001a*/ 	.short	(.L_119 - .L_118)
.L_118:
        /*001c*/ 	.word	0x00000000
        /*0020*/ 	.short	0x000f
        /*0022*/ 	.short	0x0068
        /*0024*/ 	.byte	0x00, 0xf0, 0x11, 0x00


	//----- nvinfo : EIATTR_KPARAM_INFO
	.align		4
.L_119:
        /*0028*/ 	.byte	0x04, 0x17
        /*002a*/ 	.short	(.L_121 - .L_120)
.L_120:
        /*002c*/ 	.word	0x00000000
        /*0030*/ 	.short	0x000e
        /*0032*/ 	.short	0x0064
        /*0034*/ 	.byte	0x00, 0xf0, 0x11, 0x00


	//----- nvinfo : EIATTR_KPARAM_INFO
	.align		4
.L_121:
        /*0038*/ 	.byte	0x04, 0x17
        /*003a*/ 	.short	(.L_123 - .L_122)
.L_122:
        /*003c*/ 	.word	0x00000000
        /*0040*/ 	.short	0x000d
        /*0042*/ 	.short	0x0060
        /*0044*/ 	.byte	0x00, 0xf0, 0x11, 0x00


	//----- nvinfo : EIATTR_KPARAM_INFO
	.align		4
.L_123:
        /*0048*/ 	.byte	0x04, 0x17
        /*004a*/ 	.short	(.L_125 - .L_124)
.L_124:
        /*004c*/ 	.word	0x00000000
        /*0050*/ 	.short	0x000c
        /*0052*/ 	.short	0x005c
        /*0054*/ 	.byte	0x00, 0xf0, 0x11, 0x00


	//----- nvinfo : EIATTR_KPARAM_INFO
	.align		4
.L_125:
        /*0058*/ 	.byte	0x04, 0x17
        /*005a*/ 	.short	(.L_127 - .L_126)
.L_126:
        /*005c*/ 	.word	0x00000000
        /*0060*/ 	.short	0x000b
        /*0062*/ 	.short	0x0058
        /*0064*/ 	.byte	0x00, 0xf0, 0x11, 0x00


	//----- nvinfo : EIATTR_KPARAM_INFO
	.align		4
.L_127:
        /*0068*/ 	.byte	0x04, 0x17
        /*006a*/ 	.short	(.L_129 - .L_128)
.L_128:
        /*006c*/ 	.word	0x00000000
        /*0070*/ 	.short	0x000a
        /*0072*/ 	.short	0x0050
        /*0074*/ 	.byte	0x00, 0xf5, 0x21, 0x00


	//----- nvinfo : EIATTR_KPARAM_INFO
	.align		4
.L_129:
        /*0078*/ 	.byte	0x04, 0x17
        /*007a*/ 	.short	(.L_131 - .L_130)
.L_130:
        /*007c*/ 	.word	0x00000000
        /*0080*/ 	.short	0x0009
        /*0082*/ 	.short	0x0048
        /*0084*/ 	.byte	0x00, 0xf5, 0x21, 0x00


	//----- nvinfo : EIATTR_KPARAM_INFO
	.align		4
.L_131:
        /*0088*/ 	.byte	0x04, 0x17
        /*008a*/ 	.short	(.L_133 - .L_132)
.L_132:
        /*008c*/ 	.word	0x00000000
        /*0090*/ 	.short	0x0008
        /*0092*/ 	.short	0x0040
        /*0094*/ 	.byte	0x00, 0xf5, 0x21, 0x00


	//----- nvinfo : EIATTR_KPARAM_INFO
	.align		4
.L_133:
        /*0098*/ 	.byte	0x04, 0x17
        /*009a*/ 	.short	(.L_135 - .L_134)
.L_134:
        /*009c*/ 	.word	0x00000000
        /*00a0*/ 	.short	0x0007
        /*00a2*/ 	.short	0x0038
        /*00a4*/ 	.byte	0x00, 0xf5, 0x21, 0x00


	//----- nvinfo : EIATTR_KPARAM_INFO
	.align		4
.L_135:
        /*00a8*/ 	.byte	0x04, 0x17
        /*00aa*/ 	.short	(.L_137 - .L_136)
.L_136:
        /*00ac*/ 	.word	0x00000000
        /*00b0*/ 	.short	0x0006
        /*00b2*/ 	.short	0x0030
        /*00b4*/ 	.byte	0x00, 0xf5, 0x21, 0x00


	//----- nvinfo : EIATTR_KPARAM_INFO
	.align		4
.L_137:
        /*00b8*/ 	.byte	0x04, 0x17
        /*00ba*/ 	.short	(.L_139 - .L_138)
.L_138:
        /*00bc*/ 	.word	0x00000000
        /*00c0*/ 	.short	0x0005
        /*00c2*/ 	.short	0x0028
        /*00c4*/ 	.byte	0x00, 0xf5, 0x21, 0x00


	//----- nvinfo : EIATTR_KPARAM_INFO
	.align		4
.L_139:
        /*00c8*/ 	.byte	0x04, 0x17
        /*00ca*/ 	.short	(.L_141 - .L_140)
.L_140:
        /*00cc*/ 	.word	0x00000000
        /*00d0*/ 	.short	0x0004
        /*00d2*/ 	.short	0x0020
        /*00d4*/ 	.byte	0x00, 0xf5, 0x21, 0x00


	//----- nvinfo : EIATTR_KPARAM_INFO
	.align		4
.L_141:
        /*00d8*/ 	.byte	0x04, 0x17
        /*00da*/ 	.short	(.L_143 - .L_142)
.L_142:
        /*00dc*/ 	.word	0x00000000
        /*00e0*/ 	.short	0x0003
        /*00e2*/ 	.short	0x0018
        /*00e4*/ 	.byte	0x00, 0xf5, 0x21, 0x00


	//----- nvinfo : EIATTR_KPARAM_INFO
	.align		4
.L_143:
        /*00e8*/ 	.byte	0x04, 0x17
        /*00ea*/ 	.short	(.L_145 - .L_144)
.L_144:
        /*00ec*/ 	.word	0x00000000
        /*00f0*/ 	.short	0x0002
        /*00f2*/ 	.short	0x0010
        /*00f4*/ 	.byte	0x00, 0xf5, 0x21, 0x00


	//----- nvinfo : EIATTR_KPARAM_INFO
	.align		4
.L_145:
        /*00f8*/ 	.byte	0x04, 0x17
        /*00fa*/ 	.short	(.L_147 - .L_146)
.L_146:
        /*00fc*/ 	.word	0x00000000
        /*0100*/ 	.short	0x0001
        /*0102*/ 	.short	0x0008
        /*0104*/ 	.byte	0x00, 0xf5, 0x21, 0x00


	//----- nvinfo : EIATTR_KPARAM_INFO
	.align		4
.L_147:
        /*0108*/ 	.byte	0x04, 0x17
        /*010a*/ 	.short	(.L_149 - .L_148)
.L_148:
        /*010c*/ 	.word	0x00000000
        /*0110*/ 	.short	0x0000
        /*0112*/ 	.short	0x0000
        /*0114*/ 	.byte	0x00, 0xf5, 0x21, 0x00


	//----- nvinfo : EIATTR_SPARSE_MMA_MASK
	.align		4
.L_149:
        /*0118*/ 	.byte	0x03, 0x50
        /*011a*/ 	.short	0x0000


	//----- nvinfo : EIATTR_MAXREG_COUNT
	.align		4
        /*011c*/ 	.byte	0x03, 0x1b
        /*011e*/ 	.short	0x00ff


	//----- nvinfo : EIATTR_MERCURY_ISA_VERSION
	.align		4
        /*0120*/ 	.byte	0x03, 0x5f
        /*0122*/ 	.short	0x0101


	//----- nvinfo : EIATTR_VRC_CTA_INIT_COUNT
	.align		4
        /*0124*/ 	.byte	0x02, 0x4a
	.zero		1
	.zero		1


	//----- nvinfo : EIATTR_EXIT_INSTR_OFFSETS
	.align		4
        /*0128*/ 	.byte	0x04, 0x1c
        /*012a*/ 	.short	(.L_151 - .L_150)


	//   ....[0]....
.L_150:
        /*012c*/ 	.word	0x00000070


	//   ....[1]....
        /*0130*/ 	.word	0x00001130


	//----- nvinfo : EIATTR_CRS_STACK_SIZE
	.align		4
.L_151:
        /*0134*/ 	.byte	0x04, 0x1e
        /*0136*/ 	.short	(.L_153 - .L_152)
.L_152:
        /*0138*/ 	.word	0x00000000


	//----- nvinfo : EIATTR_CBANK_PARAM_SIZE
	.align		4
.L_153:
        /*013c*/ 	.byte	0x03, 0x19
        /*013e*/ 	.short	0x0070


	//----- nvinfo : EIATTR_PARAM_CBANK
	.align		4
        /*0140*/ 	.byte	0x04, 0x0a
        /*0142*/ 	.short	(.L_155 - .L_154)
	.align		4
.L_154:
        /*0144*/ 	.word	index@(.nv.constant0._Z15kernelgpuPaira2IfEvPT_S1_S1_S1_PiS2_S2_S2_S1_S1_S2_iiiiii)
        /*0148*/ 	.short	0x0380
        /*014a*/ 	.short	0x0070


	//----- nvinfo : EIATTR_SW_WAR
	.align		4
.L_155:
        /*014c*/ 	.byte	0x04, 0x36
        /*014e*/ 	.short	(.L_157 - .L_156)
.L_156:
        /*0150*/ 	.word	0x00000008
.L_157:


//--------------------- .nv.info._Z15kernelgpuPaira1IfEvPT_S1_S1_S1_PiS2_S2_S2_S1_S1_S2_iiiiii --------------------------
	.section	.nv.info._Z15kernelgpuPaira1IfEvPT_S1_S1_S1_PiS2_S2_S2_S1_S1_S2_iiiiii,"",@"SHT_CUDA_INFO"
	.sectionflags	@""
	.align	4


	//----- nvinfo : EIATTR_CUDA_API_VERSION
	.align		4
        /*0000*/ 	.byte	0x04, 0x37
        /*0002*/ 	.short	(.L_159 - .L_158)
.L_158:
        /*0004*/ 	.word	0x00000082


	//----- nvinfo : EIATTR_KPARAM_INFO
	.align		4
.L_159:
        /*0008*/ 	.byte	0x04, 0x17
        /*000a*/ 	.short	(.L_161 - .L_160)
.L_160:
        /*000c*/ 	.word	0x00000000
        /*0010*/ 	.short	0x0010
        /*0012*/ 	.short	0x006c
        /*0014*/ 	.byte	0x00, 0xf0, 0x11, 0x00


	//----- nvinfo : EIATTR_KPARAM_INFO
	.align		4
.L_161:
        /*0018*/ 	.byte	0x04, 0x17
        /*001a*/ 	.short	(.L_163 - .L_162)
.L_162:
        /*001c*/ 	.word	0x00000000
        /*0020*/ 	.short	0x000f
        /*0022*/ 	.short	0x0068
        /*0024*/ 	.byte	0x00, 0xf0, 0x11, 0x00


	//----- nvinfo : EIATTR_KPARAM_INFO
	.align		4
.L_163:
        /*0028*/ 	.byte	0x04, 0x17
        /*002a*/ 	.short	(.L_165 - .L_164)
.L_164:
        /*002c*/ 	.word	0x00000000
        /*0030*/ 	.short	0x000e
        /*0032*/ 	.short	0x0064
        /*0034*/ 	.byte	0x00, 0xf0, 0x11, 0x00


	//----- nvinfo : EIATTR_KPARAM_INFO
	.align		4
.L_165:
        /*0038*/ 	.byte	0x04, 0x17
        /*003a*/ 	.short	(.L_167 - .L_166)
.L_166:
        /*003c*/ 	.word	0x00000000
        /*0040*/ 	.short	0x000d
        /*0042*/ 	.short	0x0060
        /*0044*/ 	.byte	0x00, 0xf0, 0x11, 0x00


	//----- nvinfo : EIATTR_KPARAM_INFO
	.align		4
.L_167:
        /*0048*/ 	.byte	0x04, 0x17
        /*004a*/ 	.short	(.L_169 - .L_168)
.L_168:
        /*004c*/ 	.word	0x00000000
        /*0050*/ 	.short	0x000c
        /*0052*/ 	.short	0x005c
        /*0054*/ 	.byte	0x00, 0xf0, 0x11, 0x00


	//----- nvinfo : EIATTR_KPARAM_INFO
	.align		4
.L_169:
        /*0058*/ 	.byte	0x04, 0x17
        /*005a*/ 	.short	(.L_171 - .L_170)
.L_170:
        /*005c*/ 	.word	0x00000000
        /*0060*/ 	.short	0x000b
        /*0062*/ 	.short	0x0058
        /*0064*/ 	.byte	0x00, 0xf0, 0x11, 0x00


	//----- nvinfo : EIATTR_KPARAM_INFO
	.align		4
.L_171:
        /*0068*/ 	.byte	0x04, 0x17
        /*006a*/ 	.short	(.L_173 - .L_172)
.L_172:
        /*006c*/ 	.word	0x00000000
        /*0070*/ 	.short	0x000a
        /*0072*/ 	.short	0x0050
        /*0074*/ 	.byte	0x00, 0xf5, 0x21, 0x00


	//----- nvinfo : EIATTR_KPARAM_INFO
	.align		4
.L_173:
        /*0078*/ 	.byte	0x04, 0x17
        /*007a*/ 	.short	(.L_175 - .L_174)
.L_174:
        /*007c*/ 	.word	0x00000000
        /*0080*/ 	.short	0x0009
        /*0082*/ 	.short	0x0048
        /*0084*/ 	.byte	0x00, 0xf5, 0x21, 0x00


	//----- nvinfo : EIATTR_KPARAM_INFO
	.align		4
.L_175:
        /*0088*/ 	.byte	0x04, 0x17
        /*008a*/ 	.short	(.L_177 - .L_176)
.L_176:
        /*008c*/ 	.word	0x00000000
        /*0090*/ 	.short	0x0008
        /*0092*/ 	.short	0x0040
        /*0094*/ 	.byte	0x00, 0xf5, 0x21, 0x00


	//----- nvinfo : EIATTR_KPARAM_INFO
	.align		4
.L_177:
        /*0098*/ 	.byte	0x04, 0x17
        /*009a*/ 	.short	(.L_179 - .L_178)
.L_178:
        /*009c*/ 	.word	0x00000000
        /*00a0*/ 	.short	0x0007
        /*00a2*/ 	.short	0x0038
        /*00a4*/ 	.byte	0x00, 0xf5, 0x21, 0x00


	//----- nvinfo : EIATTR_KPARAM_INFO
	.align		4
.L_179:
        /*00a8*/ 	.byte	0x04, 0x17
        /*00aa*/ 	.short	(.L_181 - .L_180)
.L_180:
        /*00ac*/ 	.word	0x00000000
        /*00b0*/ 	.short	0x0006
        /*00b2*/ 	.short	0x0030
        /*00b4*/ 	.byte	0x00, 0xf5, 0x21, 0x00


	//----- nvinfo : EIATTR_KPARAM_INFO
	.align		4
.L_181:
        /*00b8*/ 	.byte	0x04, 0x17
        /*00ba*/ 	.short	(.L_183 - .L_182)
.L_182:
        /*00bc*/ 	.word	0x00000000
        /*00c0*/ 	.short	0x0005
        /*00c2*/ 	.short	0x0028
        /*00c4*/ 	.byte	0x00, 0xf5, 0x21, 0x00


	//----- nvinfo : EIATTR_KPARAM_INFO
	.align		4
.L_183:
        /*00c8*/ 	.byte	0x04, 0x17
        /*00ca*/ 	.short	(.L_185 - .L_184)
.L_184:
        /*00cc*/ 	.word	0x00000000
        /*00d0*/ 	.short	0x0004
        /*00d2*/ 	.short	0x0020
        /*00d4*/ 	.byte	0x00, 0xf5, 0x21, 0x00


	//----- nvinfo : EIATTR_KPARAM_INFO
	.align		4
.L_185:
        /*00d8*/ 	.byte	0x04, 0x17
        /*00da*/ 	.short	(.L_187 - .L_186)
.L_186:
        /*00dc*/ 	.word	0x00000000
        /*00e0*/ 	.short	0x0003
        /*00e2*/ 	.short	0x0018
        /*00e4*/ 	.byte	0x00, 0xf5, 0x21, 0x00


	//----- nvinfo : EIATTR_KPARAM_INFO
	.align		4
.L_187:
        /*00e8*/ 	.byte	0x04, 0x17
        /*00ea*/ 	.short	(.L_189 - .L_188)
.L_188:
        /*00ec*/ 	.word	0x00000000
        /*00f0*/ 	.short	0x0002
        /*00f2*/ 	.short	0x0010
        /*00f4*/ 	.byte	0x00, 0xf5, 0x21, 0x00


	//----- nvinfo : EIATTR_KPARAM_INFO
	.align		4
.L_189:
        /*00f8*/ 	.byte	0x04, 0x17
        /*00fa*/ 	.short	(.L_191 - .L_190)
.L_190:
        /*00fc*/ 	.word	0x00000000
        /*0100*/ 	.short	0x0001
        /*0102*/ 	.short	0x0008
        /*0104*/ 	.byte	0x00, 0xf5, 0x21, 0x00


	//----- nvinfo : EIATTR_KPARAM_INFO
	.align		4
.L_191:
        /*0108*/ 	.byte	0x04, 0x17
        /*010a*/ 	.short	(.L_193 - .L_192)
.L_192:
        /*010c*/ 	.word	0x00000000
        /*0110*/ 	.short	0x0000
        /*0112*/ 	.short	0x0000
        /*0114*/ 	.byte	0x00, 0xf5, 0x21, 0x00


	//----- nvinfo : EIATTR_SPARSE_MMA_MASK
	.align		4
.L_193:
        /*0118*/ 	.byte	0x03, 0x50
        /*011a*/ 	.short	0x0000


	//----- nvinfo : EIATTR_MAXREG_COUNT
	.align		4
        /*011c*/ 	.byte	0x03, 0x1b
        /*011e*/ 	.short	0x00ff


	//----- nvinfo : EIATTR_MERCURY_ISA_VERSION
	.align		4
        /*0120*/ 	.byte	0x03, 0x5f
        /*0122*/ 	.short	0x0101


	//----- nvinfo : EIATTR_VRC_CTA_INIT_COUNT
	.align		4
        /*0124*/ 	.byte	0x02, 0x4a
	.zero		1
	.zero		1


	//----- nvinfo : EIATTR_EXIT_INSTR_OFFSETS
	.align		4
        /*0128*/ 	.byte	0x04, 0x1c
        /*012a*/ 	.short	(.L_195 - .L_194)


	//   ....[0]....
.L_194:
        /*012c*/ 	.word	0x00000070


	//   ....[1]....
        /*0130*/ 	.word	0x00000970


	//----- nvinfo : EIATTR_CRS_STACK_SIZE
	.align		4
.L_195:
        /*0134*/ 	.byte	0x04, 0x1e
        /*0136*/ 	.short	(.L_197 - .L_196)
.L_196:
        /*0138*/ 	.word	0x00000000


	//----- nvinfo : EIATTR_CBANK_PARAM_SIZE
	.align		4
.L_197:
        /*013c*/ 	.byte	0x03, 0x19
        /*013e*/ 	.short	0x0070


	//----- nvinfo : EIATTR_PARAM_CBANK
	.align		4
        /*0140*/ 	.byte	0x04, 0x0a
        /*0142*/ 	.short	(.L_199 - .L_198)
	.align		4
.L_198:
        /*0144*/ 	.word	index@(.nv.constant0._Z15kernelgpuPaira1IfEvPT_S1_S1_S1_PiS2_S2_S2_S1_S1_S2_iiiiii)
        /*0148*/ 	.short	0x0380
        /*014a*/ 	.short	0x0070


	//----- nvinfo : EIATTR_SW_WAR
	.align		4
.L_199:
        /*014c*/ 	.byte	0x04, 0x36
        /*014e*/ 	.short	(.L_201 - .L_200)
.L_200:
        /*0150*/ 	.word	0x00000008
.L_201:


//--------------------- .nv.info._Z15kernelgpuPaira3IdEvPT_S1_S1_S1_PiS2_S2_S2_S1_S1_S2_iiiiii --------------------------
	.section	.nv.info._Z15kernelgpuPaira3IdEvPT_S1_S1_S1_PiS2_S2_S2_S1_S1_S2_iiiiii,"",@"SHT_CUDA_INFO"
	.sectionflags	@""
	.align	4


	//----- nvinfo : EIATTR_CUDA_API_VERSION
	.align		4
        /*0000*/ 	.byte	0x04, 0x37
        /*0002*/ 	.short	(.L_203 - .L_202)
.L_202:
        /*0004*/ 	.word	0x00000082


	//----- nvinfo : EIATTR_KPARAM_INFO
	.align		4
.L_203:
        /*0008*/ 	.byte	0x04, 0x17
        /*000a*/ 	.short	(.L_205 - .L_204)
.L_204:
        /*000c*/ 	.word	0x00000000
        /*0010*/ 	.short	0x0010
        /*0012*/ 	.short	0x006c
        /*0014*/ 	.byte	0x00, 0xf0, 0x11, 0x00


	//----- nvinfo : EIATTR_KPARAM_INFO
	.align		4
.L_205:
        /*0018*/ 	.byte	0x04, 0x17
        /*001a*/ 	.short	(.L_207 - .L_206)
.L_206:
        /*001c*/ 	.word	0x00000000
        /*0020*/ 	.short	0x000f
        /*0022*/ 	.short	0x0068
        /*0024*/ 	.byte	0x00, 0xf0, 0x11, 0x00


	//----- nvinfo : EIATTR_KPARAM_INFO
	.align		4
.L_207:
        /*0028*/ 	.byte	0x04, 0x17
        /*002a*/ 	.short	(.L_209 - .L_208)
.L_208:
        /*002c*/ 	.word	0x00000000
        /*0030*/ 	.short	0x000e
        /*0032*/ 	.short	0x0064
        /*0034*/ 	.byte	0x00, 0xf0, 0x11, 0x00


	//----- nvinfo : EIATTR_KPARAM_INFO
	.align		4
.L_209:
        /*0038*/ 	.byte	0x04, 0x17
        /*003a*/ 	.short	(.L_211 - .L_210)
.L_210:
        /*003c*/ 	.word	0x00000000
        /*0040*/ 	.short	0x000d
        /*0042*/ 	.short	0x0060
        /*0044*/ 	.byte	0x00, 0xf0, 0x11, 0x00


	//----- nvinfo : EIATTR_KPARAM_INFO
	.align		4
.L_211:
        /*0048*/ 	.byte	0x04, 0x17
        /*004a*/ 	.short	(.L_213 - .L_212)
.L_212:
        /*004c*/ 	.word	0x00000000
        /*0050*/ 	.short	0x000c
        /*0052*/ 	.short	0x005c
        /*0054*/ 	.byte	0x00, 0xf0, 0x11, 0x00


	//----- nvinfo : EIATTR_KPARAM_INFO
	.align		4
.L_213:
        /*0058*/ 	.byte	0x04, 0x17
        /*005a*/ 	.short	(.L_215 - .L_214)
.L_214:
        /*005c*/ 	.word	0x00000000
        /*0060*/ 	.short	0x000b
        /*0062*/ 	.short	0x0058
        /*0064*/ 	.byte	0x00, 0xf0, 0x11, 0x00


	//----- nvinfo : EIATTR_KPARAM_INFO
	.align		4
.L_215:
        /*0068*/ 	.byte	0x04, 0x17
        /*006a*/ 	.short	(.L_217 - .L_216)
.L_216:
        /*006c*/ 	.word	0x00000000
        /*0070*/ 	.short	0x000a
        /*0072*/ 	.short	0x0050
        /*0074*/ 	.byte	0x00, 0xf5, 0x21, 0x00


	//----- nvinfo : EIATTR_KPARAM_INFO
	.align		4
.L_217:
        /*0078*/ 	.byte	0x04, 0x17
        /*007a*/ 	.short	(.L_219 - .L_218)
.L_218:
        /*007c*/ 	.word	0x00000000
        /*0080*/ 	.short	0x0009
        /*0082*/ 	.short	0x0048
        /*0084*/ 	.byte	0x00, 0xf5, 0x21, 0x00


	//----- nvinfo : EIATTR_KPARAM_INFO
	.align		4
.L_219:
        /*0088*/ 	.byte	0x04, 0x17
        /*008a*/ 	.short	(.L_221 - .L_220)
.L_220:
        /*008c*/ 	.word	0x00000000
        /*0090*/ 	.short	0x0008
        /*0092*/ 	.short	0x0040
        /*0094*/ 	.byte	0x00, 0xf5, 0x21, 0x00


	//----- nvinfo : EIATTR_KPARAM_INFO
	.align		4
.L_221:
        /*0098*/ 	.byte	0x04, 0x17
        /*009a*/ 	.short	(.L_223 - .L_222)
.L_222:
        /*009c*/ 	.word	0x00000000
        /*00a0*/ 	.short	0x0007
        /*00a2*/ 	.short	0x0038
        /*00a4*/ 	.byte	0x00, 0xf5, 0x21, 0x00


	//----- nvinfo : EIATTR_KPARAM_INFO
	.align		4
.L_223:
        /*00a8*/ 	.byte	0x04, 0x17
        /*00aa*/ 	.short	(.L_225 - .L_224)
.L_224:
        /*00ac*/ 	.word	0x00000000
        /*00b0*/ 	.short	0x0006
        /*00b2*/ 	.short	0x0030
        /*00b4*/ 	.byte	0x00, 0xf5, 0x21, 0x00


	//----- nvinfo : EIATTR_KPARAM_INFO
	.align		4
.L_225:
        /*00b8*/ 	.byte	0x04, 0x17
        /*00ba*/ 	.short	(.L_227 - .L_226)
.L_226:
        /*00bc*/ 	.word	0x00000000
        /*00c0*/ 	.short	0x0005
        /*00c2*/ 	.short	0x0028
        /*00c4*/ 	.byte	0x00, 0xf5, 0x21, 0x00


	//----- nvinfo : EIATTR_KPARAM_INFO
	.align		4
.L_227:
        /*00c8*/ 	.byte	0x04, 0x17
        /*00ca*/ 	.short	(.L_229 - .L_228)
.L_228:
        /*00cc*/ 	.word	0x00000000
        /*00d0*/ 	.short	0x0004
        /*00d2*/ 	.short	0x0020
        /*00d4*/ 	.byte	0x00, 0xf5, 0x21, 0x00


	//----- nvinfo : EIATTR_KPARAM_INFO
	.align		4
.L_229:
        /*00d8*/ 	.byte	0x04, 0x17
        /*00da*/ 	.short	(.L_231 - .L_230)
.L_230:
        /*00dc*/ 	.word	0x00000000
        /*00e0*/ 	.short	0x0003
        /*00e2*/ 	.short	0x0018
        /*00e4*/ 	.byte	0x00, 0xf5, 0x21, 0x00


	//----- nvinfo : EIATTR_KPARAM_INFO
	.align		4
.L_231:
        /*00e8*/ 	.byte	0x04, 0x17
        /*00ea*/ 	.short	(.L_233 - .L_232)
.L_232:
        /*00ec*/ 	.word	0x00000000
        /*00f0*/ 	.short	0x0002
        /*00f2*/ 	.short	0x0010
        /*00f4*/ 	.byte	0x00, 0xf5, 0x21, 0x00


	//----- nvinfo : EIATTR_KPARAM_INFO
	.align		4
.L_233:
        /*00f8*/ 	.byte	0x04, 0x17
        /*00fa*/ 	.short	(.L_235 - .L_234)
.L_234:
        /*00fc*/ 	.word	0x00000000
        /*0100*/ 	.short	0x0001
        /*0102*/ 	.short	0x0008
        /*0104*/ 	.byte	0x00, 0xf5, 0x21, 0x00


	//----- nvinfo : EIATTR_KPARAM_INFO
	.align		4
.L_235:
        /*0108*/ 	.byte	0x04, 0x17
        /*010a*/ 	.short	(.L_237 - .L_236)
.L_236:
        /*010c*/ 	.word	0x00000000
        /*0110*/ 	.short	0x0000
        /*0112*/ 	.short	0x0000
        /*0114*/ 	.byte	0x00, 0xf5, 0x21, 0x00


	//----- nvinfo : EIATTR_SPARSE_MMA_MASK
	.align		4
.L_237:
        /*0118*/ 	.byte	0x03, 0x50
        /*011a*/ 	.short	0x0000


	//----- nvinfo : EIATTR_MAXREG_COUNT
	.align		4
        /*011c*/ 	.byte	0x03, 0x1b
        /*011e*/ 	.short	0x00ff


	//----- nvinfo : EIATTR_MERCURY_ISA_VERSION
	.align		4
        /*0120*/ 	.byte	0x03, 0x5f
        /*0122*/ 	.short	0x0101


	//----- nvinfo : EIATTR_VRC_CTA_INIT_COUNT
	.align		4
        /*0124*/ 	.byte	0x02, 0x4a
	.zero		1
	.zero		1


	//----- nvinfo : EIATTR_EXIT_INSTR_OFFSETS
	.align		4
        /*0128*/ 	.byte	0x04, 0x1c
        /*012a*/ 	.short	(.L_239 - .L_238)


	//   ....[0]....
.L_238:
        /*012c*/ 	.word	0x00000070


	//   ....[1]....
        /*0130*/ 	.word	0x00002200


	//----- nvinfo : EIATTR_CRS_STACK_SIZE
	.align		4
.L_239:
        /*0134*/ 	.byte	0x04, 0x1e
        /*0136*/ 	.short	(.L_241 - .L_240)
.L_240:
        /*0138*/ 	.word	0x00000000


	//----- nvinfo : EIATTR_CBANK_PARAM_SIZE
	.align		4
.L_241:
        /*013c*/ 	.byte	0x03, 0x19
        /*013e*/ 	.short	0x0070


	//----- nvinfo : EIATTR_PARAM_CBANK
	.align		4
        /*0140*/ 	.byte	0x04, 0x0a
        /*0142*/ 	.short	(.L_243 - .L_242)
	.align		4
.L_242:
        /*0144*/ 	.word	index@(.nv.constant0._Z15kernelgpuPaira3IdEvPT_S1_S1_S1_PiS2_S2_S2_S1_S1_S2_iiiiii)
        /*0148*/ 	.short	0x0380
        /*014a*/ 	.short	0x0070


	//----- nvinfo : EIATTR_SW_WAR
	.align		4
.L_243:
        /*014c*/ 	.byte	0x04, 0x36
        /*014e*/ 	.short	(.L_245 - .L_244)
.L_244:
        /*0150*/ 	.word	0x00000008
.L_245:


//--------------------- .nv.info._Z15kernelgpuPaira2IdEvPT_S1_S1_S1_PiS2_S2_S2_S1_S1_S2_iiiiii --------------------------
	.section	.nv.info._Z15kernelgpuPaira2IdEvPT_S1_S1_S1_PiS2_S2_S2_S1_S1_S2_iiiiii,"",@"SHT_CUDA_INFO"
	.sectionflags	@""
	.align	4


	//----- nvinfo : EIATTR_CUDA_API_VERSION
	.align		4
        /*0000*/ 	.byte	0x04, 0x37
        /*0002*/ 	.short	(.L_247 - .L_246)
.L_246:
        /*0004*/ 	.word	0x00000082


	//----- nvinfo : EIATTR_KPARAM_INFO
	.align		4
.L_247:
        /*0008*/ 	.byte	0x04, 0x17
        /*000a*/ 	.short	(.L_249 - .L_248)
.L_248:
        /*000c*/ 	.word	0x00000000
        /*0010*/ 	.short	0x0010
        /*0012*/ 	.short	0x006c
        /*0014*/ 	.byte	0x00, 0xf0, 0x11, 0x00


	//----- nvinfo : EIATTR_KPARAM_INFO
	.align		4
.L_249:
        /*0018*/ 	.byte	0x04, 0x17
        /*001a*/ 	.short	(.L_251 - .L_250)
.L_250:
        /*001c*/ 	.word	0x00000000
        /*0020*/ 	.short	0x000f
        /*0022*/ 	.short	0x0068
        /*0024*/ 	.byte	0x00, 0xf0, 0x11, 0x00


	//----- nvinfo : EIATTR_KPARAM_INFO
	.align		4
.L_251:
        /*0028*/ 	.byte	0x04, 0x17
        /*002a*/ 	.short	(.L_253 - .L_252)
.L_252:
        /*002c*/ 	.word	0x00000000
        /*0030*/ 	.short	0x000e
        /*0032*/ 	.short	0x0064
        /*0034*/ 	.byte	0x00, 0xf0, 0x11, 0x00


	//----- nvinfo : EIATTR_KPARAM_INFO
	.align		4
.L_253:
        /*0038*/ 	.byte	0x04, 0x17
        /*003a*/ 	.short	(.L_255 - .L_254)
.L_254:
        /*003c*/ 	.word	0x00000000
        /*0040*/ 	.short	0x000d
        /*0042*/ 	.short	0x0060
        /*0044*/ 	.byte	0x00, 0xf0, 0x11, 0x00


	//----- nvinfo : EIATTR_KPARAM_INFO
	.align		4
.L_255:
        /*0048*/ 	.byte	0x04, 0x17
        /*004a*/ 	.short	(.L_257 - .L_256)
.L_256:
        /*004c*/ 	.word	0x00000000
        /*0050*/ 	.short	0x000c
        /*0052*/ 	.short	0x005c
        /*0054*/ 	.byte	0x00, 0xf0, 0x11, 0x00


	//----- nvinfo : EIATTR_KPARAM_INFO
	.align		4
.L_257:
        /*0058*/ 	.byte	0x04, 0x17
        /*005a*/ 	.short	(.L_259 - .L_258)
.L_258:
        /*005c*/ 	.word	0x00000000
        /*0060*/ 	.short	0x000b
        /*0062*/ 	.short	0x0058
        /*0064*/ 	.byte	0x00, 0xf0, 0x11, 0x00


	//----- nvinfo : EIATTR_KPARAM_INFO
	.align		4
.L_259:
        /*0068*/ 	.byte	0x04, 0x17
        /*006a*/ 	.short	(.L_261 - .L_260)
.L_260:
        /*006c*/ 	.word	0x00000000
        /*0070*/ 	.short	0x000a
        /*0072*/ 	.short	0x0050
        /*0074*/ 	.byte	0x00, 0xf5, 0x21, 0x00


	//----- nvinfo : EIATTR_KPARAM_INFO
	.align		4
.L_261:
        /*0078*/ 	.byte	0x04, 0x17
        /*007a*/ 	.short	(.L_263 - .L_262)
.L_262:
        /*007c*/ 	.word	0x00000000
        /*0080*/ 	.short	0x0009
        /*0082*/ 	.short	0x0048
        /*0084*/ 	.byte	0x00, 0xf5, 0x21, 0x00


	//----- nvinfo : EIATTR_KPARAM_INFO
	.align		4
.L_263:
        /*0088*/ 	.byte	0x04, 0x17
        /*008a*/ 	.short	(.L_265 - .L_264)
.L_264:
        /*008c*/ 	.word	0x00000000
        /*0090*/ 	.short	0x0008
        /*0092*/ 	.short	0x0040
        /*0094*/ 	.byte	0x00, 0xf5, 0x21, 0x00


	//----- nvinfo : EIATTR_KPARAM_INFO
	.align		4
.L_265:
        /*0098*/ 	.byte	0x04, 0x17
        /*009a*/ 	.short	(.L_267 - .L_266)
.L_266:
        /*009c*/ 	.word	0x00000000
        /*00a0*/ 	.short	0x0007
        /*00a2*/ 	.short	0x0038
        /*00a4*/ 	.byte	0x00, 0xf5, 0x21, 0x00


	//----- nvinfo : EIATTR_KPARAM_INFO
	.align		4
.L_267:
        /*00a8*/ 	.byte	0x04, 0x17
        /*00aa*/ 	.short	(.L_269 - .L_268)
.L_268:
        /*00ac*/ 	.word	0x00000000
        /*00b0*/ 	.short	0x0006
        /*00b2*/ 	.short	0x0030
        /*00b4*/ 	.byte	0x00, 0xf5, 0x21, 0x00


	//----- nvinfo : EIATTR_KPARAM_INFO
	.align		4
.L_269:
        /*00b8*/ 	.byte	0x04, 0x17
        /*00ba*/ 	.short	(.L_271 - .L_270)
.L_270:
        /*00bc*/ 	.word	0x00000000
        /*00c0*/ 	.short	0x0005
        /*00c2*/ 	.short	0x0028
        /*00c4*/ 	.byte	0x00, 0xf5, 0x21, 0x00


	//----- nvinfo : EIATTR_KPARAM_INFO
	.align		4
.L_271:
        /*00c8*/ 	.byte	0x04, 0x17
        /*00ca*/ 	.short	(.L_273 - .L_272)
.L_272:
        /*00cc*/ 	.word	0x00000000
        /*00d0*/ 	.short	0x0004
        /*00d2*/ 	.short	0x0020
        /*00d4*/ 	.byte	0x00, 0xf5, 0x21, 0x00


	//----- nvinfo : EIATTR_KPARAM_INFO
	.align		4
.L_273:
        /*00d8*/ 	.byte	0x04, 0x17
        /*00da*/ 	.short	(.L_275 - .L_274)
.L_274:
        /*00dc*/ 	.word	0x00000000
        /*00e0*/ 	.short	0x0003
        /*00e2*/ 	.short	0x0018
        /*00e4*/ 	.byte	0x00, 0xf5, 0x21, 0x00


	//----- nvinfo : EIATTR_KPARAM_INFO
	.align		4
.L_275:
        /*00e8*/ 	.byte	0x04, 0x17
        /*00ea*/ 	.short	(.L_277 - .L_276)
.L_276:
        /*00ec*/ 	.word	0x00000000
        /*00f0*/ 	.short	0x0002
        /*00f2*/ 	.short	0x0010
        /*00f4*/ 	.byte	0x00, 0xf5, 0x21, 0x00


	//----- nvinfo : EIATTR_KPARAM_INFO
	.align		4
.L_277:
        /*00f8*/ 	.byte	0x04, 0x17
        /*00fa*/ 	.short	(.L_279 - .L_278)
.L_278:
        /*00fc*/ 	.word	0x00000000
        /*0100*/ 	.short	0x0001
        /*0102*/ 	.short	0x0008
        /*0104*/ 	.byte	0x00, 0xf5, 0x21, 0x00


	//----- nvinfo : EIATTR_KPARAM_INFO
	.align		4
.L_279:
        /*0108*/ 	.byte	0x04, 0x17
        /*010a*/ 	.short	(.L_281 - .L_280)
.L_280:
        /*010c*/ 	.word	0x00000000
        /*0110*/ 	.short	0x0000
        /*0112*/ 	.short	0x0000
        /*0114*/ 	.byte	0x00, 0xf5, 0x21, 0x00


	//----- nvinfo : EIATTR_SPARSE_MMA_MASK
	.align		4
.L_281:
        /*0118*/ 	.byte	0x03, 0x50
        /*011a*/ 	.short	0x0000


	//----- nvinfo : EIATTR_MAXREG_COUNT
	.align		4
        /*011c*/ 	.byte	0x03, 0x1b
        /*011e*/ 	.short	0x00ff


	//----- nvinfo : EIATTR_MERCURY_ISA_VERSION
	.align		4
        /*0120*/ 	.byte	0x03, 0x5f
        /*0122*/ 	.short	0x0101


	//----- nvinfo : EIATTR_VRC_CTA_INIT_COUNT
	.align		4
        /*0124*/ 	.byte	0x02, 0x4a
	.zero		1
	.zero		1


	//----- nvinfo : EIATTR_EXIT_INSTR_OFFSETS
	.align		4
        /*0128*/ 	.byte	0x04, 0x1c
        /*012a*/ 	.short	(.L_283 - .L_282)


	//   ....[0]....
.L_282:
        /*012c*/ 	.word	0x00000070


	//   ....[1]....
        /*0130*/ 	.word	0x000010a0


	//----- nvinfo : EIATTR_CRS_STACK_SIZE
	.align		4
.L_283:
        /*0134*/ 	.byte	0x04, 0x1e
        /*0136*/ 	.short	(.L_285 - .L_284)
.L_284:
        /*0138*/ 	.word	0x00000000


	//----- nvinfo : EIATTR_CBANK_PARAM_SIZE
	.align		4
.L_285:
        /*013c*/ 	.byte	0x03, 0x19
        /*013e*/ 	.short	0x0070


	//----- nvinfo : EIATTR_PARAM_CBANK
	.align		4
        /*0140*/ 	.byte	0x04, 0x0a
        /*0142*/ 	.short	(.L_287 - .L_286)
	.align		4
.L_286:
        /*0144*/ 	.word	index@(.nv.constant0._Z15kernelgpuPaira2IdEvPT_S1_S1_S1_PiS2_S2_S2_S1_S1_S2_iiiiii)
        /*0148*/ 	.short	0x0380
        /*014a*/ 	.short	0x0070


	//----- nvinfo : EIATTR_SW_WAR
	.align		4
.L_287:
        /*014c*/ 	.byte	0x04, 0x36
        /*014e*/ 	.short	(.L_289 - .L_288)
.L_288:
        /*0150*/ 	.word	0x00000008
.L_289:


//--------------------- .nv.info._Z15kernelgpuPaira1IdEvPT_S1_S1_S1_PiS2_S2_S2_S1_S1_S2_iiiiii --------------------------
	.section	.nv.info._Z15kernelgpuPaira1IdEvPT_S1_S1_S1_PiS2_S2_S2_S1_S1_S2_iiiiii,"",@"SHT_CUDA_INFO"
	.sectionflags	@""
	.align	4


	//----- nvinfo : EIATTR_CUDA_API_VERSION
	.align		4
        /*0000*/ 	.byte	0x04, 0x37
        /*0002*/ 	.short	(.L_291 - .L_290)
.L_290:
        /*0004*/ 	.word	0x00000082


	//----- nvinfo : EIATTR_KPARAM_INFO
	.align		4
.L_291:
        /*0008*/ 	.byte	0x04, 0x17
        /*000a*/ 	.short	(.L_293 - .L_292)
.L_292:
        /*000c*/ 	.word	0x00000000
        /*0010*/ 	.short	0x0010
        /*0012*/ 	.short	0x006c
        /*0014*/ 	.byte	0x00, 0xf0, 0x11, 0x00


	//----- nvinfo : EIATTR_KPARAM_INFO
	.align		4
.L_293:
        /*0018*/ 	.byte	0x04, 0x17
        /*001a*/ 	.short	(.L_295 - .L_294)
.L_294:
        /*001c*/ 	.word	0x00000000
        /*0020*/ 	.short	0x000f
        /*0022*/ 	.short	0x0068
        /*0024*/ 	.byte	0x00, 0xf0, 0x11, 0x00


	//----- nvinfo : EIATTR_KPARAM_INFO
	.align		4
.L_295:
        /*0028*/ 	.byte	0x04, 0x17
        /*002a*/ 	.short	(.L_297 - .L_296)
.L_296:
        /*002c*/ 	.word	0x00000000
        /*0030*/ 	.short	0x000e
        /*0032*/ 	.short	0x0064
        /*0034*/ 	.byte	0x00, 0xf0, 0x11, 0x00


	//----- nvinfo : EIATTR_KPARAM_INFO
	.align		4
.L_297:
        /*0038*/ 	.byte	0x04, 0x17
        /*003a*/ 	.short	(.L_299 - .L_298)
.L_298:
        /*003c*/ 	.word	0x00000000
        /*0040*/ 	.short	0x000d
        /*0042*/ 	.short	0x0060
        /*0044*/ 	.byte	0x00, 0xf0, 0x11, 0x00


	//----- nvinfo : EIATTR_KPARAM_INFO
	.align		4
.L_299:
        /*0048*/ 	.byte	0x04, 0x17
        /*004a*/ 	.short	(.L_301 - .L_300)
.L_300:
        /*004c*/ 	.word	0x00000000
        /*0050*/ 	.short	0x000c
        /*0052*/ 	.short	0x005c
        /*0054*/ 	.byte	0x00, 0xf0, 0x11, 0x00


	//----- nvinfo : EIATTR_KPARAM_INFO
	.align		4
.L_301:
        /*0058*/ 	.byte	0x04, 0x17
        /*005a*/ 	.short	(.L_303 - .L_302)
.L_302:
        /*005c*/ 	.word	0x00000000
        /*0060*/ 	.short	0x000b
        /*0062*/ 	.short	0x0058
        /*0064*/ 	.byte	0x00, 0xf0, 0x11, 0x00


	//----- nvinfo : EIATTR_KPARAM_INFO
	.align		4
.L_303:
        /*0068*/ 	.byte	0x04, 0x17
        /*006a*/ 	.short	(.L_305 - .L_304)
.L_304:
        /*006c*/ 	.word	0x00000000
        /*0070*/ 	.short	0x000a
        /*0072*/ 	.short	0x0050
        /*0074*/ 	.byte	0x00, 0xf5, 0x21, 0x00


	//----- nvinfo : EIATTR_KPARAM_INFO
	.align		4
.L_305:
        /*0078*/ 	.byte	0x04, 0x17
        /*007a*/ 	.short	(.L_307 - .L_306)
.L_306:
        /*007c*/ 	.word	0x00000000
        /*0080*/ 	.short	0x0009
        /*0082*/ 	.short	0x0048
        /*0084*/ 	.byte	0x00, 0xf5, 0x21, 0x00


	//----- nvinfo : EIATTR_KPARAM_INFO
	.align		4
.L_307:
        /*0088*/ 	.byte	0x04, 0x17
        /*008a*/ 	.short	(.L_309 - .L_308)
.L_308:
        /*008c*/ 	.word	0x00000000
        /*0090*/ 	.short	0x0008
        /*0092*/ 	.short	0x0040
        /*0094*/ 	.byte	0x00, 0xf5, 0x21, 0x00


	//----- nvinfo : EIATTR_KPARAM_INFO
	.align		4
.L_309:
        /*0098*/ 	.byte	0x04, 0x17
        /*009a*/ 	.short	(.L_311 - .L_310)
.L_310:
        /*009c*/ 	.word	0x00000000
        /*00a0*/ 	.short	0x0007
        /*00a2*/ 	.short	0x0038
        /*00a4*/ 	.byte	0x00, 0xf5, 0x21, 0x00


	//----- nvinfo : EIATTR_KPARAM_INFO
	.align		4
.L_311:
        /*00a8*/ 	.byte	0x04, 0x17
        /*00aa*/ 	.short	(.L_313 - .L_312)
.L_312:
        /*00ac*/ 	.word	0x00000000
        /*00b0*/ 	.short	0x0006
        /*00b2*/ 	.short	0x0030
        /*00b4*/ 	.byte	0x00, 0xf5, 0x21, 0x00


	//----- nvinfo : EIATTR_KPARAM_INFO
	.align		4
.L_313:
        /*00b8*/ 	.byte	0x04, 0x17
        /*00ba*/ 	.short	(.L_315 - .L_314)
.L_314:
        /*00bc*/ 	.word	0x00000000
        /*00c0*/ 	.short	0x0005
        /*00c2*/ 	.short	0x0028
        /*00c4*/ 	.byte	0x00, 0xf5, 0x21, 0x00


	//----- nvinfo : EIATTR_KPARAM_INFO
	.align		4
.L_315:
        /*00c8*/ 	.byte	0x04, 0x17
        /*00ca*/ 	.short	(.L_317 - .L_316)
.L_316:
        /*00cc*/ 	.word	0x00000000
        /*00d0*/ 	.short	0x0004
        /*00d2*/ 	.short	0x0020
        /*00d4*/ 	.byte	0x00, 0xf5, 0x21, 0x00


	//----- nvinfo : EIATTR_KPARAM_INFO
	.align		4
.L_317:
        /*00d8*/ 	.byte	0x04, 0x17
        /*00da*/ 	.short	(.L_319 - .L_318)
.L_318:
        /*00dc*/ 	.word	0x00000000
        /*00e0*/ 	.short	0x0003
        /*00e2*/ 	.short	0x0018
        /*00e4*/ 	.byte	0x00, 0xf5, 0x21, 0x00


	//----- nvinfo : EIATTR_KPARAM_INFO
	.align		4
.L_319:
        /*00e8*/ 	.byte	0x04, 0x17
        /*00ea*/ 	.short	(.L_321 - .L_320)
.L_320:
        /*00ec*/ 	.word	0x00000000
        /*00f0*/ 	.short	0x0002
        /*00f2*/ 	.short	0x0010
        /*00f4*/ 	.byte	0x00, 0xf5, 0x21, 0x00


	//----- nvinfo : EIATTR_KPARAM_INFO
	.align		4
.L_321:
        /*00f8*/ 	.byte	0x04, 0x17
        /*00fa*/ 	.short	(.L_323 - .L_322)
.L_322:
        /*00fc*/ 	.word	0x00000000
        /*0100*/ 	.short	0x0001
        /*0102*/ 	.short	0x0008
        /*0104*/ 	.byte	0x00, 0xf5, 0x21, 0x00


	//----- nvinfo : EIATTR_KPARAM_INFO
	.align		4
.L_323:
        /*0108*/ 	.byte	0x04, 0x17
        /*010a*/ 	.short	(.L_325 - .L_324)
.L_324:
        /*010c*/ 	.word	0x00000000
        /*0110*/ 	.short	0x0000
        /*0112*/ 	.short	0x0000
        /*0114*/ 	.byte	0x00, 0xf5, 0x21, 0x00


	//----- nvinfo : EIATTR_SPARSE_MMA_MASK
	.align		4
.L_325:
        /*0118*/ 	.byte	0x03, 0x50
        /*011a*/ 	.short	0x0000


	//----- nvinfo : EIATTR_MAXREG_COUNT
	.align		4
        /*011c*/ 	.byte	0x03, 0x1b
        /*011e*/ 	.short	0x00ff


	//----- nvinfo : EIATTR_MERCURY_ISA_VERSION
	.align		4
        /*0120*/ 	.byte	0x03, 0x5f
        /*0122*/ 	.short	0x0101


	//----- nvinfo : EIATTR_VRC_CTA_INIT_COUNT
	.align		4
        /*0124*/ 	.byte	0x02, 0x4a
	.zero		1
	.zero		1


	//----- nvinfo : EIATTR_EXIT_INSTR_OFFSETS
	.align		4
        /*0128*/ 	.byte	0x04, 0x1c
        /*012a*/ 	.short	(.L_327 - .L_326)


	//   ....[0]....
.L_326:
        /*012c*/ 	.word	0x00000070


	//   ....[1]....
        /*0130*/ 	.word	0x000008c0


	//----- nvinfo : EIATTR_CRS_STACK_SIZE
	.align		4
.L_327:
        /*0134*/ 	.byte	0x04, 0x1e
        /*0136*/ 	.short	(.L_329 - .L_328)
.L_328:
        /*0138*/ 	.word	0x00000000


	//----- nvinfo : EIATTR_CBANK_PARAM_SIZE
	.align		4
.L_329:
        /*013c*/ 	.byte	0x03, 0x19
        /*013e*/ 	.short	0x0070


	//----- nvinfo : EIATTR_PARAM_CBANK
	.align		4
        /*0140*/ 	.byte	0x04, 0x0a
        /*0142*/ 	.short	(.L_331 - .L_330)
	.align		4
.L_330:
        /*0144*/ 	.word	index@(.nv.constant0._Z15kernelgpuPaira1IdEvPT_S1_S1_S1_PiS2_S2_S2_S1_S1_S2_iiiiii)
        /*0148*/ 	.short	0x0380
        /*014a*/ 	.short	0x0070


	//----- nvinfo : EIATTR_SW_WAR
	.align		4
.L_331:
        /*014c*/ 	.byte	0x04, 0x36
        /*014e*/ 	.short	(.L_333 - .L_332)
.L_332:
        /*0150*/ 	.word	0x00000008
.L_333:


//--------------------- .nv.callgraph             --------------------------
	.section	.nv.callgraph,"",@"SHT_CUDA_CALLGRAPH"
	.align	4
	.sectionentsize	8
	.align		4
        /*0000*/ 	.word	0x00000000
	.align		4
        /*0004*/ 	.word	0xffffffff
	.align		4
        /*0008*/ 	.word	0x00000000
	.align		4
        /*000c*/ 	.word	0xfffffffe
	.align		4
        /*0010*/ 	.word	0x00000000
	.align		4
        /*0014*/ 	.word	0xfffffffd
	.align		4
        /*0018*/ 	.word	0x00000000
	.align		4
        /*001c*/ 	.word	0xfffffffc


//--------------------- .text._Z15kernelgpuPaira3IfEvPT_S1_S1_S1_PiS2_S2_S2_S1_S1_S2_iiiiii --------------------------
	.section	.text._Z15kernelgpuPaira3IfEvPT_S1_S1_S1_PiS2_S2_S2_S1_S1_S2_iiiiii,"ax",@progbits
	.align	128
        .global         _Z15kernelgpuPaira3IfEvPT_S1_S1_S1_PiS2_S2_S2_S1_S1_S2_iiiiii
        .type           _Z15kernelgpuPaira3IfEvPT_S1_S1_S1_PiS2_S2_S2_S1_S1_S2_iiiiii,@function
        .size           _Z15kernelgpuPaira3IfEvPT_S1_S1_S1_PiS2_S2_S2_S1_S1_S2_iiiiii,(.L_x_193 - _Z15kernelgpuPaira3IfEvPT_S1_S1_S1_PiS2_S2_S2_S1_S1_S2_iiiiii)
        .other          _Z15kernelgpuPaira3IfEvPT_S1_S1_S1_PiS2_S2_S2_S1_S1_S2_iiiiii,@"STO_CUDA_ENTRY STV_DEFAULT"
_Z15kernelgpuPaira3IfEvPT_S1_S1_S1_PiS2_S2_S2_S1_S1_S2_iiiiii:
.text._Z15kernelgpuPaira3IfEvPT_S1_S1_S1_PiS2_S2_S2_S1_S1_S2_iiiiii:
[----:B------:R-:W-:Y:S01]  /*0000*/  LDC R1, c[0x0][0x37c] ;  /* 0x0000df00ff017b82 */ /* 0x000fe20000000800 */
[----:B------:R-:W0:Y:S07]  /*0010*/  S2R R2, SR_TID.X ;  /* 0x0000000000027919 */ /* 0x000e2e0000002100 */
[----:B------:R-:W0:Y:S01]  /*0020*/  S2UR UR4, SR_CTAID.X ;  /* 0x00000000000479c3 */ /* 0x000e220000002500 */
[----:B------:R-:W1:Y:S07]  /*0030*/  LDCU UR5, c[0x0][0x3ec] ;  /* 0x00007d80ff0577ac */ /* 0x000e6e0008000800 */
[----:B------:R-:W0:Y:S02]  /*0040*/  LDC R3, c[0x0][0x360] ;  /* 0x0000d800ff037b82 */ /* 0x000e240000000800 */
[----:B0-----:R-:W-:-:S05]  /*0050*/  IMAD R2, R3, UR4, R2 ;  /* 0x0000000403027c24 */ /* 0x001fca000f8e0202 */
[----:B-1----:R-:W-:-:S13]  /*0060*/  ISETP.GE.AND P0, PT, R2, UR5, PT ;  /* 0x0000000502007c0c */ /* 0x002fda000bf06270 */
[----:B------:R-:W-:Y:S05]  /*0070*/  @P0 EXIT ;  /* 0x000000000000094d */ /* 0x000fea0003800000 */
[----:B------:R-:W0:Y:S01]  /*0080*/  LDC.64 R10, c[0x0][0x388] ;  /* 0x0000e200ff0a7b82 */ /* 0x000e220000000a00 */
[----:B------:R-:W1:Y:S01]  /*0090*/  LDCU UR4, c[0x0][0x370] ;  /* 0x00006e00ff0477ac */ /* 0x000e620008000800 */
[----:B------:R-:W2:Y:S01]  /*00a0*/  LDCU.64 UR6, c[0x0][0x358] ;  /* 0x00006b00ff0677ac */ /* 0x000ea20008000a00 */
[----:B------:R-:W3:Y:S01]  /*00b0*/  LDCU UR10, c[0x0][0x3ec] ;  /* 0x00007d80ff0a77ac */ /* 0x000ee20008000800 */
[----:B-1----:R-:W-:-:S07]  /*00c0*/  IMAD R3, R3, UR4, RZ ;  /* 0x0000000403037c24 */ /* 0x002fce000f8e02ff */
.L_x_26:
[----:B------:R-:W2:Y:S08]  /*00d0*/  LDC.64 R18, c[0x0][0x3c0] ;  /* 0x0000f000ff127b82 */ /* 0x000eb00000000a00 */
[----:B-1----:R-:W1:Y:S01]  /*00e0*/  LDC.64 R20, c[0x0][0x3c8] ;  /* 0x0000f200ff147b82 */ /* 0x002e620000000a00 */
[----:B--2---:R-:W2:Y:S01]  /*00f0*/  LDG.E R0, desc[UR6][R18.64+0x10] ;  /* 0x0000100612007981 */ /* 0x004ea2000c1e1900 */
[----:B------:R-:W-:-:S03]  /*0100*/  IMAD R17, R2, 0x3, RZ ;  /* 0x0000000302117824 */ /* 0x000fc600078e02ff */
[----:B------:R4:W5:Y:S01]  /*0110*/  LDG.E R13, desc[UR6][R18.64+0x14] ;  /* 0x00001406120d7981 */ /* 0x000962000c1e1900 */
[----:B0-----:R-:W-:-:S03]  /*0120*/  IMAD.WIDE R16, R17, 0x4, R10 ;  /* 0x0000000411107825 */ /* 0x001fc600078e020a */
[----:B------:R4:W5:Y:S04]  /*0130*/  LDG.E R6, desc[UR6][R18.64+0x18] ;  /* 0x0000180612067981 */ /* 0x000968000c1e1900 */
[----:B------:R4:W5:Y:S04]  /*0140*/  LDG.E R4, desc[UR6][R16.64] ;  /* 0x0000000610047981 */ /* 0x000968000c1e1900 */
[----:B------:R4:W5:Y:S04]  /*0150*/  LDG.E R8, desc[UR6][R16.64+0x4] ;  /* 0x0000040610087981 */ /* 0x000968000c1e1900 */
[----:B------:R4:W5:Y:S04]  /*0160*/  LDG.E R9, desc[UR6][R16.64+0x8] ;  /* 0x0000080610097981 */ /* 0x000968000c1e1900 */
[----:B------:R4:W5:Y:S04]  /*0170*/  LDG.E R7, desc[UR6][R18.64+0x1c] ;  /* 0x00001c0612077981 */ /* 0x000968000c1e1900 */
[----:B------:R4:W5:Y:S04]  /*0180*/  LDG.E R14, desc[UR6][R18.64+0x20] ;  /* 0x00002006120e7981 */ /* 0x000968000c1e1900 */
[----:B-1----:R4:W5:Y:S01]  /*0190*/  LDG.E R12, desc[UR6][R20.64+0x8] ;  /* 0x00000806140c7981 */ /* 0x002962000c1e1900 */
[----:B--2---:R-:W-:-:S04]  /*01a0*/  IADD3 R5, PT, PT, R0, 0x1800000, RZ ;  /* 0x0180000000057810 */ /* 0x004fc80007ffe0ff */
[----:B------:R-:W-:-:S04]  /*01b0*/  LOP3.LUT R5, R5, 0x7f800000, RZ, 0xc0, !PT ;  /* 0x7f80000005057812 */ /* 0x000fc800078ec0ff */
[----:B------:R-:W-:-:S13]  /*01c0*/  ISETP.GT.U32.AND P0, PT, R5, 0x1ffffff, PT ;  /* 0x01ffffff0500780c */ /* 0x000fda0003f04070 */
[----:B----4-:R-:W-:Y:S05]  /*01d0*/  @P0 BRA `(.L_x_0) ;  /* 0x0000000000100947 */ /* 0x010fea0003800000 */
[----:B------:R-:W-:-:S07]  /*01e0*/  MOV R16, 0x200 ;  /* 0x0000020000107802 */ /* 0x000fce0000000f00 */
[----:B---3-5:R-:W-:Y:S05]  /*01f0*/  CALL.REL.NOINC `($__internal_1_$__cuda_sm20_rcp_rn_f32_slowpath) ;  /* 0x0000002000d47944 */ /* 0x028fea0003c00000 */
[----:B------:R-:W-:Y:S01]  /*0200*/  IMAD.MOV.U32 R15, RZ, RZ, R5 ;  /* 0x000000ffff0f7224 */ /* 0x000fe200078e0005 */
[----:B------:R-:W-:Y:S06]  /*0210*/  BRA `(.L_x_1) ;  /* 0x0000000000107947 */ /* 0x000fec0003800000 */
.L_x_0:
[----:B------:R-:W0:Y:S02]  /*0220*/  MUFU.RCP R15, R0 ;  /* 0x00000000000f7308 */ /* 0x000e240000001000 */
[----:B0-----:R-:W-:-:S04]  /*0230*/  FFMA R5, R0, R15, -1 ;  /* 0xbf80000000057423 */ /* 0x001fc8000000000f */
[----:B------:R-:W-:-:S04]  /*0240*/  FADD.FTZ R16, -R5, -RZ ;  /* 0x800000ff05107221 */ /* 0x000fc80000010100 */
[----:B------:R-:W-:-:S07]  /*0250*/  FFMA R15, R15, R16, R15 ;  /* 0x000000100f0f7223 */ /* 0x000fce000000000f */
.L_x_1:
[----:B-----5:R-:W-:-:S04]  /*0260*/  IADD3 R0, PT, PT, R14, 0x1800000, RZ ;  /* 0x018000000e007810 */ /* 0x020fc80007ffe0ff */
[----:B------:R-:W-:-:S04]  /*0270*/  LOP3.LUT R0, R0, 0x7f800000, RZ, 0xc0, !PT ;  /* 0x7f80000000007812 */ /* 0x000fc800078ec0ff */
[----:B------:R-:W-:-:S13]  /*0280*/  ISETP.GT.U32.AND P0, PT, R0, 0x1ffffff, PT ;  /* 0x01ffffff0000780c */ /* 0x000fda0003f04070 */
[----:B------:R-:W-:Y:S05]  /*0290*/  @P0 BRA `(.L_x_2) ;  /* 0x0000000000140947 */ /* 0x000fea0003800000 */
[----:B------:R-:W-:Y:S01]  /*02a0*/  IMAD.MOV.U32 R0, RZ, RZ, R14 ;  /* 0x000000ffff007224 */ /* 0x000fe200078e000e */
[----:B------:R-:W-:-:S07]  /*02b0*/  MOV R16, 0x2d0 ;  /* 0x000002d000107802 */ /* 0x000fce0000000f00 */
[----:B---3--:R-:W-:Y:S05]  /*02c0*/  CALL.REL.NOINC `($__internal_1_$__cuda_sm20_rcp_rn_f32_slowpath) ;  /* 0x0000002000a07944 */ /* 0x008fea0003c00000 */
[----:B------:R-:W-:Y:S01]  /*02d0*/  MOV R0, R5 ;  /* 0x0000000500007202 */ /* 0x000fe20000000f00 */
[----:B------:R-:W-:Y:S06]  /*02e0*/  BRA `(.L_x_3) ;  /* 0x0000000000107947 */ /* 0x000fec0003800000 */
.L_x_2:
[----:B------:R-:W0:Y:S02]  /*02f0*/  MUFU.RCP R5, R14 ;  /* 0x0000000e00057308 */ /* 0x000e240000001000 */
[----:B0-----:R-:W-:-:S04]  /*0300*/  FFMA R0, R14, R5, -1 ;  /* 0xbf8000000e007423 */ /* 0x001fc80000000005 */
[----:B------:R-:W-:-:S04]  /*0310*/  FADD.FTZ R0, -R0, -RZ ;  /* 0x800000ff00007221 */ /* 0x000fc80000010100 */
[----:B------:R-:W-:-:S07]  /*0320*/  FFMA R0, R5, R0, R5 ;  /* 0x0000000005007223 */ /* 0x000fce0000000005 */
.L_x_3:
[C---:B------:R-:W-:Y:S01]  /*0330*/  FMUL R16, |R15|.reuse, 16777216 ;  /* 0x4b8000000f107820 */ /* 0x040fe20000400200 */
[----:B------:R-:W-:Y:S01]  /*0340*/  FSETP.GEU.AND P0, PT, |R15|, 1.175494350822287508e-38, PT ;  /* 0x008000000f00780b */ /* 0x000fe20003f0e200 */
[----:B------:R-:W-:Y:S03]  /*0350*/  BSSY.RECONVERGENT B0, `(.L_x_4) ;  /* 0x0000058000007945 */ /* 0x000fe60003800200 */
[----:B------:R-:W-:-:S05]  /*0360*/  FSEL R16, R16, |R15|, !P0 ;  /* 0x4000000f10107208 */ /* 0x000fca0004000000 */
[----:B------:R-:W-:-:S05]  /*0370*/  VIADD R5, R16, 0xc0cafb0d ;  /* 0xc0cafb0d10057836 */ /* 0x000fca0000000000 */
[----:B------:R-:W-:-:S04]  /*0380*/  LOP3.LUT R5, R5, 0xff800000, RZ, 0xc0, !PT ;  /* 0xff80000005057812 */ /* 0x000fc800078ec0ff */
[-C--:B------:R-:W-:Y:S02]  /*0390*/  IADD3 R16, PT, PT, R16, -R5.reuse, RZ ;  /* 0x8000000510107210 */ /* 0x080fe40007ffe0ff */
[----:B------:R-:W-:Y:S01]  /*03a0*/  I2FP.F32.S32 R17, R5 ;  /* 0x0000000500117245 */ /* 0x000fe20000201400 */
[----:B------:R-:W-:Y:S02]  /*03b0*/  IMAD.MOV.U32 R5, RZ, RZ, 0x3a2c32e4 ;  /* 0x3a2c32e4ff057424 */ /* 0x000fe400078e00ff */
[C---:B------:R-:W-:Y:S01]  /*03c0*/  FADD R19, R16.reuse, 1 ;  /* 0x3f80000010137421 */ /* 0x040fe20000000000 */
[----:B------:R-:W-:Y:S01]  /*03d0*/  FADD R18, R16, -1 ;  /* 0xbf80000010127421 */ /* 0x000fe20000000000 */
[----:B------:R-:W-:-:S03]  /*03e0*/  FSEL R16, RZ, -24, P0 ;  /* 0xc1c00000ff107808 */ /* 0x000fc60000000000 */
[----:B------:R-:W-:Y:S01]  /*03f0*/  FADD R20, R18, R18 ;  /* 0x0000001212147221 */ /* 0x000fe20000000000 */
[----:B------:R-:W0:Y:S01]  /*0400*/  MUFU.RCP R19, R19 ;  /* 0x0000001300137308 */ /* 0x000e220000001000 */
[----:B------:R-:W-:Y:S02]  /*0410*/  FFMA R17, R17, 1.1920928955078125e-07, R16 ;  /* 0x3400000011117823 */ /* 0x000fe40000000010 */
[----:B0-----:R-:W-:-:S04]  /*0420*/  FMUL R20, R19, R20 ;  /* 0x0000001413147220 */ /* 0x001fc80000400000 */
[----:B------:R-:W-:Y:S01]  /*0430*/  FADD R21, R18, -R20 ;  /* 0x8000001412157221 */ /* 0x000fe20000000000 */
[CC--:B------:R-:W-:Y:S01]  /*0440*/  FMUL R22, R20.reuse, R20.reuse ;  /* 0x0000001414167220 */ /* 0x0c0fe20000400000 */
[----:B------:R-:W-:Y:S02]  /*0450*/  FFMA R16, R20, 1.4426950216293334961, R17 ;  /* 0x3fb8aa3b14107823 */ /* 0x000fe40000000011 */
[----:B------:R-:W-:Y:S01]  /*0460*/  FADD R21, R21, R21 ;  /* 0x0000001515157221 */ /* 0x000fe20000000000 */
[----:B------:R-:W-:Y:S01]  /*0470*/  FFMA R23, R22, R5, 0.0032181653659790754318 ;  /* 0x3b52e7db16177423 */ /* 0x000fe20000000005 */
[----:B------:R-:W-:Y:S02]  /*0480*/  FADD R17, R17, -R16 ;  /* 0x8000001011117221 */ /* 0x000fe40000000000 */
[----:B------:R-:W-:Y:S01]  /*0490*/  FFMA R18, R18, -R20, R21 ;  /* 0x8000001412127223 */ /* 0x000fe20000000015 */
[----:B------:R-:W-:Y:S01]  /*04a0*/  FFMA R23, R22, R23, 0.018033718690276145935 ;  /* 0x3c93bb7316177423 */ /* 0x000fe20000000017 */
[----:B------:R-:W-:-:S02]  /*04b0*/  FFMA R17, R20, 1.4426950216293334961, R17 ;  /* 0x3fb8aa3b14117823 */ /* 0x000fc40000000011 */
[----:B------:R-:W-:Y:S01]  /*04c0*/  FMUL R18, R19, R18 ;  /* 0x0000001213127220 */ /* 0x000fe20000400000 */
[----:B------:R-:W-:-:S03]  /*04d0*/  FFMA R23, R22, R23, 0.12022458761930465698 ;  /* 0x3df6384f16177423 */ /* 0x000fc60000000017 */
[----:B------:R-:W-:Y:S01]  /*04e0*/  FFMA R17, R18, 1.4426950216293334961, R17 ;  /* 0x3fb8aa3b12117823 */ /* 0x000fe20000000011 */
[----:B------:R-:W-:-:S03]  /*04f0*/  FMUL R23, R22, R23 ;  /* 0x0000001716177220 */ /* 0x000fc60000400000 */
[----:B------:R-:W-:Y:S01]  /*0500*/  FFMA R17, R20, 1.9251366722983220825e-08, R17 ;  /* 0x32a55e3414117823 */ /* 0x000fe20000000011 */
[----:B------:R-:W-:-:S04]  /*0510*/  FMUL R19, R23, 3 ;  /* 0x4040000017137820 */ /* 0x000fc80000400000 */
[----:B------:R-:W-:-:S04]  /*0520*/  FFMA R18, R18, R19, R17 ;  /* 0x0000001312127223 */ /* 0x000fc80000000011 */
[----:B------:R-:W-:-:S04]  /*0530*/  FFMA R23, R20, R23, R18 ;  /* 0x0000001714177223 */ /* 0x000fc80000000012 */
[----:B------:R-:W-:-:S04]  /*0540*/  FADD R19, R16, R23 ;  /* 0x0000001710137221 */ /* 0x000fc80000000000 */
[----:B------:R-:W-:Y:S01]  /*0550*/  FMUL R17, R14, R19 ;  /* 0x000000130e117220 */ /* 0x000fe20000400000 */
[----:B------:R-:W-:-:S03]  /*0560*/  FADD R16, -R16, R19 ;  /* 0x0000001310107221 */ /* 0x000fc60000000100 */
[----:B------:R-:W0:Y:S01]  /*0570*/  FRND R18, R17 ;  /* 0x0000001100127307 */ /* 0x000e220000201000 */
[----:B------:R-:W-:Y:S01]  /*0580*/  FADD R23, R23, -R16 ;  /* 0x8000001017177221 */ /* 0x000fe20000000000 */
[C---:B------:R-:W-:Y:S01]  /*0590*/  FFMA R16, R14.reuse, R19, -R17 ;  /* 0x000000130e107223 */ /* 0x040fe20000000811 */
[C---:B------:R-:W-:Y:S01]  /*05a0*/  FMUL R19, R14.reuse, 0.5 ;  /* 0x3f0000000e137820 */ /* 0x040fe20000400000 */
[C---:B------:R-:W-:Y:S02]  /*05b0*/  FSETP.GT.AND P1, PT, |R17|.reuse, 152, PT ;  /* 0x431800001100780b */ /* 0x040fe40003f24200 */
[----:B------:R-:W-:Y:S01]  /*05c0*/  FFMA R23, R14, R23, R16 ;  /* 0x000000170e177223 */ /* 0x000fe20000000010 */
[----:B------:R-:W-:Y:S01]  /*05d0*/  HFMA2 R16, -RZ, RZ, 0.64013671875, -15.109375 ;  /* 0x391fcb8eff107431 */ /* 0x000fe200000001ff */
[----:B------:R1:W2:Y:S01]  /*05e0*/  F2I.NTZ R21, R17 ;  /* 0x0000001100157305 */ /* 0x0002a20000203100 */
[C---:B------:R-:W-:Y:S01]  /*05f0*/  FSETP.GEU.AND P2, PT, R17.reuse, RZ, PT ;  /* 0x000000ff1100720b */ /* 0x040fe20003f4e000 */
[----:B0-----:R-:W-:Y:S01]  /*0600*/  FADD R20, R17, -R18 ;  /* 0x8000001211147221 */ /* 0x001fe20000000000 */
[----:B------:R-:W-:Y:S01]  /*0610*/  FSETP.GT.AND P0, PT, R18, RZ, PT ;  /* 0x000000ff1200720b */ /* 0x000fe20003f04000 */
[----:B-1----:R-:W-:-:S04]  /*0620*/  IMAD.MOV.U32 R17, RZ, RZ, 0x3f800000 ;  /* 0x3f800000ff117424 */ /* 0x002fc800078e00ff */
[----:B------:R-:W0:Y:S01]  /*0630*/  FRND.TRUNC R18, R19 ;  /* 0x0000001300127307 */ /* 0x000e22000020d000 */
[----:B------:R-:W-:Y:S01]  /*0640*/  FADD R23, R23, R20 ;  /* 0x0000001417177221 */ /* 0x000fe20000000000 */
[----:B------:R-:W-:Y:S02]  /*0650*/  SEL R22, RZ, 0x83000000, P0 ;  /* 0x83000000ff167807 */ /* 0x000fe40000000000 */
[----:B------:R-:W-:Y:S01]  /*0660*/  FSETP.NEU.AND P0, PT, R14, RZ, PT ;  /* 0x000000ff0e00720b */ /* 0x000fe20003f0d000 */
[----:B------:R-:W-:Y:S01]  /*0670*/  FFMA R20, R23, R16, 0.0013391353422775864601 ;  /* 0x3aaf85ed17147423 */ /* 0x000fe20000000010 */
[----:B--2---:R-:W-:Y:S02]  /*0680*/  LEA R21, R21, -R22, 0x17 ;  /* 0x8000001615157211 */ /* 0x004fe400078eb8ff */
[----:B------:R-:W-:Y:S01]  /*0690*/  FSETP.EQ.OR P0, PT, R15, 1, !P0 ;  /* 0x3f8000000f00780b */ /* 0x000fe20004702400 */
[----:B------:R-:W-:-:S04]  /*06a0*/  FFMA R20, R23, R20, 0.0096188392490148544312 ;  /* 0x3c1d985617147423 */ /* 0x000fc80000000014 */
[----:B------:R-:W-:-:S04]  /*06b0*/  FFMA R20, R23, R20, 0.055503588169813156128 ;  /* 0x3d6357bb17147423 */ /* 0x000fc80000000014 */
[----:B------:R-:W-:-:S04]  /*06c0*/  FFMA R20, R23, R20, 0.24022644758224487305 ;  /* 0x3e75fdec17147423 */ /* 0x000fc80000000014 */
[----:B------:R-:W-:-:S04]  /*06d0*/  FFMA R20, R23, R20, 0.69314718246459960938 ;  /* 0x3f31721817147423 */ /* 0x000fc80000000014 */
[----:B------:R-:W-:Y:S01]  /*06e0*/  FFMA R20, R23, R20, 1 ;  /* 0x3f80000017147423 */ /* 0x000fe20000000014 */
[----:B------:R-:W-:-:S04]  /*06f0*/  VIADD R23, R22, 0x7f000000 ;  /* 0x7f00000016177836 */ /* 0x000fc80000000000 */
[----:B------:R-:W-:-:S04]  /*0700*/  FMUL R20, R20, R23 ;  /* 0x0000001714147220 */ /* 0x000fc80000400000 */
[----:B------:R-:W-:Y:S01]  /*0710*/  FMUL R20, R20, R21 ;  /* 0x0000001514147220 */ /* 0x000fe20000400000 */
[----:B0-----:R-:W-:Y:S01]  /*0720*/  FADD R21, R18, R18 ;  /* 0x0000001212157221 */ /* 0x001fe20000000000 */
[----:B------:R-:W-:Y:S01]  /*0730*/  @P1 FSEL R20, RZ, +INF , !P2 ;  /* 0x7f800000ff141808 */ /* 0x000fe20005000000 */
[----:B------:R-:W-:Y:S06]  /*0740*/  @P0 BRA `(.L_x_5) ;  /* 0x0000000000600947 */ /* 0x000fec0003800000 */
[----:B------:R-:W-:-:S04]  /*0750*/  FSETP.NAN.AND P0, PT, |R14|, |R14|, PT ;  /* 0x4000000e0e00720b */ /* 0x000fc80003f08200 */
[----:B------:R-:W-:-:S13]  /*0760*/  FSETP.NUM.AND P0, PT, |R15|, |R15|, !P0 ;  /* 0x4000000f0f00720b */ /* 0x000fda0004707200 */
[----:B------:R-:W-:Y:S01]  /*0770*/  @!P0 FADD R17, R14, R15 ;  /* 0x0000000f0e118221 */ /* 0x000fe20000000000 */
[----:B------:R-:W-:Y:S06]  /*0780*/  @!P0 BRA `(.L_x_5) ;  /* 0x0000000000508947 */ /* 0x000fec0003800000 */
[----:B------:R-:W-:Y:S01]  /*0790*/  FSETP.NEU.AND P0, PT, |R15|, +INF , PT ;  /* 0x7f8000000f00780b */ /* 0x000fe20003f0d200 */
[----:B------:R-:W-:-:S03]  /*07a0*/  FADD R21, R14, -R21 ;  /* 0x800000150e157221 */ /* 0x000fc60000000000 */
[----:B------:R-:W-:-:S04]  /*07b0*/  FSETP.NEU.AND P0, PT, R15, RZ, P0 ;  /* 0x000000ff0f00720b */ /* 0x000fc8000070d000 */
[----:B------:R-:W-:Y:S02]  /*07c0*/  FSETP.GEU.OR P1, PT, R14, RZ, P0 ;  /* 0x000000ff0e00720b */ /* 0x000fe4000072e400 */
[----:B------:R-:W-:-:S07]  /*07d0*/  FSETP.NEU.AND P2, PT, |R21|, 1, !P0 ;  /* 0x3f8000001500780b */ /* 0x000fce000474d200 */
[----:B------:R-:W-:-:S05]  /*07e0*/  @!P0 FADD R18, R15, R15 ;  /* 0x0000000f0f128221 */ /* 0x000fca0000000000 */
[----:B------:R-:W-:-:S04]  /*07f0*/  @!P1 LOP3.LUT R18, R18, 0x7f800000, RZ, 0x3c, !PT ;  /* 0x7f80000012129812 */ /* 0x000fc800078e3cff */
[----:B------:R-:W-:-:S04]  /*0800*/  @P2 LOP3.LUT R18, R18, 0x7fffffff, RZ, 0xc0, !PT ;  /* 0x7fffffff12122812 */ /* 0x000fc800078ec0ff */
[----:B------:R-:W-:Y:S01]  /*0810*/  @!P0 MOV R17, R18 ;  /* 0x0000001200118202 */ /* 0x000fe20000000f00 */
[----:B------:R-:W-:Y:S06]  /*0820*/  @!P0 BRA `(.L_x_5) ;  /* 0x0000000000288947 */ /* 0x000fec0003800000 */
[----:B------:R-:W-:Y:S02]  /*0830*/  FSETP.NEU.AND P0, PT, |R14|, +INF , PT ;  /* 0x7f8000000e00780b */ /* 0x000fe40003f0d200 */
[----:B------:R-:W-:-:S13]  /*0840*/  FSETP.EQ.AND P1, PT, R15, -1, PT ;  /* 0xbf8000000f00780b */ /* 0x000fda0003f22000 */
[----:B------:R-:W-:Y:S05]  /*0850*/  @!P0 BRA P1, `(.L_x_5) ;  /* 0x00000000001c8947 */ /* 0x000fea0000800000 */
[----:B------:R-:W-:Y:S01]  /*0860*/  FSETP.GEU.AND P1, PT, R15, RZ, PT ;  /* 0x000000ff0f00720b */ /* 0x000fe20003f2e000 */
[----:B------:R-:W-:-:S12]  /*0870*/  IMAD.MOV.U32 R17, RZ, RZ, R20 ;  /* 0x000000ffff117224 */ /* 0x000fd800078e0014 */
[----:B------:R-:W0:Y:S01]  /*0880*/  @!P1 FRND.FLOOR R15, R14 ;  /* 0x0000000e000f9307 */ /* 0x000e220000205000 */
[----:B------:R-:W-:Y:S02]  /*0890*/  @!P1 FSETP.NEU.AND P2, PT, |R21|, 1, PT ;  /* 0x3f8000001500980b */ /* 0x000fe40003f4d200 */
[----:B0-----:R-:W-:Y:S02]  /*08a0*/  @!P1 FSETP.NEU.AND P0, PT, R14, R15, PT ;  /* 0x0000000f0e00920b */ /* 0x001fe40003f0d000 */
[----:B------:R-:W-:-:S04]  /*08b0*/  @!P1 FSEL R15, R20, -R20, P2 ;  /* 0x80000014140f9208 */ /* 0x000fc80001000000 */
[----:B------:R-:W-:-:S07]  /*08c0*/  @!P1 FSEL R17, R15, +QNAN , !P0 ;  /* 0x7fffffff0f119808 */ /* 0x000fce0004000000 */
.L_x_5:
[----:B---3--:R-:W-:Y:S05]  /*08d0*/  BSYNC.RECONVERGENT B0 ;  /* 0x0000000000007941 */ /* 0x008fea0003800200 */
.L_x_4:
[----:B------:R-:W-:Y:S01]  /*08e0*/  FMUL R15, R8, R8 ;  /* 0x00000008080f7220 */ /* 0x000fe20000400000 */
[----:B------:R-:W-:Y:S01]  /*08f0*/  FSETP.NEU.AND P0, PT, R19, RZ, PT ;  /* 0x000000ff1300720b */ /* 0x000fe20003f0d000 */
[----:B------:R-:W-:Y:S01]  /*0900*/  BSSY.RECONVERGENT B0, `(.L_x_6) ;  /* 0x000004e000007945 */ /* 0x000fe20003800200 */
[----:B------:R-:W-:Y:S02]  /*0910*/  HFMA2 R8, -RZ, RZ, 1.875, 0 ;  /* 0x3f800000ff087431 */ /* 0x000fe400000001ff */
[----:B------:R-:W-:-:S04]  /*0920*/  FFMA R4, R4, R4, R15 ;  /* 0x0000000404047223 */ /* 0x000fc8000000000f */
[----:B------:R-:W-:-:S05]  /*0930*/  FFMA R4, R9, R9, R4 ;  /* 0x0000000909047223 */ /* 0x000fca0000000004 */
[----:B------:R-:W-:-:S13]  /*0940*/  FSETP.EQ.OR P0, PT, R4, 1, !P0 ;  /* 0x3f8000000400780b */ /* 0x000fda0004702400 */
[----:B------:R-:W-:Y:S05]  /*0950*/  @P0 BRA `(.L_x_7) ;  /* 0x0000000400200947 */ /* 0x000fea0003800000 */
[----:B------:R-:W-:-:S04]  /*0960*/  FSETP.NAN.AND P0, PT, |R19|, |R19|, PT ;  /* 0x400000131300720b */ /* 0x000fc80003f08200 */
[----:B------:R-:W-:-:S13]  /*0970*/  FSETP.NUM.AND P0, PT, |R4|, |R4|, !P0 ;  /* 0x400000040400720b */ /* 0x000fda0004707200 */
[----:B------:R-:W-:Y:S01]  /*0980*/  @!P0 FADD R8, R19, R4 ;  /* 0x0000000413088221 */ /* 0x000fe20000000000 */
[----:B------:R-:W-:Y:S06]  /*0990*/  @!P0 BRA `(.L_x_7) ;  /* 0x0000000400108947 */ /* 0x000fec0003800000 */
[C---:B------:R-:W-:Y:S01]  /*09a0*/  FMUL R9, |R4|.reuse, 16777216 ;  /* 0x4b80000004097820 */ /* 0x040fe20000400200 */
[C---:B------:R-:W-:Y:S02]  /*09b0*/  FSETP.GEU.AND P0, PT, |R4|.reuse, 1.175494350822287508e-38, PT ;  /* 0x008000000400780b */ /* 0x040fe40003f0e200 */
[----:B------:R-:W-:Y:S02]  /*09c0*/  FSETP.NEU.AND P3, PT, R4, RZ, PT ;  /* 0x000000ff0400720b */ /* 0x000fe40003f6d000 */
[----:B------:R-:W-:-:S05]  /*09d0*/  FSEL R9, R9, |R4|, !P0 ;  /* 0x4000000409097208 */ /* 0x000fca0004000000 */
[----:B------:R-:W-:-:S05]  /*09e0*/  VIADD R8, R9, 0xc0cafb0d ;  /* 0xc0cafb0d09087836 */ /* 0x000fca0000000000 */
[----:B------:R-:W-:-:S04]  /*09f0*/  LOP3.LUT R8, R8, 0xff800000, RZ, 0xc0, !PT ;  /* 0xff80000008087812 */ /* 0x000fc800078ec0ff */
[-C--:B------:R-:W-:Y:S02]  /*0a00*/  IADD3 R9, PT, PT, R9, -R8.reuse, RZ ;  /* 0x8000000809097210 */ /* 0x080fe40007ffe0ff */
[----:B------:R-:W-:-:S03]  /*0a10*/  I2FP.F32.S32 R8, R8 ;  /* 0x0000000800087245 */ /* 0x000fc60000201400 */
        /* <DEDUP_REMOVED lines=30> */
[C---:B------:R-:W-:Y:S02]  /*0c00*/  FSETP.GT.AND P1, PT, |R18|.reuse, 152, PT ;  /* 0x431800001200780b */ /* 0x040fe40003f24200 */
[C---:B------:R-:W-:Y:S01]  /*0c10*/  FSETP.GEU.AND P2, PT, R18.reuse, RZ, PT ;  /* 0x000000ff1200720b */ /* 0x040fe20003f4e000 */
[----:B------:R-:W-:Y:S02]  /*0c20*/  FFMA R23, R19, R23, R14 ;  /* 0x0000001713177223 */ /* 0x000fe4000000000e */
[----:B------:R-:W1:Y:S01]  /*0c30*/  F2I.NTZ R15, R18 ;  /* 0x00000012000f7305 */ /* 0x000e620000203100 */
[----:B0-----:R-:W-:Y:S01]  /*0c40*/  FADD R8, R18, -R9 ;  /* 0x8000000912087221 */ /* 0x001fe20000000000 */
[----:B------:R-:W-:-:S03]  /*0c50*/  FSETP.GT.AND P0, PT, R9, RZ, PT ;  /* 0x000000ff0900720b */ /* 0x000fc60003f04000 */
[----:B------:R-:W-:-:S04]  /*0c60*/  FADD R23, R8, R23 ;  /* 0x0000001708177221 */ /* 0x000fc80000000000 */
[----:B------:R-:W-:-:S04]  /*0c70*/  FFMA R8, R23, R16, 0.0013391353422775864601 ;  /* 0x3aaf85ed17087423 */ /* 0x000fc80000000010 */
[----:B------:R-:W-:-:S04]  /*0c80*/  FFMA R8, R23, R8, 0.0096188392490148544312 ;  /* 0x3c1d985617087423 */ /* 0x000fc80000000008 */
[----:B------:R-:W-:-:S04]  /*0c90*/  FFMA R8, R23, R8, 0.055503588169813156128 ;  /* 0x3d6357bb17087423 */ /* 0x000fc80000000008 */
[C---:B------:R-:W-:Y:S01]  /*0ca0*/  FFMA R14, R23.reuse, R8, 0.24022644758224487305 ;  /* 0x3e75fdec170e7423 */ /* 0x040fe20000000008 */
[----:B------:R-:W-:Y:S02]  /*0cb0*/  SEL R8, RZ, 0x83000000, P0 ;  /* 0x83000000ff087807 */ /* 0x000fe40000000000 */
[----:B------:R-:W-:Y:S01]  /*0cc0*/  FSETP.NEU.AND P0, PT, |R4|, +INF , PT ;  /* 0x7f8000000400780b */ /* 0x000fe20003f0d200 */
[----:B------:R-:W-:Y:S01]  /*0cd0*/  FFMA R14, R23, R14, 0.69314718246459960938 ;  /* 0x3f317218170e7423 */ /* 0x000fe2000000000e */
[----:B------:R-:W-:Y:S01]  /*0ce0*/  IADD3 R9, PT, PT, R8, 0x7f000000, RZ ;  /* 0x7f00000008097810 */ /* 0x000fe20007ffe0ff */
[----:B-1----:R-:W-:Y:S01]  /*0cf0*/  IMAD R15, R15, 0x800000, -R8 ;  /* 0x008000000f0f7824 */ /* 0x002fe200078e0a08 */
[----:B------:R-:W-:Y:S01]  /*0d00*/  FSEL R8, RZ, +INF , !P2 ;  /* 0x7f800000ff087808 */ /* 0x000fe20005000000 */
[----:B------:R-:W-:-:S04]  /*0d10*/  FFMA R14, R23, R14, 1 ;  /* 0x3f800000170e7423 */ /* 0x000fc8000000000e */
[----:B------:R-:W-:-:S04]  /*0d20*/  FMUL R14, R9, R14 ;  /* 0x0000000e090e7220 */ /* 0x000fc80000400000 */
[----:B------:R-:W-:Y:S01]  /*0d30*/  @!P1 FMUL R8, R15, R14 ;  /* 0x0000000e0f089220 */ /* 0x000fe20000400000 */
[----:B------:R-:W-:Y:S06]  /*0d40*/  @P0 BRA P3, `(.L_x_7) ;  /* 0x0000000000240947 */ /* 0x000fec0001800000 */
[C---:B------:R-:W-:Y:S01]  /*0d50*/  FMUL R9, R19.reuse, 0.5 ;  /* 0x3f00000013097820 */ /* 0x040fe20000400000 */
[----:B------:R-:W-:-:S05]  /*0d60*/  FSETP.GEU.AND P1, PT, R19, RZ, PT ;  /* 0x000000ff1300720b */ /* 0x000fca0003f2e000 */
[----:B------:R-:W0:Y:S02]  /*0d70*/  FRND.TRUNC R9, R9 ;  /* 0x0000000900097307 */ /* 0x000e24000020d000 */
[----:B0-----:R-:W-:-:S04]  /*0d80*/  FADD R8, R9, R9 ;  /* 0x0000000909087221 */ /* 0x001fc80000000000 */
[----:B------:R-:W-:-:S05]  /*0d90*/  FADD R8, R19, -R8 ;  /* 0x8000000813087221 */ /* 0x000fca0000000000 */
[----:B------:R-:W-:Y:S01]  /*0da0*/  FSETP.NEU.AND P0, PT, |R8|, 1, PT ;  /* 0x3f8000000800780b */ /* 0x000fe20003f0d200 */
[----:B------:R-:W-:-:S05]  /*0db0*/  FADD R8, R4, R4 ;  /* 0x0000000404087221 */ /* 0x000fca0000000000 */
[----:B------:R-:W-:-:S07]  /*0dc0*/  @!P1 LOP3.LUT R8, R8, 0x7f800000, RZ, 0x3c, !PT ;  /* 0x7f80000008089812 */ /* 0x000fce00078e3cff */
[----:B------:R-:W-:-:S07]  /*0dd0*/  @P0 LOP3.LUT R8, R8, 0x7fffffff, RZ, 0xc0, !PT ;  /* 0x7fffffff08080812 */ /* 0x000fce00078ec0ff */
.L_x_7:
[----:B------:R-:W-:Y:S05]  /*0de0*/  BSYNC.RECONVERGENT B0 ;  /* 0x0000000000007941 */ /* 0x000fea0003800200 */
.L_x_6:
[----:B------:R-:W-:Y:S01]  /*0df0*/  FADD R9, R8, R17 ;  /* 0x0000001108097221 */ /* 0x000fe20000000000 */
[----:B------:R-:W-:Y:S03]  /*0e00*/  BSSY.RECONVERGENT B0, `(.L_x_8) ;  /* 0x0000058000007945 */ /* 0x000fe60003800200 */
[C---:B------:R-:W-:Y:S01]  /*0e10*/  FMUL R14, |R9|.reuse, 16777216 ;  /* 0x4b800000090e7820 */ /* 0x040fe20000400200 */
[----:B------:R-:W-:-:S04]  /*0e20*/  FSETP.GEU.AND P0, PT, |R9|, 1.175494350822287508e-38, PT ;  /* 0x008000000900780b */ /* 0x000fc80003f0e200 */
        /* <DEDUP_REMOVED lines=34> */
[-C--:B------:R-:W-:Y:S01]  /*1050*/  FFMA R18, R18, R0.reuse, -R5 ;  /* 0x0000000012127223 */ /* 0x080fe20000000805 */
[C---:B------:R-:W-:Y:S02]  /*1060*/  FSETP.GT.AND P1, PT, |R5|.reuse, 152, PT ;  /* 0x431800000500780b */ /* 0x040fe40003f24200 */
[----:B------:R-:W-:Y:S01]  /*1070*/  FSETP.GEU.AND P2, PT, R5, RZ, PT ;  /* 0x000000ff0500720b */ /* 0x000fe20003f4e000 */
[----:B------:R-:W-:Y:S01]  /*1080*/  FFMA R15, R15, R0, R18 ;  /* 0x000000000f0f7223 */ /* 0x000fe20000000012 */
[----:B0-----:R-:W-:Y:S01]  /*1090*/  FADD R14, R5, -R20 ;  /* 0x80000014050e7221 */ /* 0x001fe20000000000 */
[----:B------:R-:W-:-:S03]  /*10a0*/  FSETP.GT.AND P0, PT, R20, RZ, PT ;  /* 0x000000ff1400720b */ /* 0x000fc60003f04000 */
[----:B------:R-:W-:Y:S01]  /*10b0*/  FADD R19, R15, R14 ;  /* 0x0000000e0f137221 */ /* 0x000fe20000000000 */
[C---:B------:R-:W-:Y:S01]  /*10c0*/  FMUL R15, R0.reuse, 0.5 ;  /* 0x3f000000000f7820 */ /* 0x040fe20000400000 */
[----:B------:R-:W0:Y:S01]  /*10d0*/  F2I.NTZ R14, R5 ;  /* 0x00000005000e7305 */ /* 0x000e220000203100 */
[----:B------:R-:W-:Y:S01]  /*10e0*/  SEL R21, RZ, 0x83000000, P0 ;  /* 0x83000000ff157807 */ /* 0x000fe20000000000 */
[----:B------:R-:W-:Y:S01]  /*10f0*/  FFMA R16, R19, R16, 0.0013391353422775864601 ;  /* 0x3aaf85ed13107423 */ /* 0x000fe20000000010 */
[----:B------:R-:W-:-:S03]  /*1100*/  FSETP.NEU.AND P0, PT, R0, RZ, PT ;  /* 0x000000ff0000720b */ /* 0x000fc60003f0d000 */
[----:B------:R-:W-:Y:S01]  /*1110*/  FFMA R16, R19, R16, 0.0096188392490148544312 ;  /* 0x3c1d985613107423 */ /* 0x000fe20000000010 */
[----:B------:R-:W-:Y:S01]  /*1120*/  FSETP.EQ.OR P0, PT, R9, 1, !P0 ;  /* 0x3f8000000900780b */ /* 0x000fe20004702400 */
[----:B------:R-:W1:Y:S02]  /*1130*/  FRND.TRUNC R15, R15 ;  /* 0x0000000f000f7307 */ /* 0x000e64000020d000 */
[----:B------:R-:W-:-:S04]  /*1140*/  FFMA R16, R19, R16, 0.055503588169813156128 ;  /* 0x3d6357bb13107423 */ /* 0x000fc80000000010 */
[----:B------:R-:W-:-:S04]  /*1150*/  FFMA R16, R19, R16, 0.24022644758224487305 ;  /* 0x3e75fdec13107423 */ /* 0x000fc80000000010 */
[----:B------:R-:W-:-:S04]  /*1160*/  FFMA R16, R19, R16, 0.69314718246459960938 ;  /* 0x3f31721813107423 */ /* 0x000fc80000000010 */
[----:B------:R-:W-:Y:S01]  /*1170*/  FFMA R16, R19, R16, 1 ;  /* 0x3f80000013107423 */ /* 0x000fe20000000010 */
[----:B------:R-:W-:Y:S01]  /*1180*/  VIADD R19, R21, 0x7f000000 ;  /* 0x7f00000015137836 */ /* 0x000fe20000000000 */
[----:B0-----:R-:W-:Y:S01]  /*1190*/  LEA R21, R14, -R21, 0x17 ;  /* 0x800000150e157211 */ /* 0x001fe200078eb8ff */
[----:B------:R-:W-:Y:S02]  /*11a0*/  IMAD.MOV.U32 R14, RZ, RZ, 0x3f800000 ;  /* 0x3f800000ff0e7424 */ /* 0x000fe400078e00ff */
[----:B-1----:R-:W-:Y:S01]  /*11b0*/  FADD R15, R15, R15 ;  /* 0x0000000f0f0f7221 */ /* 0x002fe20000000000 */
[----:B------:R-:W-:-:S04]  /*11c0*/  FMUL R16, R16, R19 ;  /* 0x0000001310107220 */ /* 0x000fc80000400000 */
[----:B------:R-:W-:Y:S01]  /*11d0*/  FMUL R16, R16, R21 ;  /* 0x0000001510107220 */ /* 0x000fe20000400000 */
[----:B------:R-:W-:Y:S01]  /*11e0*/  @P1 FSEL R16, RZ, +INF , !P2 ;  /* 0x7f800000ff101808 */ /* 0x000fe20005000000 */
[----:B------:R-:W-:Y:S06]  /*11f0*/  @P0 BRA `(.L_x_9) ;  /* 0x0000000000600947 */ /* 0x000fec0003800000 */
[----:B------:R-:W-:-:S04]  /*1200*/  FSETP.NAN.AND P0, PT, |R0|, |R0|, PT ;  /* 0x400000000000720b */ /* 0x000fc80003f08200 */
[----:B------:R-:W-:-:S13]  /*1210*/  FSETP.NUM.AND P0, PT, |R9|, |R9|, !P0 ;  /* 0x400000090900720b */ /* 0x000fda0004707200 */
[----:B------:R-:W-:Y:S01]  /*1220*/  @!P0 FADD R14, R9, R0 ;  /* 0x00000000090e8221 */ /* 0x000fe20000000000 */
[----:B------:R-:W-:Y:S06]  /*1230*/  @!P0 BRA `(.L_x_9) ;  /* 0x0000000000508947 */ /* 0x000fec0003800000 */
[----:B------:R-:W-:Y:S01]  /*1240*/  FSETP.NEU.AND P0, PT, |R9|, +INF , PT ;  /* 0x7f8000000900780b */ /* 0x000fe20003f0d200 */
[----:B------:R-:W-:-:S03]  /*1250*/  FADD R15, -R15, R0 ;  /* 0x000000000f0f7221 */ /* 0x000fc60000000100 */
        /* <DEDUP_REMOVED lines=8> */
[----:B------:R-:W-:Y:S02]  /*12e0*/  FSETP.EQ.AND P1, PT, R9, -1, PT ;  /* 0xbf8000000900780b */ /* 0x000fe40003f22000 */
[----:B------:R-:W-:-:S13]  /*12f0*/  FSETP.NEU.AND P0, PT, |R0|, +INF , PT ;  /* 0x7f8000000000780b */ /* 0x000fda0003f0d200 */
[----:B------:R-:W-:Y:S05]  /*1300*/  @!P0 BRA P1, `(.L_x_9) ;  /* 0x00000000001c8947 */ /* 0x000fea0000800000 */
[----:B------:R-:W-:Y:S01]  /*1310*/  FSETP.GEU.AND P1, PT, R17, -R8, PT ;  /* 0x800000081100720b */ /* 0x000fe20003f2e000 */
[----:B------:R-:W-:-:S12]  /*1320*/  IMAD.MOV.U32 R14, RZ, RZ, R16 ;  /* 0x000000ffff0e7224 */ /* 0x000fd800078e0010 */
[----:B------:R-:W0:Y:S01]  /*1330*/  @!P1 FRND.FLOOR R5, R0 ;  /* 0x0000000000059307 */ /* 0x000e220000205000 */
[----:B------:R-:W-:Y:S02]  /*1340*/  @!P1 FSETP.NEU.AND P2, PT, |R15|, 1, PT ;  /* 0x3f8000000f00980b */ /* 0x000fe40003f4d200 */
[----:B0-----:R-:W-:Y:S02]  /*1350*/  @!P1 FSETP.NEU.AND P0, PT, R0, R5, PT ;  /* 0x000000050000920b */ /* 0x001fe40003f0d000 */
[----:B------:R-:W-:-:S04]  /*1360*/  @!P1 FSEL R5, R16, -R16, P2 ;  /* 0x8000001010059208 */ /* 0x000fc80001000000 */
[----:B------:R-:W-:-:S07]  /*1370*/  @!P1 FSEL R14, R5, +QNAN , !P0 ;  /* 0x7fffffff050e9808 */ /* 0x000fce0004000000 */
.L_x_9:
[----:B------:R-:W-:Y:S05]  /*1380*/  BSYNC.RECONVERGENT B0 ;  /* 0x0000000000007941 */ /* 0x000fea0003800200 */
.L_x_8:
[----:B------:R-:W-:-:S04]  /*1390*/  IADD3 R0, PT, PT, R7, 0x1800000, RZ ;  /* 0x0180000007007810 */ /* 0x000fc80007ffe0ff */
[----:B------:R-:W-:-:S04]  /*13a0*/  LOP3.LUT R0, R0, 0x7f800000, RZ, 0xc0, !PT ;  /* 0x7f80000000007812 */ /* 0x000fc800078ec0ff */
[----:B------:R-:W-:-:S13]  /*13b0*/  ISETP.GT.U32.AND P0, PT, R0, 0x1ffffff, PT ;  /* 0x01ffffff0000780c */ /* 0x000fda0003f04070 */
[----:B------:R-:W-:Y:S05]  /*13c0*/  @P0 BRA `(.L_x_10) ;  /* 0x0000000000100947 */ /* 0x000fea0003800000 */
[----:B------:R-:W-:Y:S01]  /*13d0*/  IMAD.MOV.U32 R0, RZ, RZ, R7 ;  /* 0x000000ffff007224 */ /* 0x000fe200078e0007 */
[----:B------:R-:W-:-:S07]  /*13e0*/  MOV R16, 0x1400 ;  /* 0x0000140000107802 */ /* 0x000fce0000000f00 */
[----:B------:R-:W-:Y:S05]  /*13f0*/  CALL.REL.NOINC `($__internal_1_$__cuda_sm20_rcp_rn_f32_slowpath) ;  /* 0x0000001000547944 */ /* 0x000fea0003c00000 */
[----:B------:R-:W-:Y:S05]  /*1400*/  BRA `(.L_x_11) ;  /* 0x0000000000107947 */ /* 0x000fea0003800000 */
.L_x_10:
[----:B------:R-:W0:Y:S02]  /*1410*/  MUFU.RCP R0, R7 ;  /* 0x0000000700007308 */ /* 0x000e240000001000 */
[----:B0-----:R-:W-:-:S04]  /*1420*/  FFMA R5, R7, R0, -1 ;  /* 0xbf80000007057423 */ /* 0x001fc80000000000 */
[----:B------:R-:W-:-:S04]  /*1430*/  FADD.FTZ R5, -R5, -RZ ;  /* 0x800000ff05057221 */ /* 0x000fc80000010100 */
[----:B------:R-:W-:-:S07]  /*1440*/  FFMA R5, R0, R5, R0 ;  /* 0x0000000500057223 */ /* 0x000fce0000000000 */
.L_x_11:
[----:B------:R-:W-:Y:S01]  /*1450*/  FFMA R5, R5, R14, -1 ;  /* 0xbf80000005057423 */ /* 0x000fe2000000000e */
[----:B------:R-:W-:Y:S01]  /*1460*/  MOV R14, 0x652b82fe ;  /* 0x652b82fe000e7802 */ /* 0x000fe20000000f00 */
[----:B------:R-:W-:Y:S01]  /*1470*/  IMAD.MOV.U32 R15, RZ, RZ, 0x3ff71547 ;  /* 0x3ff71547ff0f7424 */ /* 0x000fe200078e00ff */
[----:B------:R-:W-:Y:S01]  /*1480*/  UMOV UR4, 0xfefa39ef ;  /* 0xfefa39ef00047882 */ /* 0x000fe20000000000 */
[CC--:B------:R-:W-:Y:S01]  /*1490*/  FMUL R0, R6.reuse, R5.reuse ;  /* 0x0000000506007220 */ /* 0x0c0fe20000400000 */
[----:B------:R-:W-:Y:S01]  /*14a0*/  UMOV UR5, 0x3fe62e42 ;  /* 0x3fe62e4200057882 */ /* 0x000fe20000000000 */
[----:B------:R-:W-:Y:S01]  /*14b0*/  FMUL R5, R6, -R5 ;  /* 0x8000000506057220 */ /* 0x000fe20000400000 */
[----:B------:R-:W-:Y:S01]  /*14c0*/  IMAD.MOV.U32 R7, RZ, RZ, 0x437c0000 ;  /* 0x437c0000ff077424 */ /* 0x000fe200078e00ff */
[----:B------:R0:W1:Y:S01]  /*14d0*/  F2F.F64.F32 R8, R0 ;  /* 0x0000000000087310 */ /* 0x0000620000201800 */
[----:B------:R-:W-:Y:S01]  /*14e0*/  BSSY.RECONVERGENT B0, `(.L_x_12) ;  /* 0x0000042000007945 */ /* 0x000fe20003800200 */
[----:B0-----:R-:W-:Y:S01]  /*14f0*/  HFMA2 R0, -RZ, RZ, 0.96630859375, -0.0022525787353515625 ;  /* 0x3bbb989dff007431 */ /* 0x001fe200000001ff */
[----:B-1----:R-:W-:-:S04]  /*1500*/  DMUL R8, R8, -0.5 ;  /* 0xbfe0000008087828 */ /* 0x002fc80000000000 */
[----:B------:R-:W-:-:S04]  /*1510*/  FFMA.SAT R0, R5, R0, 0.5 ;  /* 0x3f00000005007423 */ /* 0x000fc80000002000 */
[----:B------:R-:W-:Y:S01]  /*1520*/  FFMA.RM R0, R0, R7, 12582913 ;  /* 0x4b40000100007423 */ /* 0x000fe20000004007 */
[----:B------:R-:W-:Y:S01]  /*1530*/  DFMA R14, R8, R14, 6.75539944105574400000e+15 ;  /* 0x43380000080e742b */ /* 0x000fe2000000000e */
[----:B------:R-:W-:Y:S02]  /*1540*/  FSETP.GEU.AND P0, PT, |R9|, 4.1917929649353027344, PT ;  /* 0x4086232b0900780b */ /* 0x000fe40003f0e200 */
[C---:B------:R-:W-:Y:S01]  /*1550*/  FADD R6, R0.reuse, -12583039 ;  /* 0xcb40007f00067421 */ /* 0x040fe20000000000 */
[----:B------:R-:W-:-:S03]  /*1560*/  SHF.L.U32 R0, R0, 0x17, RZ ;  /* 0x0000001700007819 */ /* 0x000fc600000006ff */
[----:B------:R-:W-:Y:S01]  /*1570*/  FFMA R6, R5, 1.4426950216293334961, -R6 ;  /* 0x3fb8aa3b05067823 */ /* 0x000fe20000000806 */
[----:B------:R-:W-:-:S03]  /*1580*/  DADD R16, R14, -6.75539944105574400000e+15 ;  /* 0xc33800000e107429 */ /* 0x000fc60000000000 */
[----:B------:R-:W-:-:S05]  /*1590*/  FFMA R5, R5, 1.925963033500011079e-08, R6 ;  /* 0x32a5706005057823 */ /* 0x000fca0000000006 */
[C---:B------:R-:W-:Y:S01]  /*15a0*/  DFMA R18, R16.reuse, -UR4, R8 ;  /* 0x8000000410127c2b */ /* 0x040fe20008000008 */
[----:B------:R-:W-:Y:S01]  /*15b0*/  UMOV UR4, 0x3b39803f ;  /* 0x3b39803f00047882 */ /* 0x000fe20000000000 */
[----:B------:R-:W-:Y:S01]  /*15c0*/  UMOV UR5, 0x3c7abc9e ;  /* 0x3c7abc9e00057882 */ /* 0x000fe20000000000 */
[----:B------:R-:W0:Y:S05]  /*15d0*/  MUFU.EX2 R5, R5 ;  /* 0x0000000500057308 */ /* 0x000e2a0000000800 */
[----:B------:R-:W-:Y:S01]  /*15e0*/  DFMA R16, R16, -UR4, R18 ;  /* 0x8000000410107c2b */ /* 0x000fe20008000012 */
[----:B------:R-:W-:Y:S01]  /*15f0*/  UMOV UR4, 0x69ce2bdf ;  /* 0x69ce2bdf00047882 */ /* 0x000fe20000000000 */
[----:B------:R-:W-:Y:S01]  /*1600*/  MOV R18, 0xfca213ea ;  /* 0xfca213ea00127802 */ /* 0x000fe20000000f00 */
[----:B------:R-:W-:Y:S01]  /*1610*/  IMAD.MOV.U32 R19, RZ, RZ, 0x3e928af3 ;  /* 0x3e928af3ff137424 */ /* 0x000fe200078e00ff */
[----:B------:R-:W-:-:S05]  /*1620*/  UMOV UR5, 0x3e5ade15 ;  /* 0x3e5ade1500057882 */ /* 0x000fca0000000000 */
[----:B------:R-:W-:Y:S01]  /*1630*/  DFMA R18, R16, UR4, R18 ;  /* 0x0000000410127c2b */ /* 0x000fe20008000012 */
[----:B------:R-:W-:Y:S01]  /*1640*/  UMOV UR4, 0x62401315 ;  /* 0x6240131500047882 */ /* 0x000fe20000000000 */
[----:B------:R-:W-:Y:S01]  /*1650*/  UMOV UR5, 0x3ec71dee ;  /* 0x3ec71dee00057882 */ /* 0x000fe20000000000 */
[----:B0-----:R-:W-:-:S04]  /*1660*/  FMUL R0, R0, R5 ;  /* 0x0000000500007220 */ /* 0x001fc80000400000 */
[----:B------:R0:W1:Y:S01]  /*1670*/  F2F.F64.F32 R6, R0 ;  /* 0x0000000000067310 */ /* 0x0000620000201800 */
[----:B------:R-:W-:Y:S01]  /*1680*/  DFMA R18, R16, R18, UR4 ;  /* 0x0000000410127e2b */ /* 0x000fe20008000012 */
[----:B------:R-:W-:Y:S01]  /*1690*/  UMOV UR4, 0x7c89eb71 ;  /* 0x7c89eb7100047882 */ /* 0x000fe20000000000 */
[----:B------:R-:W-:-:S06]  /*16a0*/  UMOV UR5, 0x3efa0199 ;  /* 0x3efa019900057882 */ /* 0x000fcc0000000000 */
        /* <DEDUP_REMOVED lines=18> */
[----:B------:R-:W-:-:S08]  /*17d0*/  DFMA R18, R16, R18, UR4 ;  /* 0x0000000410127e2b */ /* 0x000fd00008000012 */
[----:B------:R-:W-:-:S08]  /*17e0*/  DFMA R18, R16, R18, 1 ;  /* 0x3ff000001012742b */ /* 0x000fd00000000012 */
[----:B------:R-:W-:-:S10]  /*17f0*/  DFMA R18, R16, R18, 1 ;  /* 0x3ff000001012742b */ /* 0x000fd40000000012 */
[----:B------:R-:W-:Y:S01]  /*1800*/  IMAD R17, R14, 0x100000, R19 ;  /* 0x001000000e117824 */ /* 0x000fe200078e0213 */
[----:B------:R-:W-:Y:S01]  /*1810*/  MOV R16, R18 ;  /* 0x0000001200107202 */ /* 0x000fe20000000f00 */
[----:B01----:R-:W-:Y:S06]  /*1820*/  @!P0 BRA `(.L_x_13) ;  /* 0x0000000000348947 */ /* 0x003fec0003800000 */
[----:B------:R-:W-:Y:S01]  /*1830*/  FSETP.GEU.AND P1, PT, |R9|, 4.2275390625, PT ;  /* 0x408748000900780b */ /* 0x000fe20003f2e200 */
[C---:B------:R-:W-:Y:S02]  /*1840*/  DADD R16, R8.reuse, +INF ;  /* 0x7ff0000008107429 */ /* 0x040fe40000000000 */
[----:B------:R-:W-:-:S08]  /*1850*/  DSETP.GEU.AND P0, PT, R8, RZ, PT ;  /* 0x000000ff0800722a */ /* 0x000fd00003f0e000 */
[----:B------:R-:W-:Y:S02]  /*1860*/  FSEL R16, R16, RZ, P0 ;  /* 0x000000ff10107208 */ /* 0x000fe40000000000 */
[----:B------:R-:W-:Y:S01]  /*1870*/  @!P1 LEA.HI R0, R14, R14, RZ, 0x1 ;  /* 0x0000000e0e009211 */ /* 0x000fe200078f08ff */
[----:B------:R-:W-:Y:S01]  /*1880*/  @!P1 IMAD.MOV.U32 R8, RZ, RZ, R18 ;  /* 0x000000ffff089224 */ /* 0x000fe200078e0012 */
[----:B------:R-:W-:Y:S02]  /*1890*/  FSEL R17, R17, RZ, P0 ;  /* 0x000000ff11117208 */ /* 0x000fe40000000000 */
[----:B------:R-:W-:-:S05]  /*18a0*/  @!P1 SHF.R.S32.HI R9, RZ, 0x1, R0 ;  /* 0x00000001ff099819 */ /* 0x000fca0000011400 */
[----:B------:R-:W-:Y:S01]  /*18b0*/  @!P1 IMAD.IADD R14, R14, 0x1, -R9 ;  /* 0x000000010e0e9824 */ /* 0x000fe200078e0a09 */
[----:B------:R-:W-:-:S04]  /*18c0*/  @!P1 LEA R9, R9, R19, 0x14 ;  /* 0x0000001309099211 */ /* 0x000fc800078ea0ff */
[----:B------:R-:W-:Y:S02]  /*18d0*/  @!P1 LEA R15, R14, 0x3ff00000, 0x14 ;  /* 0x3ff000000e0f9811 */ /* 0x000fe400078ea0ff */
[----:B------:R-:W-:-:S06]  /*18e0*/  @!P1 MOV R14, RZ ;  /* 0x000000ff000e9202 */ /* 0x000fcc0000000f00 */
[----:B------:R-:W-:-:S11]  /*18f0*/  @!P1 DMUL R16, R8, R14 ;  /* 0x0000000e08109228 */ /* 0x000fd60000000000 */
.L_x_13:
[----:B------:R-:W-:Y:S05]  /*1900*/  BSYNC.RECONVERGENT B0 ;  /* 0x0000000000007941 */ /* 0x000fea0003800200 */
.L_x_12:
[----:B------:R-:W-:Y:S01]  /*1910*/  DADD R16, R16, R16 ;  /* 0x0000000010107229 */ /* 0x000fe20000000010 */
[----:B------:R-:W0:Y:S01]  /*1920*/  F2F.F64.F32 R14, R13 ;  /* 0x0000000d000e7310 */ /* 0x000e220000201800 */
[----:B------:R-:W-:Y:S01]  /*1930*/  FSETP.NEU.AND P0, PT, R4, RZ, PT ;  /* 0x000000ff0400720b */ /* 0x000fe20003f0d000 */
[----:B------:R-:W-:Y:S01]  /*1940*/  BSSY.RECONVERGENT B0, `(.L_x_14) ;  /* 0x0000010000007945 */ /* 0x000fe20003800200 */
[----:B------:R-:W-:-:S04]  /*1950*/  IMAD.MOV.U32 R34, RZ, RZ, RZ ;  /* 0x000000ffff227224 */ /* 0x000fc800078e00ff */
[----:B------:R-:W-:Y:S01]  /*1960*/  DADD R6, -R16, R6 ;  /* 0x0000000010067229 */ /* 0x000fe20000000106 */
[----:B------:R1:W2:Y:S07]  /*1970*/  F2F.F64.F32 R8, R4 ;  /* 0x0000000400087310 */ /* 0x0002ae0000201800 */
[----:B0-----:R-:W-:Y:S01]  /*1980*/  DMUL R6, R14, R6 ;  /* 0x000000060e067228 */ /* 0x001fe20000000000 */
[----:B------:R-:W-:Y:S01]  /*1990*/  @!P0 CS2R R14, SRZ ;  /* 0x00000000000e8805 */ /* 0x000fe2000001ff00 */
[----:B-1----:R-:W-:Y:S09]  /*19a0*/  @!P0 BRA `(.L_x_15) ;  /* 0x0000000000248947 */ /* 0x002ff20003800000 */
[----:B--2---:R-:W-:Y:S01]  /*19b0*/  DADD R14, -RZ, |R8| ;  /* 0x00000000ff0e7229 */ /* 0x004fe20000000508 */
[----:B------:R-:W-:Y:S02]  /*19c0*/  ISETP.GE.AND P0, PT, R9, RZ, PT ;  /* 0x000000ff0900720c */ /* 0x000fe40003f06270 */
[----:B------:R-:W-:Y:S02]  /*19d0*/  MOV R35, 0x40040000 ;  /* 0x4004000000237802 */ /* 0x000fe40000000f00 */
[----:B------:R-:W-:-:S05]  /*19e0*/  MOV R0, 0x1a20 ;  /* 0x00001a2000007802 */ /* 0x000fca0000000f00 */
[----:B------:R-:W-:Y:S01]  /*19f0*/  MOV R20, R14 ;  /* 0x0000000e00147202 */ /* 0x000fe20000000f00 */
[----:B------:R-:W-:-:S07]  /*1a00*/  IMAD.MOV.U32 R5, RZ, RZ, R15 ;  /* 0x000000ffff057224 */ /* 0x000fce00078e000f */
[----:B------:R-:W-:Y:S05]  /*1a10*/  CALL.REL.NOINC `($_Z15kernelgpuPaira3IfEvPT_S1_S1_S1_PiS2_S2_S2_S1_S1_S2_iiiiii$__internal_accurate_pow) ;  /* 0x0000000c00a07944 */ /* 0x000fea0003c00000 */
[----:B------:R-:W-:Y:S02]  /*1a20*/  FSEL R14, R5, RZ, P0 ;  /* 0x000000ff050e7208 */ /* 0x000fe40000000000 */
[----:B------:R-:W-:-:S07]  /*1a30*/  FSEL R15, R24, -QNAN , P0 ;  /* 0xfff80000180f7808 */ /* 0x000fce0000000000 */
.L_x_15:
[----:B------:R-:W-:Y:S05]  /*1a40*/  BSYNC.RECONVERGENT B0 ;  /* 0x0000000000007941 */ /* 0x000fea0003800200 */
.L_x_14:
[----:B------:R-:W-:Y:S01]  /*1a50*/  FMUL R5, R12, R12 ;  /* 0x0000000c0c057220 */ /* 0x000fe20000400000 */
[----:B------:R-:W-:Y:S01]  /*1a60*/  BSSY.RECONVERGENT B0, `(.L_x_16) ;  /* 0x0000019000007945 */ /* 0x000fe20003800200 */
[----:B------:R-:W-:Y:S02]  /*1a70*/  FSETP.NEU.AND P1, PT, R4, RZ, PT ;  /* 0x000000ff0400720b */ /* 0x000fe40003f2d000 */
[----:B------:R-:W-:Y:S01]  /*1a80*/  FMUL R5, R12, R5 ;  /* 0x000000050c057220 */ /* 0x000fe20000400000 */
[----:B------:R-:W-:-:S03]  /*1a90*/  FSETP.NEU.AND P2, PT, R4, 1, PT ;  /* 0x3f8000000400780b */ /* 0x000fc60003f4d000 */
[----:B------:R-:W-:-:S04]  /*1aa0*/  FMUL R13, R12, R5 ;  /* 0x000000050c0d7220 */ /* 0x000fc80000400000 */
[----:B------:R-:W-:-:S04]  /*1ab0*/  FMUL R5, R12, R13 ;  /* 0x0000000d0c057220 */ /* 0x000fc80000400000 */
[----:B------:R-:W0:Y:S08]  /*1ac0*/  F2F.F64.F32 R16, R5 ;  /* 0x0000000500107310 */ /* 0x000e300000201800 */
[----:B0-----:R-:W0:Y:S01]  /*1ad0*/  MUFU.RCP64H R19, R17 ;  /* 0x0000001100137308 */ /* 0x001e220000001800 */
[----:B------:R-:W-:-:S05]  /*1ae0*/  VIADD R18, R17, 0x300402 ;  /* 0x0030040211127836 */ /* 0x000fca0000000000 */
[----:B------:R-:W-:Y:S01]  /*1af0*/  FSETP.GEU.AND P0, PT, |R18|, 5.8789094863358348022e-39, PT ;  /* 0x004004021200780b */ /* 0x000fe20003f0e200 */
[----:B0-----:R-:W-:-:S08]  /*1b00*/  DFMA R20, -R16, R18, 1 ;  /* 0x3ff000001014742b */ /* 0x001fd00000000112 */
[----:B------:R-:W-:Y:S02]  /*1b10*/  DFMA R22, R20, R20, R20 ;  /* 0x000000141416722b */ /* 0x000fe40000000014 */
[----:B--2---:R-:W-:-:S06]  /*1b20*/  DADD R20, R8, 2.5 ;  /* 0x4004000008147429 */ /* 0x004fcc0000000000 */
[----:B------:R-:W-:-:S04]  /*1b30*/  DFMA R22, R18, R22, R18 ;  /* 0x000000161216722b */ /* 0x000fc80000000012 */
[----:B------:R-:W-:-:S04]  /*1b40*/  LOP3.LUT R20, R21, 0x7ff00000, RZ, 0xc0, !PT ;  /* 0x7ff0000015147812 */ /* 0x000fc800078ec0ff */
[----:B------:R-:W-:Y:S01]  /*1b50*/  ISETP.NE.AND P3, PT, R20, 0x7ff00000, PT ;  /* 0x7ff000001400780c */ /* 0x000fe20003f65270 */
[----:B------:R-:W-:-:S08]  /*1b60*/  DFMA R26, -R16, R22, 1 ;  /* 0x3ff00000101a742b */ /* 0x000fd00000000116 */
[----:B------:R-:W-:-:S04]  /*1b70*/  DFMA R26, R22, R26, R22 ;  /* 0x0000001a161a722b */ /* 0x000fc80000000016 */
[----:B------:R-:W-:Y:S07]  /*1b80*/  @P3 BRA `(.L_x_17) ;  /* 0x0000000000183947 */ /* 0x000fee0003800000 */
[----:B------:R-:W-:-:S13]  /*1b90*/  FSETP.NAN.AND P3, PT, R4, R4, PT ;  /* 0x000000040400720b */ /* 0x000fda0003f68000 */
[----:B------:R-:W-:Y:S01]  /*1ba0*/  @P3 DADD R14, R8, 2.5 ;  /* 0x40040000080e3429 */ /* 0x000fe20000000000 */
[----:B------:R-:W-:Y:S10]  /*1bb0*/  @P3 BRA `(.L_x_17) ;  /* 0x00000000000c3947 */ /* 0x000ff40003800000 */
[----:B------:R-:W-:-:S14]  /*1bc0*/  DSETP.NEU.AND P3, PT, |R8|, +INF , PT ;  /* 0x7ff000000800742a */ /* 0x000fdc0003f6d200 */
[----:B------:R-:W-:Y:S01]  /*1bd0*/  @!P3 MOV R14, 0x0 ;  /* 0x00000000000eb802 */ /* 0x000fe20000000f00 */
[----:B------:R-:W-:-:S07]  /*1be0*/  @!P3 IMAD.MOV.U32 R15, RZ, RZ, 0x7ff00000 ;  /* 0x7ff00000ff0fb424 */ /* 0x000fce00078e00ff */
.L_x_17:
[----:B------:R-:W-:Y:S05]  /*1bf0*/  BSYNC.RECONVERGENT B0 ;  /* 0x0000000000007941 */ /* 0x000fea0003800200 */
.L_x_16:
[----:B------:R-:W-:Y:S01]  /*1c00*/  FSEL R14, R14, RZ, P2 ;  /* 0x000000ff0e0e7208 */ /* 0x000fe20001000000 */
[----:B------:R-:W-:Y:S01]  /*1c10*/  FMUL R29, R4, R4 ;  /* 0x00000004041d7220 */ /* 0x000fe20000400000 */
[----:B------:R-:W-:Y:S01]  /*1c20*/  FSEL R15, R15, 1.875, P2 ;  /* 0x3ff000000f0f7808 */ /* 0x000fe20001000000 */
[----:B------:R-:W-:Y:S01]  /*1c30*/  FMUL R5, R12, R5 ;  /* 0x000000050c057220 */ /* 0x000fe20000400000 */
[----:B------:R-:W-:Y:S06]  /*1c40*/  @P0 BRA `(.L_x_18) ;  /* 0x0000000000180947 */ /* 0x000fec0003800000 */
[----:B------:R-:W-:Y:S02]  /*1c50*/  LOP3.LUT R20, R17, 0x7fffffff, RZ, 0xc0, !PT ;  /* 0x7fffffff11147812 */ /* 0x000fe400078ec0ff */
[----:B------:R-:W-:Y:S02]  /*1c60*/  MOV R0, 0x1c90 ;  /* 0x00001c9000007802 */ /* 0x000fe40000000f00 */
[----:B------:R-:W-:-:S07]  /*1c70*/  IADD3 R20, PT, PT, R20, -0x100000, RZ ;  /* 0xfff0000014147810 */ /* 0x000fce0007ffe0ff */
[----:B------:R-:W-:Y:S05]  /*1c80*/  CALL.REL.NOINC `($__internal_0_$__cuda_sm20_dblrcp_rn_slowpath_v3) ;  /* 0x0000000400887944 */ /* 0x000fea0003c00000 */
[----:B------:R-:W-:Y:S01]  /*1c90*/  IMAD.MOV.U32 R26, RZ, RZ, R22 ;  /* 0x000000ffff1a7224 */ /* 0x000fe200078e0016 */
[----:B------:R-:W-:-:S07]  /*1ca0*/  MOV R27, R23 ;  /* 0x00000017001b7202 */ /* 0x000fce0000000f00 */
.L_x_18:
[----:B------:R-:W0:Y:S01]  /*1cb0*/  F2F.F64.F32 R16, R5 ;  /* 0x0000000500107310 */ /* 0x000e220000201800 */
[----:B------:R-:W-:Y:S01]  /*1cc0*/  FMUL R24, R4, R29 ;  /* 0x0000001d04187220 */ /* 0x000fe20000400000 */
[----:B------:R-:W-:-:S06]  /*1cd0*/  DMUL R14, R26, R14 ;  /* 0x0000000e1a0e7228 */ /* 0x000fcc0000000000 */
[----:B------:R-:W1:Y:S01]  /*1ce0*/  F2F.F64.F32 R24, R24 ;  /* 0x0000001800187310 */ /* 0x000e620000201800 */
[----:B0-----:R-:W-:-:S07]  /*1cf0*/  VIADD R18, R17, 0x300402 ;  /* 0x0030040211127836 */ /* 0x001fce0000000000 */
[----:B------:R-:W0:Y:S01]  /*1d00*/  MUFU.RCP64H R19, R17 ;  /* 0x0000001100137308 */ /* 0x000e220000001800 */
[----:B------:R-:W-:Y:S01]  /*1d10*/  FSETP.GEU.AND P0, PT, |R18|, 5.8789094863358348022e-39, PT ;  /* 0x004004021200780b */ /* 0x000fe20003f0e200 */
[----:B0-----:R-:W-:-:S08]  /*1d20*/  DFMA R20, -R16, R18, 1 ;  /* 0x3ff000001014742b */ /* 0x001fd00000000112 */
[----:B------:R-:W-:-:S08]  /*1d30*/  DFMA R20, R20, R20, R20 ;  /* 0x000000141414722b */ /* 0x000fd00000000014 */
[----:B------:R-:W-:-:S08]  /*1d40*/  DFMA R20, R18, R20, R18 ;  /* 0x000000141214722b */ /* 0x000fd00000000012 */
[----:B------:R-:W-:-:S08]  /*1d50*/  DFMA R22, -R16, R20, 1 ;  /* 0x3ff000001016742b */ /* 0x000fd00000000114 */
[----:B------:R-:W-:Y:S01]  /*1d60*/  DFMA R20, R20, R22, R20 ;  /* 0x000000161414722b */ /* 0x000fe20000000014 */
[----:B-1----:R-:W-:Y:S10]  /*1d70*/  @P0 BRA `(.L_x_19) ;  /* 0x0000000000180947 */ /* 0x002ff40003800000 */
[----:B------:R-:W-:Y:S02]  /*1d80*/  LOP3.LUT R20, R17, 0x7fffffff, RZ, 0xc0, !PT ;  /* 0x7fffffff11147812 */ /* 0x000fe400078ec0ff */
[----:B------:R-:W-:Y:S02]  /*1d90*/  MOV R0, 0x1dc0 ;  /* 0x00001dc000007802 */ /* 0x000fe40000000f00 */
[----:B------:R-:W-:-:S07]  /*1da0*/  IADD3 R20, PT, PT, R20, -0x100000, RZ ;  /* 0xfff0000014147810 */ /* 0x000fce0007ffe0ff */
[----:B------:R-:W-:Y:S05]  /*1db0*/  CALL.REL.NOINC `($__internal_0_$__cuda_sm20_dblrcp_rn_slowpath_v3) ;  /* 0x00000004003c7944 */ /* 0x000fea0003c00000 */
[----:B------:R-:W-:Y:S01]  /*1dc0*/  IMAD.MOV.U32 R20, RZ, RZ, R22 ;  /* 0x000000ffff147224 */ /* 0x000fe200078e0016 */
[----:B------:R-:W-:-:S07]  /*1dd0*/  MOV R21, R23 ;  /* 0x0000001700157202 */ /* 0x000fce0000000f00 */
.L_x_19:
[----:B------:R-:W0:Y:S01]  /*1de0*/  F2F.F64.F32 R16, R13 ;  /* 0x0000000d00107310 */ /* 0x000e220000201800 */
[----:B------:R-:W-:-:S07]  /*1df0*/  DMUL R20, R24, R20 ;  /* 0x0000001418147228 */ /* 0x000fce0000000000 */
[----:B------:R1:W2:Y:S01]  /*1e00*/  F2F.F64.F32 R24, R29 ;  /* 0x0000001d00187310 */ /* 0x0002a20000201800 */
[----:B0-----:R-:W-:-:S07]  /*1e10*/  VIADD R18, R17, 0x300402 ;  /* 0x0030040211127836 */ /* 0x001fce0000000000 */
[----:B------:R-:W0:Y:S01]  /*1e20*/  MUFU.RCP64H R19, R17 ;  /* 0x0000001100137308 */ /* 0x000e220000001800 */
[----:B------:R-:W-:Y:S01]  /*1e30*/  FSETP.GEU.AND P0, PT, |R18|, 5.8789094863358348022e-39, PT ;  /* 0x004004021200780b */ /* 0x000fe20003f0e200 */
[----:B0-----:R-:W-:-:S08]  /*1e40*/  DFMA R22, -R16, R18, 1 ;  /* 0x3ff000001016742b */ /* 0x001fd00000000112 */
[----:B------:R-:W-:-:S08]  /*1e50*/  DFMA R22, R22, R22, R22 ;  /* 0x000000161616722b */ /* 0x000fd00000000016 */
[----:B------:R-:W-:-:S08]  /*1e60*/  DFMA R22, R18, R22, R18 ;  /* 0x000000161216722b */ /* 0x000fd00000000012 */
[----:B------:R-:W-:-:S08]  /*1e70*/  DFMA R26, -R16, R22, 1 ;  /* 0x3ff00000101a742b */ /* 0x000fd00000000116 */
[----:B------:R-:W-:Y:S02]  /*1e80*/  DFMA R22, R22, R26, R22 ;  /* 0x0000001a1616722b */ /* 0x000fe40000000016 */
[----:B------:R-:W-:Y:S01]  /*1e90*/  DMUL R26, R20, -70 ;  /* 0xc0518000141a7828 */ /* 0x000fe20000000000 */
[----:B-12---:R-:W-:Y:S10]  /*1ea0*/  @P0 BRA `(.L_x_20) ;  /* 0x0000000000100947 */ /* 0x006ff40003800000 */
[----:B------:R-:W-:Y:S02]  /*1eb0*/  LOP3.LUT R20, R17, 0x7fffffff, RZ, 0xc0, !PT ;  /* 0x7fffffff11147812 */ /* 0x000fe400078ec0ff */
[----:B------:R-:W-:Y:S02]  /*1ec0*/  MOV R0, 0x1ef0 ;  /* 0x00001ef000007802 */ /* 0x000fe40000000f00 */
[----:B------:R-:W-:-:S07]  /*1ed0*/  IADD3 R20, PT, PT, R20, -0x100000, RZ ;  /* 0xfff0000014147810 */ /* 0x000fce0007ffe0ff */
[----:B------:R-:W-:Y:S05]  /*1ee0*/  CALL.REL.NOINC `($__internal_0_$__cuda_sm20_dblrcp_rn_slowpath_v3) ;  /* 0x0000000000f07944 */ /* 0x000fea0003c00000 */
.L_x_20:
[----:B------:R-:W-:Y:S01]  /*1ef0*/  DMUL R22, R24, R22 ;  /* 0x0000001618167228 */ /* 0x000fe20000000000 */
[----:B------:R-:W-:Y:S01]  /*1f00*/  FMUL R12, R12, R5 ;  /* 0x000000050c0c7220 */ /* 0x000fe20000400000 */
[----:B------:R-:W-:Y:S01]  /*1f10*/  BSSY.RECONVERGENT B0, `(.L_x_21) ;  /* 0x000000f000007945 */ /* 0x000fe20003800200 */
[----:B------:R-:W-:-:S04]  /*1f20*/  @!P1 CS2R R16, SRZ ;  /* 0x0000000000109805 */ /* 0x000fc8000001ff00 */
[----:B------:R-:W0:Y:S01]  /*1f30*/  F2F.F64.F32 R12, R12 ;  /* 0x0000000c000c7310 */ /* 0x000e220000201800 */
[----:B------:R-:W-:-:S08]  /*1f40*/  DFMA R22, R22, -35, R26 ;  /* 0xc04180001616782b */ /* 0x000fd0000000001a */
[----:B------:R-:W-:Y:S01]  /*1f50*/  DFMA R14, R14, 84, R22 ;  /* 0x405500000e0e782b */ /* 0x000fe20000000016 */
[----:B------:R-:W-:Y:S10]  /*1f60*/  @!P1 BRA `(.L_x_22) ;  /* 0x0000000000249947 */ /* 0x000ff40003800000 */
[----:B------:R-:W-:Y:S01]  /*1f70*/  DADD R16, -RZ, |R8| ;  /* 0x00000000ff107229 */ /* 0x000fe20000000508 */
[----:B------:R-:W-:Y:S01]  /*1f80*/  ISETP.GE.AND P0, PT, R9, RZ, PT ;  /* 0x000000ff0900720c */ /* 0x000fe20003f06270 */
[----:B------:R-:W-:Y:S01]  /*1f90*/  IMAD.MOV.U32 R35, RZ, RZ, 0x400c0000 ;  /* 0x400c0000ff237424 */ /* 0x000fe200078e00ff */
[----:B------:R-:W-:-:S07]  /*1fa0*/  MOV R0, 0x1fe0 ;  /* 0x00001fe000007802 */ /* 0x000fce0000000f00 */
[----:B------:R-:W-:Y:S01]  /*1fb0*/  IMAD.MOV.U32 R20, RZ, RZ, R16 ;  /* 0x000000ffff147224 */ /* 0x000fe200078e0010 */
[----:B------:R-:W-:-:S07]  /*1fc0*/  MOV R5, R17 ;  /* 0x0000001100057202 */ /* 0x000fce0000000f00 */
[----:B0-----:R-:W-:Y:S05]  /*1fd0*/  CALL.REL.NOINC `($_Z15kernelgpuPaira3IfEvPT_S1_S1_S1_PiS2_S2_S2_S1_S1_S2_iiiiii$__internal_accurate_pow) ;  /* 0x0000000800307944 */ /* 0x001fea0003c00000 */
[----:B------:R-:W-:Y:S02]  /*1fe0*/  FSEL R16, R5, RZ, P0 ;  /* 0x000000ff05107208 */ /* 0x000fe40000000000 */
[----:B------:R-:W-:-:S07]  /*1ff0*/  FSEL R17, R24, -QNAN , P0 ;  /* 0xfff8000018117808 */ /* 0x000fce0000000000 */
.L_x_22:
[----:B------:R-:W-:Y:S05]  /*2000*/  BSYNC.RECONVERGENT B0 ;  /* 0x0000000000007941 */ /* 0x000fea0003800200 */
.L_x_21:
[----:B0-----:R-:W0:Y:S01]  /*2010*/  MUFU.RCP64H R21, R13 ;  /* 0x0000000d00157308 */ /* 0x001e220000001800 */
[----:B------:R-:W-:Y:S01]  /*2020*/  IADD3 R20, PT, PT, R13, 0x300402, RZ ;  /* 0x003004020d147810 */ /* 0x000fe20007ffe0ff */
[----:B------:R-:W-:Y:S01]  /*2030*/  BSSY.RECONVERGENT B0, `(.L_x_23) ;  /* 0x0000012000007945 */ /* 0x000fe20003800200 */
[----:B------:R-:W-:Y:S02]  /*2040*/  FSETP.NEU.AND P1, PT, R4, 1, PT ;  /* 0x3f8000000400780b */ /* 0x000fe40003f2d000 */
[----:B------:R-:W-:Y:S02]  /*2050*/  FSETP.GEU.AND P0, PT, |R20|, 5.8789094863358348022e-39, PT ;  /* 0x004004021400780b */ /* 0x000fe40003f0e200 */
[----:B0-----:R-:W-:-:S08]  /*2060*/  DFMA R18, -R12, R20, 1 ;  /* 0x3ff000000c12742b */ /* 0x001fd00000000114 */
[----:B------:R-:W-:Y:S02]  /*2070*/  DFMA R22, R18, R18, R18 ;  /* 0x000000121216722b */ /* 0x000fe40000000012 */
[----:B------:R-:W-:-:S06]  /*2080*/  DADD R18, R8, 3.5 ;  /* 0x400c000008127429 */ /* 0x000fcc0000000000 */
        /* <DEDUP_REMOVED lines=10> */
[----:B------:R-:W-:Y:S01]  /*2130*/  @!P2 IMAD.MOV.U32 R16, RZ, RZ, 0x0 ;  /* 0x00000000ff10a424 */ /* 0x000fe200078e00ff */
[----:B------:R-:W-:-:S07]  /*2140*/  @!P2 MOV R17, 0x7ff00000 ;  /* 0x7ff000000011a802 */ /* 0x000fce0000000f00 */
.L_x_24:
[----:B------:R-:W-:Y:S05]  /*2150*/  BSYNC.RECONVERGENT B0 ;  /* 0x0000000000007941 */ /* 0x000fea0003800200 */
.L_x_23:
[----:B------:R-:W-:Y:S02]  /*2160*/  FSEL R4, R16, RZ, P1 ;  /* 0x000000ff10047208 */ /* 0x000fe40000800000 */
[----:B------:R-:W-:Y:S01]  /*2170*/  FSEL R5, R17, 1.875, P1 ;  /* 0x3ff0000011057808 */ /* 0x000fe20000800000 */
[----:B------:R-:W-:Y:S06]  /*2180*/  @P0 BRA `(.L_x_25) ;  /* 0x0000000000180947 */ /* 0x000fec0003800000 */
[----:B------:R-:W-:Y:S01]  /*2190*/  LOP3.LUT R20, R13, 0x7fffffff, RZ, 0xc0, !PT ;  /* 0x7fffffff0d147812 */ /* 0x000fe200078ec0ff */
[----:B------:R-:W-:Y:S01]  /*21a0*/  IMAD.MOV.U32 R16, RZ, RZ, R12 ;  /* 0x000000ffff107224 */ /* 0x000fe200078e000c */
[----:B------:R-:W-:Y:S02]  /*21b0*/  MOV R17, R13 ;  /* 0x0000000d00117202 */ /* 0x000fe40000000f00 */
[----:B------:R-:W-:Y:S01]  /*21c0*/  MOV R0, 0x21f0 ;  /* 0x000021f000007802 */ /* 0x000fe20000000f00 */
[----:B------:R-:W-:-:S07]  /*21d0*/  VIADD R20, R20, 0xfff00000 ;  /* 0xfff0000014147836 */ /* 0x000fce0000000000 */
[----:B------:R-:W-:Y:S05]  /*21e0*/  CALL.REL.NOINC `($__internal_0_$__cuda_sm20_dblrcp_rn_slowpath_v3) ;  /* 0x0000000000307944 */ /* 0x000fea0003c00000 */
.L_x_25:
[----:B------:R-:W-:Y:S01]  /*21f0*/  DMUL R4, R22, R4 ;  /* 0x0000000416047228 */ /* 0x000fe20000000000 */
[----:B------:R-:W0:Y:S07]  /*2200*/  LDC.64 R8, c[0x0][0x380] ;  /* 0x0000e000ff087b82 */ /* 0x000e2e0000000a00 */
[----:B------:R-:W-:-:S08]  /*2210*/  DFMA R4, R4, 20, R14 ;  /* 0x403400000404782b */ /* 0x000fd0000000000e */
[----:B------:R-:W-:-:S08]  /*2220*/  DADD R4, R4, 1 ;  /* 0x3ff0000004047429 */ /* 0x000fd00000000000 */
[----:B------:R-:W-:Y:S01]  /*2230*/  DMUL R4, R6, R4 ;  /* 0x0000000406047228 */ /* 0x000fe20000000000 */
[----:B0-----:R-:W-:Y:S01]  /*2240*/  IMAD.WIDE R6, R2, 0x4, R8 ;  /* 0x0000000402067825 */ /* 0x001fe200078e0208 */
[----:B------:R-:W-:-:S04]  /*2250*/  IADD3 R2, PT, PT, R3, R2, RZ ;  /* 0x0000000203027210 */ /* 0x000fc80007ffe0ff */
[----:B------:R-:W-:-:S04]  /*2260*/  ISETP.GE.AND P0, PT, R2, UR10, PT ;  /* 0x0000000a02007c0c */ /* 0x000fc8000bf06270 */
[----:B------:R-:W0:Y:S02]  /*2270*/  F2F.F32.F64 R5, R4 ;  /* 0x0000000400057310 */ /* 0x000e240000301000 */
[----:B0-----:R1:W-:Y:S07]  /*2280*/  STG.E desc[UR6][R6.64], R5 ;  /* 0x0000000506007986 */ /* 0x0013ee000c101906 */
[----:B------:R-:W-:Y:S05]  /*2290*/  @!P0 BRA `(.L_x_26) ;  /* 0xffffffdc008c8947 */ /* 0x000fea000383ffff */
[----:B------:R-:W-:Y:S05]  /*22a0*/  EXIT ;  /* 0x000000000000794d */ /* 0x000fea0003800000 */
        .weak           $__internal_0_$__cuda_sm20_dblrcp_rn_slowpath_v3
        .type           $__internal_0_$__cuda_sm20_dblrcp_rn_slowpath_v3,@function
        .size           $__internal_0_$__cuda_sm20_dblrcp_rn_slowpath_v3,($__internal_1_$__cuda_sm20_rcp_rn_f32_slowpath - $__internal_0_$__cuda_sm20_dblrcp_rn_slowpath_v3)
$__internal_0_$__cuda_sm20_dblrcp_rn_slowpath_v3:
[----:B------:R-:W-:Y:S01]  /*22b0*/  DSETP.GTU.AND P0, PT, |R16|, +INF , PT ;  /* 0x7ff000001000742a */ /* 0x000fe20003f0c200 */
[----:B------:R-:W-:-:S13]  /*22c0*/  BSSY.RECONVERGENT B0, `(.L_x_27) ;  /* 0x0000023000007945 */ /* 0x000fda0003800200 */
[----:B------:R-:W-:Y:S05]  /*22d0*/  @P0 BRA `(.L_x_28) ;  /* 0x00000000007c0947 */ /* 0x000fea0003800000 */
[----:B------:R-:W-:-:S05]  /*22e0*/  LOP3.LUT R21, R17, 0x7fffffff, RZ, 0xc0, !PT ;  /* 0x7fffffff11157812 */ /* 0x000fca00078ec0ff */
[----:B------:R-:W-:-:S05]  /*22f0*/  VIADD R18, R21, 0xffffffff ;  /* 0xffffffff15127836 */ /* 0x000fca0000000000 */
[----:B------:R-:W-:-:S13]  /*2300*/  ISETP.GE.U32.AND P0, PT, R18, 0x7fefffff, PT ;  /* 0x7fefffff1200780c */ /* 0x000fda0003f06070 */
[----:B------:R-:W-:Y:S02]  /*2310*/  @P0 LOP3.LUT R19, R17, 0x7ff00000, RZ, 0x3c, !PT ;  /* 0x7ff0000011130812 */ /* 0x000fe400078e3cff */
[----:B------:R-:W-:Y:S01]  /*2320*/  @P0 MOV R18, RZ ;  /* 0x000000ff00120202 */ /* 0x000fe20000000f00 */
[----:B------:R-:W-:Y:S06]  /*2330*/  @P0 BRA `(.L_x_29) ;  /* 0x00000000006c0947 */ /* 0x000fec0003800000 */
[----:B------:R-:W-:-:S13]  /*2340*/  ISETP.GE.U32.AND P0, PT, R21, 0x1000001, PT ;  /* 0x010000011500780c */ /* 0x000fda0003f06070 */
[----:B------:R-:W-:Y:S05]  /*2350*/  @!P0 BRA `(.L_x_30) ;  /* 0x0000000000348947 */ /* 0x000fea0003800000 */
[----:B------:R-:W-:Y:S01]  /*2360*/  VIADD R19, R17, 0xc0200000 ;  /* 0xc020000011137836 */ /* 0x000fe20000000000 */
[----:B------:R-:W-:-:S03]  /*2370*/  MOV R18, R16 ;  /* 0x0000001000127202 */ /* 0x000fc60000000f00 */
[----:B------:R-:W0:Y:S03]  /*2380*/  MUFU.RCP64H R21, R19 ;  /* 0x0000001300157308 */ /* 0x000e260000001800 */
[----:B0-----:R-:W-:-:S08]  /*2390*/  DFMA R22, -R18, R20, 1 ;  /* 0x3ff000001216742b */ /* 0x001fd00000000114 */
[----:B------:R-:W-:-:S08]  /*23a0*/  DFMA R22, R22, R22, R22 ;  /* 0x000000161616722b */ /* 0x000fd00000000016 */
[----:B------:R-:W-:-:S08]  /*23b0*/  DFMA R22, R20, R22, R20 ;  /* 0x000000161416722b */ /* 0x000fd00000000014 */
[----:B------:R-:W-:-:S08]  /*23c0*/  DFMA R20, -R18, R22, 1 ;  /* 0x3ff000001214742b */ /* 0x000fd00000000116 */
[----:B------:R-:W-:-:S08]  /*23d0*/  DFMA R20, R22, R20, R22 ;  /* 0x000000141614722b */ /* 0x000fd00000000016 */
[----:B------:R-:W-:-:S08]  /*23e0*/  DMUL R20, R20, 2.2250738585072013831e-308 ;  /* 0x0010000014147828 */ /* 0x000fd00000000000 */
[----:B------:R-:W-:-:S08]  /*23f0*/  DFMA R16, -R16, R20, 1 ;  /* 0x3ff000001010742b */ /* 0x000fd00000000114 */
[----:B------:R-:W-:-:S08]  /*2400*/  DFMA R16, R16, R16, R16 ;  /* 0x000000101010722b */ /* 0x000fd00000000010 */
[----:B------:R-:W-:Y:S01]  /*2410*/  DFMA R18, R20, R16, R20 ;  /* 0x000000101412722b */ /* 0x000fe20000000014 */
[----:B------:R-:W-:Y:S10]  /*2420*/  BRA `(.L_x_29) ;  /* 0x0000000000307947 */ /* 0x000ff40003800000 */
.L_x_30:
[----:B------:R-:W-:Y:S01]  /*2430*/  DMUL R16, R16, 8.11296384146066816958e+31 ;  /* 0x4690000010107828 */ /* 0x000fe20000000000 */
[----:B------:R-:W-:-:S05]  /*2440*/  IMAD.MOV.U32 R18, RZ, RZ, R20 ;  /* 0x000000ffff127224 */ /* 0x000fca00078e0014 */
[----:B------:R-:W0:Y:S02]  /*2450*/  MUFU.RCP64H R19, R17 ;  /* 0x0000001100137308 */ /* 0x000e240000001800 */
[----:B0-----:R-:W-:-:S08]  /*2460*/  DFMA R20, -R16, R18, 1 ;  /* 0x3ff000001014742b */ /* 0x001fd00000000112 */
[----:B------:R-:W-:-:S08]  /*2470*/  DFMA R20, R20, R20, R20 ;  /* 0x000000141414722b */ /* 0x000fd00000000014 */
[----:B------:R-:W-:-:S08]  /*2480*/  DFMA R20, R18, R20, R18 ;  /* 0x000000141214722b */ /* 0x000fd00000000012 */
[----:B------:R-:W-:-:S08]  /*2490*/  DFMA R18, -R16, R20, 1 ;  /* 0x3ff000001012742b */ /* 0x000fd00000000114 */
[----:B------:R-:W-:-:S08]  /*24a0*/  DFMA R18, R20, R18, R20 ;  /* 0x000000121412722b */ /* 0x000fd00000000014 */
[----:B------:R-:W-:Y:S01]  /*24b0*/  DMUL R18, R18, 8.11296384146066816958e+31 ;  /* 0x4690000012127828 */ /* 0x000fe20000000000 */
[----:B------:R-:W-:Y:S10]  /*24c0*/  BRA `(.L_x_29) ;  /* 0x0000000000087947 */ /* 0x000ff40003800000 */
.L_x_28:
[----:B------:R-:W-:Y:S02]  /*24d0*/  LOP3.LUT R19, R17, 0x80000, RZ, 0xfc, !PT ;  /* 0x0008000011137812 */ /* 0x000fe400078efcff */
[----:B------:R-:W-:-:S07]  /*24e0*/  MOV R18, R16 ;  /* 0x0000001000127202 */ /* 0x000fce0000000f00 */
.L_x_29:
[----:B------:R-:W-:Y:S05]  /*24f0*/  BSYNC.RECONVERGENT B0 ;  /* 0x0000000000007941 */ /* 0x000fea0003800200 */
.L_x_27:
[----:B------:R-:W-:Y:S02]  /*2500*/  HFMA2 R17, -RZ, RZ, 0, 0 ;  /* 0x00000000ff117431 */ /* 0x000fe400000001ff */
[----:B------:R-:W-:Y:S01]  /*2510*/  IMAD.MOV.U32 R16, RZ, RZ, R0 ;  /* 0x000000ffff107224 */ /* 0x000fe200078e0000 */
[----:B------:R-:W-:Y:S01]  /*2520*/  MOV R23, R19 ;  /* 0x0000001300177202 */ /* 0x000fe20000000f00 */
[----:B------:R-:W-:Y:S02]  /*2530*/  IMAD.MOV.U32 R22, RZ, RZ, R18 ;  /* 0x000000ffff167224 */ /* 0x000fe400078e0012 */
[----:B------:R-:W-:Y:S05]  /*2540*/  RET.REL.NODEC R16 `(_Z15kernelgpuPaira3IfEvPT_S1_S1_S1_PiS2_S2_S2_S1_S1_S2_iiiiii) ;  /* 0xffffffd810ac7950 */ /* 0x000fea0003c3ffff */
        .weak           $__internal_1_$__cuda_sm20_rcp_rn_f32_slowpath
        .type           $__internal_1_$__cuda_sm20_rcp_rn_f32_slowpath,@function
        .size           $__internal_1_$__cuda_sm20_rcp_rn_f32_slowpath,($_Z15kernelgpuPaira3IfEvPT_S1_S1_S1_PiS2_S2_S2_S1_S1_S2_iiiiii$__internal_accurate_pow - $__internal_1_$__cuda_sm20_rcp_rn_f32_slowpath)
$__internal_1_$__cuda_sm20_rcp_rn_f32_slowpath:
[----:B------:R-:W-:Y:S01]  /*2550*/  IMAD.SHL.U32 R5, R0, 0x2, RZ ;  /* 0x0000000200057824 */ /* 0x000fe200078e00ff */
[----:B------:R-:W-:Y:S04]  /*2560*/  BSSY.RECONVERGENT B0, `(.L_x_31) ;  /* 0x0000030000007945 */ /* 0x000fe80003800200 */
[----:B------:R-:W-:-:S04]  /*2570*/  SHF.R.U32.HI R21, RZ, 0x18, R5 ;  /* 0x00000018ff157819 */ /* 0x000fc80000011605 */
[----:B------:R-:W-:-:S13]  /*2580*/  ISETP.NE.U32.AND P0, PT, R21, RZ, PT ;  /* 0x000000ff1500720c */ /* 0x000fda0003f05070 */
[----:B------:R-:W-:Y:S05]  /*2590*/  @P0 BRA `(.L_x_32) ;  /* 0x0000000000280947 */ /* 0x000fea0003800000 */
[----:B------:R-:W-:-:S04]  /*25a0*/  SHF.L.U32 R5, R0, 0x1, RZ ;  /* 0x0000000100057819 */ /* 0x000fc800000006ff */
[----:B------:R-:W-:-:S13]  /*25b0*/  ISETP.NE.AND P0, PT, R5, RZ, PT ;  /* 0x000000ff0500720c */ /* 0x000fda0003f05270 */
[----:B------:R-:W-:Y:S01]  /*25c0*/  @P0 FFMA R18, R0, 1.84467440737095516160e+19, RZ ;  /* 0x5f80000000120823 */ /* 0x000fe200000000ff */
[----:B------:R-:W-:Y:S08]  /*25d0*/  @!P0 MUFU.RCP R17, R0 ;  /* 0x0000000000118308 */ /* 0x000ff00000001000 */
[----:B------:R-:W0:Y:S02]  /*25e0*/  @P0 MUFU.RCP R5, R18 ;  /* 0x0000001200050308 */ /* 0x000e240000001000 */
[----:B0-----:R-:W-:-:S04]  /*25f0*/  @P0 FFMA R19, R18, R5, -1 ;  /* 0xbf80000012130423 */ /* 0x001fc80000000005 */
[----:B------:R-:W-:-:S04]  /*2600*/  @P0 FADD.FTZ R20, -R19, -RZ ;  /* 0x800000ff13140221 */ /* 0x000fc80000010100 */
[----:B------:R-:W-:-:S04]  /*2610*/  @P0 FFMA R5, R5, R20, R5 ;  /* 0x0000001405050223 */ /* 0x000fc80000000005 */
[----:B------:R-:W-:Y:S01]  /*2620*/  @P0 FFMA R17, R5, 1.84467440737095516160e+19, RZ ;  /* 0x5f80000005110823 */ /* 0x000fe200000000ff */
[----:B------:R-:W-:Y:S06]  /*2630*/  BRA `(.L_x_33) ;  /* 0x0000000000887947 */ /* 0x000fec0003800000 */
.L_x_32:
[----:B------:R-:W-:-:S05]  /*2640*/  VIADD R23, R21, 0xffffff03 ;  /* 0xffffff0315177836 */ /* 0x000fca0000000000 */
[----:B------:R-:W-:-:S13]  /*2650*/  ISETP.GT.U32.AND P0, PT, R23, 0x1, PT ;  /* 0x000000011700780c */ /* 0x000fda0003f04070 */
[----:B------:R-:W-:Y:S05]  /*2660*/  @P0 BRA `(.L_x_34) ;  /* 0x0000000000780947 */ /* 0x000fea0003800000 */
[----:B------:R-:W-:Y:S02]  /*2670*/  LOP3.LUT R5, R0, 0x7fffff, RZ, 0xc0, !PT ;  /* 0x007fffff00057812 */ /* 0x000fe400078ec0ff */
[----:B------:R-:W-:Y:S02]  /*2680*/  MOV R20, 0x3 ;  /* 0x0000000300147802 */ /* 0x000fe40000000f00 */
[----:B------:R-:W-:Y:S02]  /*2690*/  LOP3.LUT R5, R5, 0x3f800000, RZ, 0xfc, !PT ;  /* 0x3f80000005057812 */ /* 0x000fe400078efcff */
[----:B------:R-:W-:Y:S02]  /*26a0*/  SHF.L.U32 R20, R20, R23, RZ ;  /* 0x0000001714147219 */ /* 0x000fe400000006ff */
[----:B------:R-:W0:Y:S02]  /*26b0*/  MUFU.RCP R18, R5 ;  /* 0x0000000500127308 */ /* 0x000e240000001000 */
[----:B0-----:R-:W-:-:S04]  /*26c0*/  FFMA R17, R5, R18, -1 ;  /* 0xbf80000005117423 */ /* 0x001fc80000000012 */
[----:B------:R-:W-:-:S04]  /*26d0*/  FADD.FTZ R17, -R17, -RZ ;  /* 0x800000ff11117221 */ /* 0x000fc80000010100 */
[CCC-:B------:R-:W-:Y:S01]  /*26e0*/  FFMA.RM R19, R18.reuse, R17.reuse, R18.reuse ;  /* 0x0000001112137223 */ /* 0x1c0fe20000004012 */
[----:B------:R-:W-:-:S04]  /*26f0*/  FFMA.RP R18, R18, R17, R18 ;  /* 0x0000001112127223 */ /* 0x000fc80000008012 */
[C---:B------:R-:W-:Y:S02]  /*2700*/  LOP3.LUT R17, R19.reuse, 0x7fffff, RZ, 0xc0, !PT ;  /* 0x007fffff13117812 */ /* 0x040fe400078ec0ff */
[----:B------:R-:W-:Y:S02]  /*2710*/  FSETP.NEU.FTZ.AND P0, PT, R19, R18, PT ;  /* 0x000000121300720b */ /* 0x000fe40003f1d000 */
[----:B------:R-:W-:Y:S02]  /*2720*/  LOP3.LUT R17, R17, 0x800000, RZ, 0xfc, !PT ;  /* 0x0080000011117812 */ /* 0x000fe400078efcff */
[----:B------:R-:W-:Y:S02]  /*2730*/  SEL R18, RZ, 0xffffffff, !P0 ;  /* 0xffffffffff127807 */ /* 0x000fe40004000000 */
[----:B------:R-:W-:-:S03]  /*2740*/  LOP3.LUT R20, R20, R17, RZ, 0xc0, !PT ;  /* 0x0000001114147212 */ /* 0x000fc600078ec0ff */
[----:B------:R-:W-:Y:S01]  /*2750*/  IMAD.MOV R18, RZ, RZ, -R18 ;  /* 0x000000ffff127224 */ /* 0x000fe200078e0a12 */
[----:B------:R-:W-:-:S04]  /*2760*/  SHF.R.U32.HI R20, RZ, R23, R20 ;  /* 0x00000017ff147219 */ /* 0x000fc80000011614 */
[--C-:B------:R-:W-:Y:S01]  /*2770*/  LOP3.LUT P1, RZ, R18, R23, R17.reuse, 0xf8, !PT ;  /* 0x0000001712ff7212 */ /* 0x100fe2000782f811 */
[----:B------:R-:W-:Y:S01]  /*2780*/  VIADD R18, R21, 0xffffff04 ;  /* 0xffffff0415127836 */ /* 0x000fe20000000000 */
[C---:B------:R-:W-:Y:S02]  /*2790*/  LOP3.LUT P0, RZ, R20.reuse, 0x1, RZ, 0xc0, !PT ;  /* 0x0000000114ff7812 */ /* 0x040fe4000780c0ff */
[----:B------:R-:W-:Y:S02]  /*27a0*/  LOP3.LUT P2, RZ, R20, 0x2, RZ, 0xc0, !PT ;  /* 0x0000000214ff7812 */ /* 0x000fe4000784c0ff */
[----:B------:R-:W-:Y:S02]  /*27b0*/  SHF.R.U32.HI R17, RZ, R18, R17 ;  /* 0x00000012ff117219 */ /* 0x000fe40000011611 */
[----:B------:R-:W-:Y:S02]  /*27c0*/  PLOP3.LUT P0, PT, P0, P1, P2, 0xe0, 0x0 ;  /* 0x000000000000781c */ /* 0x000fe40000703c20 */
[----:B------:R-:W-:-:S02]  /*27d0*/  LOP3.LUT P1, RZ, R0, 0x7fffff, RZ, 0xc0, !PT ;  /* 0x007fffff00ff7812 */ /* 0x000fc4000782c0ff */
[----:B------:R-:W-:-:S04]  /*27e0*/  SEL R5, RZ, 0x1, !P0 ;  /* 0x00000001ff057807 */ /* 0x000fc80004000000 */
[----:B------:R-:W-:-:S04]  /*27f0*/  IADD3 R5, PT, PT, -R5, RZ, RZ ;  /* 0x000000ff05057210 */ /* 0x000fc80007ffe1ff */
[----:B------:R-:W-:-:S13]  /*2800*/  ISETP.GE.AND P0, PT, R5, RZ, PT ;  /* 0x000000ff0500720c */ /* 0x000fda0003f06270 */
[----:B------:R-:W-:-:S05]  /*2810*/  @!P0 IADD3 R17, PT, PT, R17, 0x1, RZ ;  /* 0x0000000111118810 */ /* 0x000fca0007ffe0ff */
[----:B------:R-:W-:-:S05]  /*2820*/  @!P1 IMAD.SHL.U32 R17, R17, 0x2, RZ ;  /* 0x0000000211119824 */ /* 0x000fca00078e00ff */
[----:B------:R-:W-:Y:S01]  /*2830*/  LOP3.LUT R17, R17, 0x80000000, R0, 0xf8, !PT ;  /* 0x8000000011117812 */ /* 0x000fe200078ef800 */
[----:B------:R-:W-:Y:S06]  /*2840*/  BRA `(.L_x_33) ;  /* 0x0000000000047947 */ /* 0x000fec0003800000 */
.L_x_34:
[----:B------:R0:W1:Y:S02]  /*2850*/  MUFU.RCP R17, R0 ;  /* 0x0000000000117308 */ /* 0x0000640000001000 */
.L_x_33:
[----:B------:R-:W-:Y:S05]  /*2860*/  BSYNC.RECONVERGENT B0 ;  /* 0x0000000000007941 */ /* 0x000fea0003800200 */
.L_x_31:
[----:B-1----:R-:W-:Y:S01]  /*2870*/  MOV R5, R17 ;  /* 0x0000001100057202 */ /* 0x002fe20000000f00 */
[----:B------:R-:W-:-:S04]  /*2880*/  IMAD.MOV.U32 R17, RZ, RZ, 0x0 ;  /* 0x00000000ff117424 */ /* 0x000fc800078e00ff */
[----:B0-----:R-:W-:Y:S05]  /*2890*/  RET.REL.NODEC R16 `(_Z15kernelgpuPaira3IfEvPT_S1_S1_S1_PiS2_S2_S2_S1_S1_S2_iiiiii) ;  /* 0xffffffd410d87950 */ /* 0x001fea0003c3ffff */
        .type           $_Z15kernelgpuPaira3IfEvPT_S1_S1_S1_PiS2_S2_S2_S1_S1_S2_iiiiii$__internal_accurate_pow,@function
        .size           $_Z15kernelgpuPaira3IfEvPT_S1_S1_S1_PiS2_S2_S2_S1_S1_S2_iiiiii$__internal_accurate_pow,(.L_x_193 - $_Z15kernelgpuPaira3IfEvPT_S1_S1_S1_PiS2_S2_S2_S1_S1_S2_iiiiii$__internal_accurate_pow)
$_Z15kernelgpuPaira3IfEvPT_S1_S1_S1_PiS2_S2_S2_S1_S1_S2_iiiiii$__internal_accurate_pow:
[----:B------:R-:W-:Y:S01]  /*28a0*/  ISETP.GT.U32.AND P1, PT, R5, 0xfffff, PT ;  /* 0x000fffff0500780c */ /* 0x000fe20003f24070 */
[--C-:B------:R-:W-:Y:S01]  /*28b0*/  IMAD.MOV.U32 R17, RZ, RZ, R5.reuse ;  /* 0x000000ffff117224 */ /* 0x100fe200078e0005 */
[----:B------:R-:W-:Y:S01]  /*28c0*/  MOV R16, R20 ;  /* 0x0000001400107202 */ /* 0x000fe20000000f00 */
[----:B------:R-:W-:Y:S01]  /*28d0*/  IMAD.MOV.U32 R24, RZ, RZ, RZ ;  /* 0x000000ffff187224 */ /* 0x000fe200078e00ff */
[----:B------:R-:W-:Y:S01]  /*28e0*/  MOV R18, R5 ;  /* 0x0000000500127202 */ /* 0x000fe20000000f00 */
[----:B------:R-:W-:Y:S01]  /*28f0*/  IMAD.MOV.U32 R23, RZ, RZ, 0x3ed0f5d2 ;  /* 0x3ed0f5d2ff177424 */ /* 0x000fe200078e00ff */
[----:B------:R-:W-:Y:S01]  /*2900*/  MOV R22, 0x41ad3b5a ;  /* 0x41ad3b5a00167802 */ /* 0x000fe20000000f00 */
[----:B------:R-:W-:Y:S01]  /*2910*/  UMOV UR4, 0x7d2cafe2 ;  /* 0x7d2cafe200047882 */ /* 0x000fe20000000000 */
[----:B------:R-:W-:Y:S01]  /*2920*/  UMOV UR5, 0x3eb0f5ff ;  /* 0x3eb0f5ff00057882 */ /* 0x000fe20000000000 */
[----:B------:R-:W-:Y:S01]  /*2930*/  SHF.R.U32.HI R5, RZ, 0x14, R5 ;  /* 0x00000014ff057819 */ /* 0x000fe20000011605 */
[----:B------:R-:W-:Y:S01]  /*2940*/  UMOV UR8, 0x3b39803f ;  /* 0x3b39803f00087882 */ /* 0x000fe20000000000 */
[----:B------:R-:W-:-:S02]  /*2950*/  UMOV UR9, 0x3c7abc9e ;  /* 0x3c7abc9e00097882 */ /* 0x000fc40000000000 */
[----:B------:R-:W-:-:S10]  /*2960*/  @!P1 DMUL R16, R16, 1.80143985094819840000e+16 ;  /* 0x4350000010109828 */ /* 0x000fd40000000000 */
[----:B------:R-:W-:Y:S01]  /*2970*/  @!P1 IMAD.MOV.U32 R18, RZ, RZ, R17 ;  /* 0x000000ffff129224 */ /* 0x000fe200078e0011 */
[----:B------:R-:W-:Y:S02]  /*2980*/  @!P1 MOV R20, R16 ;  /* 0x0000001000149202 */ /* 0x000fe40000000f00 */
[----:B------:R-:W-:Y:S02]  /*2990*/  @!P1 LEA.HI R5, R17, 0xffffffca, RZ, 0xc ;  /* 0xffffffca11059811 */ /* 0x000fe400078f60ff */
[----:B------:R-:W-:Y:S02]  /*29a0*/  LOP3.LUT R18, R18, 0x800fffff, RZ, 0xc0, !PT ;  /* 0x800fffff12127812 */ /* 0x000fe400078ec0ff */
[----:B------:R-:W-:Y:S02]  /*29b0*/  IADD3 R16, PT, PT, R5, -0x3ff, RZ ;  /* 0xfffffc0105107810 */ /* 0x000fe40007ffe0ff */
[----:B------:R-:W-:-:S04]  /*29c0*/  LOP3.LUT R21, R18, 0x3ff00000, RZ, 0xfc, !PT ;  /* 0x3ff0000012157812 */ /* 0x000fc800078efcff */
[----:B------:R-:W-:-:S13]  /*29d0*/  ISETP.GE.U32.AND P2, PT, R21, 0x3ff6a09f, PT ;  /* 0x3ff6a09f1500780c */ /* 0x000fda0003f46070 */
[----:B------:R-:W-:Y:S02]  /*29e0*/  @P2 VIADD R19, R21, 0xfff00000 ;  /* 0xfff0000015132836 */ /* 0x000fe40000000000 */
[----:B------:R-:W-:Y:S02]  /*29f0*/  @P2 VIADD R16, R5, 0xfffffc02 ;  /* 0xfffffc0205102836 */ /* 0x000fe40000000000 */
[----:B------:R-:W-:Y:S01]  /*2a00*/  IMAD.SHL.U32 R5, R35, 0x2, RZ ;  /* 0x0000000223057824 */ /* 0x000fe200078e00ff */
[----:B------:R-:W-:-:S04]  /*2a10*/  @P2 MOV R21, R19 ;  /* 0x0000001300152202 */ /* 0x000fc80000000f00 */
[----:B------:R-:W-:Y:S02]  /*2a20*/  ISETP.GT.U32.AND P1, PT, R5, -0x2000001, PT ;  /* 0xfdffffff0500780c */ /* 0x000fe40003f24070 */
[C---:B------:R-:W-:Y:S02]  /*2a30*/  DADD R26, R20.reuse, 1 ;  /* 0x3ff00000141a7429 */ /* 0x040fe40000000000 */
[----:B------:R-:W-:-:S04]  /*2a40*/  DADD R20, R20, -1 ;  /* 0xbff0000014147429 */ /* 0x000fc80000000000 */
[----:B------:R-:W0:Y:S02]  /*2a50*/  MUFU.RCP64H R25, R27 ;  /* 0x0000001b00197308 */ /* 0x000e240000001800 */
[----:B0-----:R-:W-:-:S08]  /*2a60*/  DFMA R18, -R26, R24, 1 ;  /* 0x3ff000001a12742b */ /* 0x001fd00000000118 */
[----:B------:R-:W-:-:S08]  /*2a70*/  DFMA R18, R18, R18, R18 ;  /* 0x000000121212722b */ /* 0x000fd00000000012 */
[----:B------:R-:W-:-:S08]  /*2a80*/  DFMA R24, R24, R18, R24 ;  /* 0x000000121818722b */ /* 0x000fd00000000018 */
[----:B------:R-:W-:-:S08]  /*2a90*/  DMUL R18, R20, R24 ;  /* 0x0000001814127228 */ /* 0x000fd00000000000 */
[----:B------:R-:W-:-:S08]  /*2aa0*/  DFMA R18, R20, R24, R18 ;  /* 0x000000181412722b */ /* 0x000fd00000000012 */
[----:B------:R-:W-:-:S08]  /*2ab0*/  DMUL R28, R18, R18 ;  /* 0x00000012121c7228 */ /* 0x000fd00000000000 */
[----:B------:R-:W-:Y:S01]  /*2ac0*/  DFMA R22, R28, UR4, R22 ;  /* 0x000000041c167c2b */ /* 0x000fe20008000016 */
[----:B------:R-:W-:Y:S01]  /*2ad0*/  UMOV UR4, 0x75488a3f ;  /* 0x75488a3f00047882 */ /* 0x000fe20000000000 */
[----:B------:R-:W-:-:S06]  /*2ae0*/  UMOV UR5, 0x3ef3b20a ;  /* 0x3ef3b20a00057882 */ /* 0x000fcc0000000000 */
[----:B------:R-:W-:Y:S01]  /*2af0*/  DFMA R26, R28, R22, UR4 ;  /* 0x000000041c1a7e2b */ /* 0x000fe20008000016 */
[----:B------:R-:W-:Y:S01]  /*2b00*/  UMOV UR4, 0xe4faecd5 ;  /* 0xe4faecd500047882 */ /* 0x000fe20000000000 */
[----:B------:R-:W-:Y:S01]  /*2b10*/  UMOV UR5, 0x3f1745cd ;  /* 0x3f1745cd00057882 */ /* 0x000fe20000000000 */
[----:B------:R-:W-:-:S05]  /*2b20*/  DADD R22, R20, -R18 ;  /* 0x0000000014167229 */ /* 0x000fca0000000812 */
[----:B------:R-:W-:Y:S01]  /*2b30*/  DFMA R26, R28, R26, UR4 ;  /* 0x000000041c1a7e2b */ /* 0x000fe2000800001a */
[----:B------:R-:W-:Y:S01]  /*2b40*/  UMOV UR4, 0x258a578b ;  /* 0x258a578b00047882 */ /* 0x000fe20000000000 */
[----:B------:R-:W-:Y:S01]  /*2b50*/  UMOV UR5, 0x3f3c71c7 ;  /* 0x3f3c71c700057882 */ /* 0x000fe20000000000 */
[----:B------:R-:W-:-:S05]  /*2b60*/  DADD R22, R22, R22 ;  /* 0x0000000016167229 */ /* 0x000fca0000000016 */
[----:B------:R-:W-:Y:S01]  /*2b70*/  DFMA R26, R28, R26, UR4 ;  /* 0x000000041c1a7e2b */ /* 0x000fe2000800001a */
[----:B------:R-:W-:Y:S01]  /*2b80*/  UMOV UR4, 0x9242b910 ;  /* 0x9242b91000047882 */ /* 0x000fe20000000000 */
[----:B------:R-:W-:Y:S01]  /*2b90*/  UMOV UR5, 0x3f624924 ;  /* 0x3f62492400057882 */ /* 0x000fe20000000000 */
[----:B------:R-:W-:-:S05]  /*2ba0*/  DFMA R22, R20, -R18, R22 ;  /* 0x800000121416722b */ /* 0x000fca0000000016 */
[----:B------:R-:W-:Y:S01]  /*2bb0*/  DFMA R26, R28, R26, UR4 ;  /* 0x000000041c1a7e2b */ /* 0x000fe2000800001a */
[----:B------:R-:W-:Y:S01]  /*2bc0*/  UMOV UR4, 0x99999dfb ;  /* 0x99999dfb00047882 */ /* 0x000fe20000000000 */
[----:B------:R-:W-:Y:S01]  /*2bd0*/  UMOV UR5, 0x3f899999 ;  /* 0x3f89999900057882 */ /* 0x000fe20000000000 */
[----:B------:R-:W-:Y:S02]  /*2be0*/  DMUL R22, R24, R22 ;  /* 0x0000001618167228 */ /* 0x000fe40000000000 */
[----:B------:R-:W-:-:S03]  /*2bf0*/  DMUL R24, R18, R18 ;  /* 0x0000001212187228 */ /* 0x000fc60000000000 */
[----:B------:R-:W-:Y:S01]  /*2c00*/  DFMA R26, R28, R26, UR4 ;  /* 0x000000041c1a7e2b */ /* 0x000fe2000800001a */
[----:B------:R-:W-:Y:S01]  /*2c10*/  UMOV UR4, 0x55555555 ;  /* 0x5555555500047882 */ /* 0x000fe20000000000 */
[----:B------:R-:W-:-:S06]  /*2c20*/  UMOV UR5, 0x3fb55555 ;  /* 0x3fb5555500057882 */ /* 0x000fcc0000000000 */
[----:B------:R-:W-:-:S08]  /*2c30*/  DFMA R20, R28, R26, UR4 ;  /* 0x000000041c147e2b */ /* 0x000fd0000800001a */
[----:B------:R-:W-:Y:S01]  /*2c40*/  DADD R30, -R20, UR4 ;  /* 0x00000004141e7e29 */ /* 0x000fe20008000100 */
[----:B------:R-:W-:Y:S01]  /*2c50*/  UMOV UR4, 0xb9e7b0 ;  /* 0x00b9e7b000047882 */ /* 0x000fe20000000000 */
[----:B------:R-:W-:-:S06]  /*2c60*/  UMOV UR5, 0x3c46a4cb ;  /* 0x3c46a4cb00057882 */ /* 0x000fcc0000000000 */
[----:B------:R-:W-:Y:S02]  /*2c70*/  DFMA R30, R28, R26, R30 ;  /* 0x0000001a1c1e722b */ /* 0x000fe4000000001e */
[----:B------:R-:W-:Y:S01]  /*2c80*/  DFMA R28, R18, R18, -R24 ;  /* 0x00000012121c722b */ /* 0x000fe20000000818 */
[----:B------:R-:W-:Y:S01]  /*2c90*/  IADD3 R27, PT, PT, R23, 0x100000, RZ ;  /* 0x00100000171b7810 */ /* 0x000fe20007ffe0ff */
[----:B------:R-:W-:-:S04]  /*2ca0*/  IMAD.MOV.U32 R26, RZ, RZ, R22 ;  /* 0x000000ffff1a7224 */ /* 0x000fc800078e0016 */
[----:B------:R-:W-:Y:S01]  /*2cb0*/  DADD R30, R30, -UR4 ;  /* 0x800000041e1e7e29 */ /* 0x000fe20008000000 */
[----:B------:R-:W-:Y:S01]  /*2cc0*/  UMOV UR4, 0x80000000 ;  /* 0x8000000000047882 */ /* 0x000fe20000000000 */
[C---:B------:R-:W-:Y:S01]  /*2cd0*/  DFMA R26, R18.reuse, R26, R28 ;  /* 0x0000001a121a722b */ /* 0x040fe2000000001c */
[----:B------:R-:W-:Y:S01]  /*2ce0*/  UMOV UR5, 0x43300000 ;  /* 0x4330000000057882 */ /* 0x000fe20000000000 */
[----:B------:R-:W-:-:S08]  /*2cf0*/  DMUL R28, R18, R24 ;  /* 0x00000018121c7228 */ /* 0x000fd00000000000 */
[----:B------:R-:W-:-:S08]  /*2d00*/  DFMA R32, R18, R24, -R28 ;  /* 0x000000181220722b */ /* 0x000fd0000000081c */
[----:B------:R-:W-:Y:S02]  /*2d10*/  DFMA R32, R22, R24, R32 ;  /* 0x000000181620722b */ /* 0x000fe40000000020 */
[----:B------:R-:W-:-:S06]  /*2d20*/  DADD R24, R20, R30 ;  /* 0x0000000014187229 */ /* 0x000fcc000000001e */
[----:B------:R-:W-:Y:S02]  /*2d30*/  DFMA R26, R18, R26, R32 ;  /* 0x0000001a121a722b */ /* 0x000fe40000000020 */
[----:B------:R-:W-:Y:S02]  /*2d40*/  DADD R32, R20, -R24 ;  /* 0x0000000014207229 */ /* 0x000fe40000000818 */
[----:B------:R-:W-:-:S06]  /*2d50*/  DMUL R20, R24, R28 ;  /* 0x0000001c18147228 */ /* 0x000fcc0000000000 */
[----:B------:R-:W-:Y:S02]  /*2d60*/  DADD R32, R30, R32 ;  /* 0x000000001e207229 */ /* 0x000fe40000000020 */
[----:B------:R-:W-:-:S08]  /*2d70*/  DFMA R30, R24, R28, -R20 ;  /* 0x0000001c181e722b */ /* 0x000fd00000000814 */
[----:B------:R-:W-:-:S08]  /*2d80*/  DFMA R26, R24, R26, R30 ;  /* 0x0000001a181a722b */ /* 0x000fd0000000001e */
[----:B------:R-:W-:-:S08]  /*2d90*/  DFMA R32, R32, R28, R26 ;  /* 0x0000001c2020722b */ /* 0x000fd0000000001a */
[----:B------:R-:W-:-:S08]  /*2da0*/  DADD R26, R20, R32 ;  /* 0x00000000141a7229 */ /* 0x000fd00000000020 */
[--C-:B------:R-:W-:Y:S02]  /*2db0*/  DADD R24, R18, R26.reuse ;  /* 0x0000000012187229 */ /* 0x100fe4000000001a */
[----:B------:R-:W-:-:S06]  /*2dc0*/  DADD R20, R20, -R26 ;  /* 0x0000000014147229 */ /* 0x000fcc000000081a */
[----:B------:R-:W-:Y:S02]  /*2dd0*/  DADD R18, R18, -R24 ;  /* 0x0000000012127229 */ /* 0x000fe40000000818 */
[----:B------:R-:W-:-:S06]  /*2de0*/  DADD R20, R32, R20 ;  /* 0x0000000020147229 */ /* 0x000fcc0000000014 */
[----:B------:R-:W-:-:S08]  /*2df0*/  DADD R18, R26, R18 ;  /* 0x000000001a127229 */ /* 0x000fd00000000012 */
[----:B------:R-:W-:-:S08]  /*2e00*/  DADD R18, R20, R18 ;  /* 0x0000000014127229 */ /* 0x000fd00000000012 */
[----:B------:R-:W-:Y:S01]  /*2e10*/  DADD R22, R22, R18 ;  /* 0x0000000016167229 */ /* 0x000fe20000000012 */
[----:B------:R-:W-:Y:S01]  /*2e20*/  HFMA2 R19, -RZ, RZ, 3.59375, 0 ;  /* 0x43300000ff137431 */ /* 0x000fe200000001ff */
[----:B------:R-:W-:-:S06]  /*2e30*/  LOP3.LUT R18, R16, 0x80000000, RZ, 0x3c, !PT ;  /* 0x8000000010127812 */ /* 0x000fcc00078e3cff */
[----:B------:R-:W-:Y:S02]  /*2e40*/  DADD R20, R24, R22 ;  /* 0x0000000018147229 */ /* 0x000fe40000000016 */
[----:B------:R-:W-:Y:S01]  /*2e50*/  DADD R18, R18, -UR4 ;  /* 0x8000000412127e29 */ /* 0x000fe20008000000 */
[----:B------:R-:W-:Y:S01]  /*2e60*/  UMOV UR4, 0xfefa39ef ;  /* 0xfefa39ef00047882 */ /* 0x000fe20000000000 */
[----:B------:R-:W-:-:S04]  /*2e70*/  UMOV UR5, 0x3fe62e42 ;  /* 0x3fe62e4200057882 */ /* 0x000fc80000000000 */
[--C-:B------:R-:W-:Y:S02]  /*2e80*/  DADD R26, R24, -R20.reuse ;  /* 0x00000000181a7229 */ /* 0x100fe40000000814 */
[----:B------:R-:W-:-:S06]  /*2e90*/  DFMA R16, R18, UR4, R20 ;  /* 0x0000000412107c2b */ /* 0x000fcc0008000014 */
[----:B------:R-:W-:Y:S02]  /*2ea0*/  DADD R26, R22, R26 ;  /* 0x00000000161a7229 */ /* 0x000fe4000000001a */
[----:B------:R-:W-:-:S08]  /*2eb0*/  DFMA R24, R18, -UR4, R16 ;  /* 0x8000000412187c2b */ /* 0x000fd00008000010 */
[----:B------:R-:W-:-:S08]  /*2ec0*/  DADD R24, -R20, R24 ;  /* 0x0000000014187229 */ /* 0x000fd00000000118 */
[----:B------:R-:W-:-:S08]  /*2ed0*/  DADD R20, R26, -R24 ;  /* 0x000000001a147229 */ /* 0x000fd00000000818 */
[----:B------:R-:W-:Y:S01]  /*2ee0*/  DFMA R20, R18, UR8, R20 ;  /* 0x0000000812147c2b */ /* 0x000fe20008000014 */
[----:B------:R-:W-:Y:S02]  /*2ef0*/  LOP3.LUT R19, R35, 0xff0fffff, RZ, 0xc0, !PT ;  /* 0xff0fffff23137812 */ /* 0x000fe400078ec0ff */
[----:B------:R-:W-:Y:S02]  /*2f00*/  MOV R18, R34 ;  /* 0x0000002200127202 */ /* 0x000fe40000000f00 */
[----:B------:R-:W-:-:S03]  /*2f10*/  SEL R19, R19, R35, P1 ;  /* 0x0000002313137207 */ /* 0x000fc60000800000 */
[----:B------:R-:W-:-:S08]  /*2f20*/  DADD R22, R16, R20 ;  /* 0x0000000010167229 */ /* 0x000fd00000000014 */
[----:B------:R-:W-:Y:S02]  /*2f30*/  DADD R24, R16, -R22 ;  /* 0x0000000010187229 */ /* 0x000fe40000000816 */
[----:B------:R-:W-:-:S06]  /*2f40*/  DMUL R16, R22, R18 ;  /* 0x0000001216107228 */ /* 0x000fcc0000000000 */
[----:B------:R-:W-:Y:S02]  /*2f50*/  DADD R24, R20, R24 ;  /* 0x0000000014187229 */ /* 0x000fe40000000018 */
[----:B------:R-:W-:-:S08]  /*2f60*/  DFMA R22, R22, R18, -R16 ;  /* 0x000000121616722b */ /* 0x000fd00000000810 */
[----:B------:R-:W-:Y:S01]  /*2f70*/  DFMA R24, R24, R18, R22 ;  /* 0x000000121818722b */ /* 0x000fe20000000016 */
[----:B------:R-:W-:Y:S01]  /*2f80*/  IMAD.MOV.U32 R18, RZ, RZ, 0x652b82fe ;  /* 0x652b82feff127424 */ /* 0x000fe200078e00ff */
[----:B------:R-:W-:-:S06]  /*2f90*/  MOV R19, 0x3ff71547 ;  /* 0x3ff7154700137802 */ /* 0x000fcc0000000f00 */
[----:B------:R-:W-:-:S08]  /*2fa0*/  DADD R20, R16, R24 ;  /* 0x0000000010147229 */ /* 0x000fd00000000018 */
[----:B------:R-:W-:Y:S02]  /*2fb0*/  DFMA R18, R20, R18, 6.75539944105574400000e+15 ;  /* 0x433800001412742b */ /* 0x000fe40000000012 */
[----:B------:R-:W-:Y:S01]  /*2fc0*/  FSETP.GEU.AND P1, PT, |R21|, 4.1917929649353027344, PT ;  /* 0x4086232b1500780b */ /* 0x000fe20003f2e200 */
[----:B------:R-:W-:-:S05]  /*2fd0*/  DADD R16, R16, -R20 ;  /* 0x0000000010107229 */ /* 0x000fca0000000814 */
[----:B------:R-:W-:-:S03]  /*2fe0*/  DADD R22, R18, -6.75539944105574400000e+15 ;  /* 0xc338000012167429 */ /* 0x000fc60000000000 */
[----:B------:R-:W-:-:S05]  /*2ff0*/  DADD R24, R24, R16 ;  /* 0x0000000018187229 */ /* 0x000fca0000000010 */
[----:B------:R-:W-:Y:S01]  /*3000*/  DFMA R26, R22, -UR4, R20 ;  /* 0x80000004161a7c2b */ /* 0x000fe20008000014 */
[----:B------:R-:W-:Y:S01]  /*3010*/  UMOV UR4, 0x3b39803f ;  /* 0x3b39803f00047882 */ /* 0x000fe20000000000 */
[----:B------:R-:W-:-:S06]  /*3020*/  UMOV UR5, 0x3c7abc9e ;  /* 0x3c7abc9e00057882 */ /* 0x000fcc0000000000 */
[----:B------:R-:W-:Y:S01]  /*3030*/  DFMA R22, R22, -UR4, R26 ;  /* 0x8000000416167c2b */ /* 0x000fe2000800001a */
[----:B------:R-:W-:Y:S01]  /*3040*/  UMOV UR4, 0x69ce2bdf ;  /* 0x69ce2bdf00047882 */ /* 0x000fe20000000000 */
[----:B------:R-:W-:Y:S01]  /*3050*/  IMAD.MOV.U32 R26, RZ, RZ, -0x35dec16 ;  /* 0xfca213eaff1a7424 */ /* 0x000fe200078e00ff */
[----:B------:R-:W-:Y:S01]  /*3060*/  MOV R27, 0x3e928af3 ;  /* 0x3e928af3001b7802 */ /* 0x000fe20000000f00 */
[----:B------:R-:W-:-:S05]  /*3070*/  UMOV UR5, 0x3e5ade15 ;  /* 0x3e5ade1500057882 */ /* 0x000fca0000000000 */
[----:B------:R-:W-:Y:S01]  /*3080*/  DFMA R26, R22, UR4, R26 ;  /* 0x00000004161a7c2b */ /* 0x000fe2000800001a */
        /* <DEDUP_REMOVED lines=28> */
[----:B------:R-:W-:Y:S06]  /*3250*/  @!P1 BRA `(.L_x_35) ;  /* 0x0000000000309947 */ /* 0x000fec0003800000 */
[----:B------:R-:W-:Y:S01]  /*3260*/  FSETP.GEU.AND P2, PT, |R21|, 4.2275390625, PT ;  /* 0x408748001500780b */ /* 0x000fe20003f4e200 */
[C---:B------:R-:W-:Y:S02]  /*3270*/  DADD R16, R20.reuse, +INF ;  /* 0x7ff0000014107429 */ /* 0x040fe40000000000 */
[----:B------:R-:W-:-:S08]  /*3280*/  DSETP.GEU.AND P1, PT, R20, RZ, PT ;  /* 0x000000ff1400722a */ /* 0x000fd00003f2e000 */
[----:B------:R-:W-:Y:S02]  /*3290*/  FSEL R16, R16, RZ, P1 ;  /* 0x000000ff10107208 */ /* 0x000fe40000800000 */
[----:B------:R-:W-:Y:S02]  /*32a0*/  @!P2 LEA.HI R5, R18, R18, RZ, 0x1 ;  /* 0x000000121205a211 */ /* 0x000fe400078f08ff */
[----:B------:R-:W-:Y:S02]  /*32b0*/  FSEL R17, R17, RZ, P1 ;  /* 0x000000ff11117208 */ /* 0x000fe40000800000 */
[----:B------:R-:W-:-:S04]  /*32c0*/  @!P2 SHF.R.S32.HI R5, RZ, 0x1, R5 ;  /* 0x00000001ff05a819 */ /* 0x000fc80000011405 */
[----:B------:R-:W-:Y:S01]  /*32d0*/  @!P2 LEA R23, R5, R23, 0x14 ;  /* 0x000000170517a211 */ /* 0x000fe200078ea0ff */
[----:B------:R-:W-:-:S05]  /*32e0*/  @!P2 IMAD.IADD R18, R18, 0x1, -R5 ;  /* 0x000000011212a824 */ /* 0x000fca00078e0a05 */
[----:B------:R-:W-:Y:S01]  /*32f0*/  @!P2 LEA R19, R18, 0x3ff00000, 0x14 ;  /* 0x3ff000001213a811 */ /* 0x000fe200078ea0ff */
[----:B------:R-:W-:-:S06]  /*3300*/  @!P2 IMAD.MOV.U32 R18, RZ, RZ, RZ ;  /* 0x000000ffff12a224 */ /* 0x000fcc00078e00ff */
[----:B------:R-:W-:-:S11]  /*3310*/  @!P2 DMUL R16, R22, R18 ;  /* 0x000000121610a228 */ /* 0x000fd60000000000 */
.L_x_35:
[----:B------:R-:W-:Y:S02]  /*3320*/  DFMA R24, R24, R16, R16 ;  /* 0x000000101818722b */ /* 0x000fe40000000010 */
[----:B------:R-:W-:-:S08]  /*3330*/  DSETP.NEU.AND P1, PT, |R16|, +INF , PT ;  /* 0x7ff000001000742a */ /* 0x000fd00003f2d200 */
[----:B------:R-:W-:Y:S02]  /*3340*/  FSEL R5, R16, R24, !P1 ;  /* 0x0000001810057208 */ /* 0x000fe40004800000 */
[----:B------:R-:W-:Y:S02]  /*3350*/  FSEL R24, R17, R25, !P1 ;  /* 0x0000001911187208 */ /* 0x000fe40004800000 */
[----:B------:R-:W-:Y:S02]  /*3360*/  MOV R16, R0 ;  /* 0x0000000000107202 */ /* 0x000fe40000000f00 */
[----:B------:R-:W-:-:S04]  /*3370*/  MOV R17, 0x0 ;  /* 0x0000000000117802 */ /* 0x000fc80000000f00 */
[----:B------:R-:W-:Y:S05]  /*3380*/  RET.REL.NODEC R16 `(_Z15kernelgpuPaira3IfEvPT_S1_S1_S1_PiS2_S2_S2_S1_S1_S2_iiiiii) ;  /* 0xffffffcc101c7950 */ /* 0x000fea0003c3ffff */
.L_x_36:
[----:B------:R-:W-:-:S00]  /*3390*/  BRA `(.L_x_36) ;  /* 0xfffffffc00fc7947 */ /* 0x000fc0000383ffff */
[----:B------:R-:W-:-:S00]  /*33a0*/  NOP ;  /* 0x0000000000007918 */ /* 0x000fc00000000000 */
        /* <DEDUP_REMOVED lines=13> */
.L_x_193:


//--------------------- .text._Z15kernelgpuPaira2IfEvPT_S1_S1_S1_PiS2_S2_S2_S1_S1_S2_iiiiii --------------------------
	.section	.text._Z15kernelgpuPaira2IfEvPT_S1_S1_S1_PiS2_S2_S2_S1_S1_S2_iiiiii,"ax",@progbits
	.align	128
        .global         _Z15kernelgpuPaira2IfEvPT_S1_S1_S1_PiS2_S2_S2_S1_S1_S2_iiiiii
        .type           _Z15kernelgpuPaira2IfEvPT_S1_S1_S1_PiS2_S2_S2_S1_S1_S2_iiiiii,@function
        .size           _Z15kernelgpuPaira2IfEvPT_S1_S1_S1_PiS2_S2_S2_S1_S1_S2_iiiiii,(.L_x_196 - _Z15kernelgpuPaira2IfEvPT_S1_S1_S1_PiS2_S2_S2_S1_S1_S2_iiiiii)
        .other          _Z15kernelgpuPaira2IfEvPT_S1_S1_S1_PiS2_S2_S2_S1_S1_S2_iiiiii,@"STO_CUDA_ENTRY STV_DEFAULT"
_Z15kernelgpuPaira2IfEvPT_S1_S1_S1_PiS2_S2_S2_S1_S1_S2_iiiiii:
.text._Z15kernelgpuPaira2IfEvPT_S1_S1_S1_PiS2_S2_S2_S1_S1_S2_iiiiii:
        /* <DEDUP_REMOVED lines=10> */
[----:B------:R-:W2:Y:S06]  /*00a0*/  LDCU.64 UR6, c[0x0][0x358] ;  /* 0x00006b00ff0677ac */ /* 0x000eac0008000a00 */
[----:B------:R-:W3:Y:S01]  /*00b0*/  LDC.64 R8, c[0x0][0x380] ;  /* 0x0000e000ff087b82 */ /* 0x000ee20000000a00 */
[----:B------:R-:W4:Y:S01]  /*00c0*/  LDCU UR10, c[0x0][0x3ec] ;  /* 0x00007d80ff0a77ac */ /* 0x000f220008000800 */
[----:B-1----:R-:W-:-:S07]  /*00d0*/  IMAD R6, R6, UR4, RZ ;  /* 0x0000000406067c24 */ /* 0x002fce000f8e02ff */
.L_x_60:
[----:B------:R-:W-:Y:S01]  /*00e0*/  IMAD R5, R35, 0x3, RZ ;  /* 0x0000000323057824 */ /* 0x000fe200078e02ff */
[----:B-1----:R-:W1:Y:S03]  /*00f0*/  LDC.64 R16, c[0x0][0x390] ;  /* 0x0000e400ff107b82 */ /* 0x002e660000000a00 */
[----:B0-----:R-:W-:-:S05]  /*0100*/  IMAD.WIDE R4, R5, 0x4, R10 ;  /* 0x0000000405047825 */ /* 0x001fca00078e020a */
[----:B------:R-:W0:Y:S01]  /*0110*/  LDC.64 R18, c[0x0][0x398] ;  /* 0x0000e600ff127b82 */ /* 0x000e220000000a00 */
[----:B--2---:R-:W2:Y:S04]  /*0120*/  LDG.E R7, desc[UR6][R4.64+0x4] ;  /* 0x0000040604077981 */ /* 0x004ea8000c1e1900 */
[----:B------:R-:W4:Y:S03]  /*0130*/  LDG.E R0, desc[UR6][R4.64] ;  /* 0x0000000604007981 */ /* 0x000f26000c1e1900 */
[----:B------:R-:W3:Y:S01]  /*0140*/  LDC.64 R20, c[0x0][0x3c0] ;  /* 0x0000f000ff147b82 */ /* 0x000ee20000000a00 */
[----:B------:R-:W4:Y:S07]  /*0150*/  LDG.E R12, desc[UR6][R4.64+0x8] ;  /* 0x00000806040c7981 */ /* 0x000f2e000c1e1900 */
[----:B------:R-:W3:Y:S01]  /*0160*/  LDC.64 R22, c[0x0][0x3c8] ;  /* 0x0000f200ff167b82 */ /* 0x000ee20000000a00 */
[----:B-1----:R-:W-:-:S06]  /*0170*/  IMAD.WIDE R16, R35, 0x4, R16 ;  /* 0x0000000423107825 */ /* 0x002fcc00078e0210 */
[----:B------:R-:W4:Y:S01]  /*0180*/  LDG.E R16, desc[UR6][R16.64] ;  /* 0x0000000610107981 */ /* 0x000f22000c1e1900 */
[----:B0-----:R-:W-:-:S05]  /*0190*/  IMAD.WIDE R18, R35, 0x4, R18 ;  /* 0x0000000423127825 */ /* 0x001fca00078e0212 */
[----:B------:R-:W4:Y:S04]  /*01a0*/  LDG.E R15, desc[UR6][R18.64] ;  /* 0x00000006120f7981 */ /* 0x000f28000c1e1900 */
[----:B---3--:R-:W3:Y:S04]  /*01b0*/  LDG.E R3, desc[UR6][R20.64+0xc] ;  /* 0x00000c0614037981 */ /* 0x008ee8000c1e1900 */
[----:B------:R0:W5:Y:S04]  /*01c0*/  LDG.E R2, desc[UR6][R20.64+0x8] ;  /* 0x0000080614027981 */ /* 0x000168000c1e1900 */
[----:B------:R0:W5:Y:S01]  /*01d0*/  LDG.E R14, desc[UR6][R22.64+0x4] ;  /* 0x00000406160e7981 */ /* 0x000162000c1e1900 */
[----:B------:R-:W-:Y:S01]  /*01e0*/  BSSY.RECONVERGENT B0, `(.L_x_37) ;  /* 0x0000013000007945 */ /* 0x000fe20003800200 */
[----:B--2---:R-:W-:-:S04]  /*01f0*/  FMUL R7, R7, R7 ;  /* 0x0000000707077220 */ /* 0x004fc80000400000 */
[----:B----4-:R-:W-:-:S04]  /*0200*/  FFMA R7, R0, R0, R7 ;  /* 0x0000000000077223 */ /* 0x010fc80000000007 */
[----:B------:R-:W-:-:S05]  /*0210*/  FFMA R0, R12, R12, R7 ;  /* 0x0000000c0c007223 */ /* 0x000fca0000000007 */
[----:B------:R-:W-:Y:S01]  /*0220*/  FSETP.NEU.AND P1, PT, R0, RZ, PT ;  /* 0x000000ff0000720b */ /* 0x000fe20003f2d000 */
[----:B------:R0:W1:-:S12]  /*0230*/  F2F.F64.F32 R12, R0 ;  /* 0x00000000000c7310 */ /* 0x0000580000201800 */
[----:B------:R-:W-:Y:S01]  /*0240*/  @!P1 CS2R R4, SRZ ;  /* 0x0000000000049805 */ /* 0x000fe2000001ff00 */
[----:B---3--:R-:W-:-:S04]  /*0250*/  FMUL R16, R3, R16 ;  /* 0x0000001003107220 */ /* 0x008fc80000400000 */
[----:B------:R-:W-:Y:S01]  /*0260*/  FMUL R15, R15, R16 ;  /* 0x000000100f0f7220 */ /* 0x000fe20000400000 */
[----:B01----:R-:W-:Y:S06]  /*0270*/  @!P1 BRA `(.L_x_38) ;  /* 0x0000000000249947 */ /* 0x003fec0003800000 */
[----:B------:R-:W-:Y:S01]  /*0280*/  DADD R20, -RZ, |R12| ;  /* 0x00000000ff147229 */ /* 0x000fe2000000050c */
[----:B------:R-:W-:Y:S01]  /*0290*/  ISETP.GE.AND P2, PT, R13, RZ, PT ;  /* 0x000000ff0d00720c */ /* 0x000fe20003f46270 */
[----:B------:R-:W-:Y:S01]  /*02a0*/  IMAD.MOV.U32 R4, RZ, RZ, RZ ;  /* 0x000000ffff047224 */ /* 0x000fe200078e00ff */
[----:B------:R-:W-:Y:S01]  /*02b0*/  MOV R34, 0x2f0 ;  /* 0x000002f000227802 */ /* 0x000fe20000000f00 */
[----:B------:R-:W-:-:S06]  /*02c0*/  IMAD.MOV.U32 R5, RZ, RZ, 0x3ff80000 ;  /* 0x3ff80000ff057424 */ /* 0x000fcc00078e00ff */
[----:B------:R-:W-:-:S07]  /*02d0*/  IMAD.MOV.U32 R7, RZ, RZ, R21 ;  /* 0x000000ffff077224 */ /* 0x000fce00078e0015 */
[----:B-----5:R-:W-:Y:S05]  /*02e0*/  CALL.REL.NOINC `($_Z15kernelgpuPaira2IfEvPT_S1_S1_S1_PiS2_S2_S2_S1_S1_S2_iiiiii$__internal_accurate_pow) ;  /* 0x0000001400a87944 */ /* 0x020fea0003c00000 */
[----:B------:R-:W-:Y:S02]  /*02f0*/  FSEL R4, R7, RZ, P2 ;  /* 0x000000ff07047208 */ /* 0x000fe40001000000 */
[----:B------:R-:W-:-:S07]  /*0300*/  FSEL R5, R20, -QNAN , P2 ;  /* 0xfff8000014057808 */ /* 0x000fce0001000000 */
.L_x_38:
[----:B------:R-:W-:Y:S05]  /*0310*/  BSYNC.RECONVERGENT B0 ;  /* 0x0000000000007941 */ /* 0x000fea0003800200 */
.L_x_37:
[----:B-----5:R-:W-:Y:S01]  /*0320*/  FMUL R3, R2, R2 ;  /* 0x0000000202037220 */ /* 0x020fe20000400000 */
[----:B------:R-:W-:Y:S01]  /*0330*/  BSSY.RECONVERGENT B0, `(.L_x_39) ;  /* 0x0000016000007945 */ /* 0x000fe20003800200 */
[----:B------:R-:W-:Y:S02]  /*0340*/  FSETP.NEU.AND P2, PT, R0, 1, PT ;  /* 0x3f8000000000780b */ /* 0x000fe40003f4d000 */
[----:B------:R-:W-:-:S06]  /*0350*/  FMUL R18, R2, R3 ;  /* 0x0000000302127220 */ /* 0x000fcc0000400000 */
[----:B------:R-:W0:Y:S08]  /*0360*/  F2F.F64.F32 R18, R18 ;  /* 0x0000001200127310 */ /* 0x000e300000201800 */
[----:B0-----:R-:W0:Y:S01]  /*0370*/  MUFU.RCP64H R17, R19 ;  /* 0x0000001300117308 */ /* 0x001e220000001800 */
[----:B------:R-:W-:-:S05]  /*0380*/  VIADD R16, R19, 0x300402 ;  /* 0x0030040213107836 */ /* 0x000fca0000000000 */
[----:B------:R-:W-:Y:S01]  /*0390*/  FSETP.GEU.AND P3, PT, |R16|, 5.8789094863358348022e-39, PT ;  /* 0x004004021000780b */ /* 0x000fe20003f6e200 */
        /* <DEDUP_REMOVED lines=13> */
[----:B------:R-:W-:Y:S02]  /*0470*/  @!P0 IMAD.MOV.U32 R4, RZ, RZ, 0x0 ;  /* 0x00000000ff048424 */ /* 0x000fe400078e00ff */
[----:B------:R-:W-:-:S07]  /*0480*/  @!P0 IMAD.MOV.U32 R5, RZ, RZ, 0x7ff00000 ;  /* 0x7ff00000ff058424 */ /* 0x000fce00078e00ff */
.L_x_40:
[----:B------:R-:W-:Y:S05]  /*0490*/  BSYNC.RECONVERGENT B0 ;  /* 0x0000000000007941 */ /* 0x000fea0003800200 */
.L_x_39:
[----:B------:R-:W-:Y:S02]  /*04a0*/  FSEL R2, R4, RZ, P2 ;  /* 0x000000ff04027208 */ /* 0x000fe40001000000 */
[----:B------:R-:W-:Y:S01]  /*04b0*/  FSEL R3, R5, 1.875, P2 ;  /* 0x3ff0000005037808 */ /* 0x000fe20001000000 */
[----:B------:R-:W-:Y:S06]  /*04c0*/  @P3 BRA `(.L_x_41) ;  /* 0x0000000000103947 */ /* 0x000fec0003800000 */
[----:B------:R-:W-:Y:S02]  /*04d0*/  LOP3.LUT R22, R19, 0x7fffffff, RZ, 0xc0, !PT ;  /* 0x7fffffff13167812 */ /* 0x000fe400078ec0ff */
[----:B------:R-:W-:-:S03]  /*04e0*/  MOV R4, 0x510 ;  /* 0x0000051000047802 */ /* 0x000fc60000000f00 */
[----:B------:R-:W-:-:S07]  /*04f0*/  VIADD R22, R22, 0xfff00000 ;  /* 0xfff0000016167836 */ /* 0x000fce0000000000 */
[----:B------:R-:W-:Y:S05]  /*0500*/  CALL.REL.NOINC `($__internal_2_$__cuda_sm20_dblrcp_rn_slowpath_v3) ;  /* 0x0000000c000c7944 */ /* 0x000fea0003c00000 */
.L_x_41:
[----:B------:R-:W-:Y:S01]  /*0510*/  DADD R2, R24, R2 ;  /* 0x0000000018027229 */ /* 0x000fe20000000002 */
[----:B------:R-:W-:Y:S07]  /*0520*/  BSSY.RECONVERGENT B0, `(.L_x_42) ;  /* 0x000000d000007945 */ /* 0x000fee0003800200 */
[----:B------:R-:W-:-:S14]  /*0530*/  DSETP.NEU.AND P0, PT, R2, RZ, PT ;  /* 0x000000ff0200722a */ /* 0x000fdc0003f0d000 */
[----:B------:R-:W-:Y:S01]  /*0540*/  @!P0 CS2R R4, SRZ ;  /* 0x0000000000048805 */ /* 0x000fe2000001ff00 */
[----:B------:R-:W-:Y:S06]  /*0550*/  @!P0 BRA `(.L_x_43) ;  /* 0x0000000000248947 */ /* 0x000fec0003800000 */
[----:B------:R-:W-:Y:S01]  /*0560*/  DADD R20, -RZ, |R2| ;  /* 0x00000000ff147229 */ /* 0x000fe20000000502 */
[----:B------:R-:W-:Y:S01]  /*0570*/  ISETP.GE.AND P4, PT, R3, RZ, PT ;  /* 0x000000ff0300720c */ /* 0x000fe20003f86270 */
[----:B------:R-:W-:Y:S01]  /*0580*/  IMAD.MOV.U32 R4, RZ, RZ, 0x55555555 ;  /* 0x55555555ff047424 */ /* 0x000fe200078e00ff */
[----:B------:R-:W-:Y:S01]  /*0590*/  MOV R34, 0x5d0 ;  /* 0x000005d000227802 */ /* 0x000fe20000000f00 */
[----:B------:R-:W-:-:S06]  /*05a0*/  IMAD.MOV.U32 R5, RZ, RZ, 0x3fd55555 ;  /* 0x3fd55555ff057424 */ /* 0x000fcc00078e00ff */
[----:B------:R-:W-:-:S07]  /*05b0*/  IMAD.MOV.U32 R7, RZ, RZ, R21 ;  /* 0x000000ffff077224 */ /* 0x000fce00078e0015 */
[----:B------:R-:W-:Y:S05]  /*05c0*/  CALL.REL.NOINC `($_Z15kernelgpuPaira2IfEvPT_S1_S1_S1_PiS2_S2_S2_S1_S1_S2_iiiiii$__internal_accurate_pow) ;  /* 0x0000001000f07944 */ /* 0x000fea0003c00000 */
[----:B------:R-:W-:Y:S02]  /*05d0*/  FSEL R4, R7, RZ, P4 ;  /* 0x000000ff07047208 */ /* 0x000fe40002000000 */
[----:B------:R-:W-:-:S07]  /*05e0*/  FSEL R5, R20, -QNAN , P4 ;  /* 0xfff8000014057808 */ /* 0x000fce0002000000 */
.L_x_43:
[----:B------:R-:W-:Y:S05]  /*05f0*/  BSYNC.RECONVERGENT B0 ;  /* 0x0000000000007941 */ /* 0x000fea0003800200 */
.L_x_42:
[----:B------:R-:W-:Y:S01]  /*0600*/  IMAD.MOV.U32 R18, RZ, RZ, 0x55555555 ;  /* 0x55555555ff127424 */ /* 0x000fe200078e00ff */
[----:B------:R-:W-:Y:S01]  /*0610*/  BSSY.RECONVERGENT B0, `(.L_x_44) ;  /* 0x000000d000007945 */ /* 0x000fe20003800200 */
[----:B------:R-:W-:Y:S01]  /*0620*/  IMAD.MOV.U32 R19, RZ, RZ, 0x3fd55555 ;  /* 0x3fd55555ff137424 */ /* 0x000fe200078e00ff */
[----:B------:R-:W-:-:S05]  /*0630*/  DSETP.NEU.AND P3, PT, R2, 1, PT ;  /* 0x3ff000000200742a */ /* 0x000fca0003f6d000 */
[----:B------:R-:W-:-:S10]  /*0640*/  DADD R16, R2, R18 ;  /* 0x0000000002107229 */ /* 0x000fd40000000012 */
[----:B------:R-:W-:-:S04]  /*0650*/  LOP3.LUT R16, R17, 0x7ff00000, RZ, 0xc0, !PT ;  /* 0x7ff0000011107812 */ /* 0x000fc800078ec0ff */
[----:B------:R-:W-:-:S13]  /*0660*/  ISETP.NE.AND P0, PT, R16, 0x7ff00000, PT ;  /* 0x7ff000001000780c */ /* 0x000fda0003f05270 */
[----:B------:R-:W-:Y:S05]  /*0670*/  @P0 BRA `(.L_x_45) ;  /* 0x0000000000180947 */ /* 0x000fea0003800000 */
[----:B------:R-:W-:-:S14]  /*0680*/  DSETP.NAN.AND P0, PT, R2, R2, PT ;  /* 0x000000020200722a */ /* 0x000fdc0003f08000 */
[----:B------:R-:W-:Y:S01]  /*0690*/  @P0 DADD R4, R2, R18 ;  /* 0x0000000002040229 */ /* 0x000fe20000000012 */
[----:B------:R-:W-:Y:S10]  /*06a0*/  @P0 BRA `(.L_x_45) ;  /* 0x00000000000c0947 */ /* 0x000ff40003800000 */
[----:B------:R-:W-:-:S14]  /*06b0*/  DSETP.NEU.AND P0, PT, |R2|, +INF , PT ;  /* 0x7ff000000200742a */ /* 0x000fdc0003f0d200 */
[----:B------:R-:W-:Y:S02]  /*06c0*/  @!P0 IMAD.MOV.U32 R4, RZ, RZ, 0x0 ;  /* 0x00000000ff048424 */ /* 0x000fe400078e00ff */
[----:B------:R-:W-:-:S07]  /*06d0*/  @!P0 IMAD.MOV.U32 R5, RZ, RZ, 0x7ff00000 ;  /* 0x7ff00000ff058424 */ /* 0x000fce00078e00ff */
.L_x_45:
[----:B------:R-:W-:Y:S05]  /*06e0*/  BSYNC.RECONVERGENT B0 ;  /* 0x0000000000007941 */ /* 0x000fea0003800200 */
.L_x_44:
[----:B------:R-:W-:Y:S01]  /*06f0*/  FSEL R5, R5, 1.875, P3 ;  /* 0x3ff0000005057808 */ /* 0x000fe20001800000 */
[----:B------:R-:W-:Y:S01]  /*0700*/  IMAD.MOV.U32 R2, RZ, RZ, 0x1 ;  /* 0x00000001ff027424 */ /* 0x000fe200078e00ff */
[----:B------:R-:W-:Y:S01]  /*0710*/  FSEL R4, R4, RZ, P3 ;  /* 0x000000ff04047208 */ /* 0x000fe20001800000 */
[----:B------:R-:W-:Y:S01]  /*0720*/  BSSY.RECONVERGENT B0, `(.L_x_46) ;  /* 0x0000011000007945 */ /* 0x000fe20003800200 */
[----:B------:R-:W0:Y:S04]  /*0730*/  MUFU.RCP64H R3, R5 ;  /* 0x0000000500037308 */ /* 0x000e280000001800 */
[----:B0-----:R-:W-:-:S08]  /*0740*/  DFMA R16, -R4, R2, 1 ;  /* 0x3ff000000410742b */ /* 0x001fd00000000102 */
[----:B------:R-:W-:-:S08]  /*0750*/  DFMA R16, R16, R16, R16 ;  /* 0x000000101010722b */ /* 0x000fd00000000010 */
[----:B------:R-:W-:Y:S02]  /*0760*/  DFMA R2, R2, R16, R2 ;  /* 0x000000100202722b */ /* 0x000fe40000000002 */
[----:B------:R-:W0:Y:S06]  /*0770*/  F2F.F64.F32 R16, R15 ;  /* 0x0000000f00107310 */ /* 0x000e2c0000201800 */
[----:B------:R-:W-:-:S08]  /*0780*/  DFMA R18, -R4, R2, 1 ;  /* 0x3ff000000412742b */ /* 0x000fd00000000102 */
[----:B------:R-:W-:Y:S01]  /*0790*/  DFMA R2, R2, R18, R2 ;  /* 0x000000120202722b */ /* 0x000fe20000000002 */
[----:B0-----:R-:W-:-:S07]  /*07a0*/  FSETP.GEU.AND P3, PT, |R17|, 6.5827683646048100446e-37, PT ;  /* 0x036000001100780b */ /* 0x001fce0003f6e200 */
[----:B------:R-:W-:-:S08]  /*07b0*/  DMUL R18, R16, R2 ;  /* 0x0000000210127228 */ /* 0x000fd00000000000 */
[----:B------:R-:W-:-:S08]  /*07c0*/  DFMA R20, -R4, R18, R16 ;  /* 0x000000120414722b */ /* 0x000fd00000000110 */
[----:B------:R-:W-:-:S10]  /*07d0*/  DFMA R2, R2, R20, R18 ;  /* 0x000000140202722b */ /* 0x000fd40000000012 */
[----:B------:R-:W-:-:S05]  /*07e0*/  FFMA R7, RZ, R5, R3 ;  /* 0x00000005ff077223 */ /* 0x000fca0000000003 */
[----:B------:R-:W-:-:S13]  /*07f0*/  FSETP.GT.AND P0, PT, |R7|, 1.469367938527859385e-39, PT ;  /* 0x001000000700780b */ /* 0x000fda0003f04200 */
[----:B------:R-:W-:Y:S05]  /*0800*/  @P0 BRA P3, `(.L_x_47) ;  /* 0x0000000000080947 */ /* 0x000fea0001800000 */
[----:B------:R-:W-:-:S07]  /*0810*/  MOV R20, 0x830 ;  /* 0x0000083000147802 */ /* 0x000fce0000000f00 */
[----:B------:R-:W-:Y:S05]  /*0820*/  CALL.REL.NOINC `($__internal_3_$__cuda_sm20_div_rn_f64_full) ;  /* 0x0000000800e47944 */ /* 0x000fea0003c00000 */
.L_x_47:
[----:B------:R-:W-:Y:S05]  /*0830*/  BSYNC.RECONVERGENT B0 ;  /* 0x0000000000007941 */ /* 0x000fea0003800200 */
.L_x_46:
[----:B------:R-:W-:Y:S01]  /*0840*/  BSSY.RECONVERGENT B0, `(.L_x_48) ;  /* 0x000000c000007945 */ /* 0x000fe20003800200 */
[----:B------:R-:W-:-:S03]  /*0850*/  @!P1 CS2R R4, SRZ ;  /* 0x0000000000049805 */ /* 0x000fc6000001ff00 */
[----:B------:R-:W-:Y:S05]  /*0860*/  @!P1 BRA `(.L_x_49) ;  /* 0x0000000000249947 */ /* 0x000fea0003800000 */
[----:B------:R-:W-:Y:S01]  /*0870*/  DADD R20, -RZ, |R12| ;  /* 0x00000000ff147229 */ /* 0x000fe2000000050c */
[----:B------:R-:W-:Y:S01]  /*0880*/  ISETP.GE.AND P4, PT, R13, RZ, PT ;  /* 0x000000ff0d00720c */ /* 0x000fe20003f86270 */
[----:B------:R-:W-:Y:S01]  /*0890*/  IMAD.MOV.U32 R4, RZ, RZ, RZ ;  /* 0x000000ffff047224 */ /* 0x000fe200078e00ff */
[----:B------:R-:W-:Y:S01]  /*08a0*/  MOV R34, 0x8e0 ;  /* 0x000008e000227802 */ /* 0x000fe20000000f00 */
[----:B------:R-:W-:-:S06]  /*08b0*/  IMAD.MOV.U32 R5, RZ, RZ, 0x40040000 ;  /* 0x40040000ff057424 */ /* 0x000fcc00078e00ff */
[----:B------:R-:W-:-:S07]  /*08c0*/  IMAD.MOV.U32 R7, RZ, RZ, R21 ;  /* 0x000000ffff077224 */ /* 0x000fce00078e0015 */
[----:B------:R-:W-:Y:S05]  /*08d0*/  CALL.REL.NOINC `($_Z15kernelgpuPaira2IfEvPT_S1_S1_S1_PiS2_S2_S2_S1_S1_S2_iiiiii$__internal_accurate_pow) ;  /* 0x00000010002c7944 */ /* 0x000fea0003c00000 */
[----:B------:R-:W-:Y:S02]  /*08e0*/  FSEL R4, R7, RZ, P4 ;  /* 0x000000ff07047208 */ /* 0x000fe40002000000 */
[----:B------:R-:W-:-:S07]  /*08f0*/  FSEL R5, R20, -QNAN , P4 ;  /* 0xfff8000014057808 */ /* 0x000fce0002000000 */
.L_x_49:
[----:B------:R-:W-:Y:S05]  /*0900*/  BSYNC.RECONVERGENT B0 ;  /* 0x0000000000007941 */ /* 0x000fea0003800200 */
.L_x_48:
[C---:B------:R-:W-:Y:S01]  /*0910*/  FMUL R7, R14.reuse, R14 ;  /* 0x0000000e0e077220 */ /* 0x040fe20000400000 */
[----:B------:R-:W-:Y:S01]  /*0920*/  DADD R16, R12, 2.5 ;  /* 0x400400000c107429 */ /* 0x000fe20000000000 */
[----:B------:R-:W-:Y:S02]  /*0930*/  BSSY.RECONVERGENT B0, `(.L_x_50) ;  /* 0x0000015000007945 */ /* 0x000fe40003800200 */
[----:B------:R-:W-:-:S04]  /*0940*/  FMUL R7, R14, R7 ;  /* 0x000000070e077220 */ /* 0x000fc80000400000 */
[----:B------:R-:W-:-:S03]  /*0950*/  FMUL R7, R14, R7 ;  /* 0x000000070e077220 */ /* 0x000fc60000400000 */
[----:B------:R-:W-:Y:S01]  /*0960*/  LOP3.LUT R16, R17, 0x7ff00000, RZ, 0xc0, !PT ;  /* 0x7ff0000011107812 */ /* 0x000fe200078ec0ff */
[----:B------:R-:W-:-:S03]  /*0970*/  FMUL R25, R14, R7 ;  /* 0x000000070e197220 */ /* 0x000fc60000400000 */
[----:B------:R-:W-:Y:S01]  /*0980*/  ISETP.NE.AND P0, PT, R16, 0x7ff00000, PT ;  /* 0x7ff000001000780c */ /* 0x000fe20003f05270 */
[----:B------:R-:W0:Y:S08]  /*0990*/  F2F.F64.F32 R18, R25 ;  /* 0x0000001900127310 */ /* 0x000e300000201800 */
[----:B0-----:R-:W0:Y:S01]  /*09a0*/  MUFU.RCP64H R21, R19 ;  /* 0x0000001300157308 */ /* 0x001e220000001800 */
[----:B------:R-:W-:-:S05]  /*09b0*/  VIADD R20, R19, 0x300402 ;  /* 0x0030040213147836 */ /* 0x000fca0000000000 */
[----:B------:R-:W-:Y:S01]  /*09c0*/  FSETP.GEU.AND P3, PT, |R20|, 5.8789094863358348022e-39, PT ;  /* 0x004004021400780b */ /* 0x000fe20003f6e200 */
[----:B0-----:R-:W-:-:S08]  /*09d0*/  DFMA R22, -R18, R20, 1 ;  /* 0x3ff000001216742b */ /* 0x001fd00000000114 */
[----:B------:R-:W-:-:S08]  /*09e0*/  DFMA R22, R22, R22, R22 ;  /* 0x000000161616722b */ /* 0x000fd00000000016 */
[----:B------:R-:W-:-:S08]  /*09f0*/  DFMA R22, R20, R22, R20 ;  /* 0x000000161416722b */ /* 0x000fd00000000014 */
[----:B------:R-:W-:Y:S01]  /*0a00*/  DFMA R28, -R18, R22, 1 ;  /* 0x3ff00000121c742b */ /* 0x000fe20000000116 */
[----:B------:R-:W-:Y:S10]  /*0a10*/  @P0 BRA `(.L_x_51) ;  /* 0x0000000000180947 */ /* 0x000ff40003800000 */
[----:B------:R-:W-:-:S13]  /*0a20*/  FSETP.NAN.AND P0, PT, R0, R0, PT ;  /* 0x000000000000720b */ /* 0x000fda0003f08000 */
[----:B------:R-:W-:Y:S01]  /*0a30*/  @P0 DADD R4, R12, 2.5 ;  /* 0x400400000c040429 */ /* 0x000fe20000000000 */
[----:B------:R-:W-:Y:S10]  /*0a40*/  @P0 BRA `(.L_x_51) ;  /* 0x00000000000c0947 */ /* 0x000ff40003800000 */
[----:B------:R-:W-:-:S14]  /*0a50*/  DSETP.NEU.AND P0, PT, |R12|, +INF , PT ;  /* 0x7ff000000c00742a */ /* 0x000fdc0003f0d200 */
[----:B------:R-:W-:Y:S02]  /*0a60*/  @!P0 IMAD.MOV.U32 R4, RZ, RZ, 0x0 ;  /* 0x00000000ff048424 */ /* 0x000fe400078e00ff */
[----:B------:R-:W-:-:S07]  /*0a70*/  @!P0 IMAD.MOV.U32 R5, RZ, RZ, 0x7ff00000 ;  /* 0x7ff00000ff058424 */ /* 0x000fce00078e00ff */
.L_x_51:
[----:B------:R-:W-:Y:S05]  /*0a80*/  BSYNC.RECONVERGENT B0 ;  /* 0x0000000000007941 */ /* 0x000fea0003800200 */
.L_x_50:
[----:B------:R-:W-:Y:S01]  /*0a90*/  DFMA R28, R22, R28, R22 ;  /* 0x0000001c161c722b */ /* 0x000fe20000000016 */
[----:B------:R-:W-:Y:S01]  /*0aa0*/  FSEL R17, R5, 1.875, P2 ;  /* 0x3ff0000005117808 */ /* 0x000fe20001000000 */
[----:B------:R-:W-:Y:S01]  /*0ab0*/  FMUL R15, R0, R0 ;  /* 0x00000000000f7220 */ /* 0x000fe20000400000 */
[----:B------:R-:W-:Y:S01]  /*0ac0*/  FSEL R16, R4, RZ, P2 ;  /* 0x000000ff04107208 */ /* 0x000fe20001000000 */
[----:B------:R-:W-:Y:S01]  /*0ad0*/  FMUL R5, R14, R25 ;  /* 0x000000190e057220 */ /* 0x000fe20000400000 */
[----:B------:R-:W-:Y:S06]  /*0ae0*/  @P3 BRA `(.L_x_52) ;  /* 0x0000000000183947 */ /* 0x000fec0003800000 */
[----:B------:R-:W-:Y:S02]  /*0af0*/  LOP3.LUT R22, R19, 0x7fffffff, RZ, 0xc0, !PT ;  /* 0x7fffffff13167812 */ /* 0x000fe400078ec0ff */
[----:B------:R-:W-:-:S03]  /*0b00*/  MOV R4, 0xb30 ;  /* 0x00000b3000047802 */ /* 0x000fc60000000f00 */
[----:B------:R-:W-:-:S07]  /*0b10*/  VIADD R22, R22, 0xfff00000 ;  /* 0xfff0000016167836 */ /* 0x000fce0000000000 */
[----:B------:R-:W-:Y:S05]  /*0b20*/  CALL.REL.NOINC `($__internal_2_$__cuda_sm20_dblrcp_rn_slowpath_v3) ;  /* 0x0000000400847944 */ /* 0x000fea0003c00000 */
[----:B------:R-:W-:Y:S02]  /*0b30*/  IMAD.MOV.U32 R28, RZ, RZ, R24 ;  /* 0x000000ffff1c7224 */ /* 0x000fe400078e0018 */
[----:B------:R-:W-:-:S07]  /*0b40*/  IMAD.MOV.U32 R29, RZ, RZ, R25 ;  /* 0x000000ffff1d7224 */ /* 0x000fce00078e0019 */
.L_x_52:
        /* <DEDUP_REMOVED lines=14> */
[----:B------:R-:W-:-:S03]  /*0c30*/  MOV R4, 0xc60 ;  /* 0x00000c6000047802 */ /* 0x000fc60000000f00 */
[----:B------:R-:W-:-:S07]  /*0c40*/  VIADD R22, R22, 0xfff00000 ;  /* 0xfff0000016167836 */ /* 0x000fce0000000000 */
[----:B------:R-:W-:Y:S05]  /*0c50*/  CALL.REL.NOINC `($__internal_2_$__cuda_sm20_dblrcp_rn_slowpath_v3) ;  /* 0x0000000400387944 */ /* 0x000fea0003c00000 */
.L_x_53:
        /* <DEDUP_REMOVED lines=14> */
[----:B------:R-:W-:-:S03]  /*0d40*/  MOV R4, 0xd70 ;  /* 0x00000d7000047802 */ /* 0x000fc60000000f00 */
[----:B------:R-:W-:-:S07]  /*0d50*/  VIADD R22, R22, 0xfff00000 ;  /* 0xfff0000016167836 */ /* 0x000fce0000000000 */
[----:B------:R-:W-:Y:S05]  /*0d60*/  CALL.REL.NOINC `($__internal_2_$__cuda_sm20_dblrcp_rn_slowpath_v3) ;  /* 0x0000000000f47944 */ /* 0x000fea0003c00000 */
[----:B------:R-:W-:Y:S02]  /*0d70*/  IMAD.MOV.U32 R22, RZ, RZ, R24 ;  /* 0x000000ffff167224 */ /* 0x000fe400078e0018 */
[----:B------:R-:W-:-:S07]  /*0d80*/  IMAD.MOV.U32 R23, RZ, RZ, R25 ;  /* 0x000000ffff177224 */ /* 0x000fce00078e0019 */
.L_x_54:
        /* <DEDUP_REMOVED lines=10> */
[----:B------:R-:W-:Y:S01]  /*0e30*/  IMAD.MOV.U32 R4, RZ, RZ, RZ ;  /* 0x000000ffff047224 */ /* 0x000fe200078e00ff */
[----:B------:R-:W-:Y:S01]  /*0e40*/  MOV R34, 0xe80 ;  /* 0x00000e8000227802 */ /* 0x000fe20000000f00 */
[----:B------:R-:W-:-:S06]  /*0e50*/  IMAD.MOV.U32 R5, RZ, RZ, 0x400c0000 ;  /* 0x400c0000ff057424 */ /* 0x000fcc00078e00ff */
[----:B------:R-:W-:-:S07]  /*0e60*/  IMAD.MOV.U32 R7, RZ, RZ, R21 ;  /* 0x000000ffff077224 */ /* 0x000fce00078e0015 */
[----:B0-----:R-:W-:Y:S05]  /*0e70*/  CALL.REL.NOINC `($_Z15kernelgpuPaira2IfEvPT_S1_S1_S1_PiS2_S2_S2_S1_S1_S2_iiiiii$__internal_accurate_pow) ;  /* 0x0000000800c47944 */ /* 0x001fea0003c00000 */
[----:B------:R-:W-:Y:S02]  /*0e80*/  FSEL R4, R7, RZ, P1 ;  /* 0x000000ff07047208 */ /* 0x000fe40000800000 */
[----:B------:R-:W-:-:S07]  /*0e90*/  FSEL R5, R20, -QNAN , P1 ;  /* 0xfff8000014057808 */ /* 0x000fce0000800000 */
.L_x_56:
[----:B------:R-:W-:Y:S05]  /*0ea0*/  BSYNC.RECONVERGENT B0 ;  /* 0x0000000000007941 */ /* 0x000fea0003800200 */
.L_x_55:
[----:B0-----:R-:W0:Y:S01]  /*0eb0*/  MUFU.RCP64H R21, R15 ;  /* 0x0000000f00157308 */ /* 0x001e220000001800 */
[----:B------:R-:W-:Y:S01]  /*0ec0*/  VIADD R20, R15, 0x300402 ;  /* 0x003004020f147836 */ /* 0x000fe20000000000 */
[----:B------:R-:W-:Y:S01]  /*0ed0*/  BSSY.RECONVERGENT B0, `(.L_x_57) ;  /* 0x0000012000007945 */ /* 0x000fe20003800200 */
[----:B------:R-:W-:-:S03]  /*0ee0*/  FSETP.NEU.AND P2, PT, R0, 1, PT ;  /* 0x3f8000000000780b */ /* 0x000fc60003f4d000 */
        /* <DEDUP_REMOVED lines=16> */
.L_x_58:
[----:B------:R-:W-:Y:S05]  /*0ff0*/  BSYNC.RECONVERGENT B0 ;  /* 0x0000000000007941 */ /* 0x000fea0003800200 */
.L_x_57:
[----:B------:R-:W-:Y:S02]  /*1000*/  FSEL R12, R4, RZ, P2 ;  /* 0x000000ff040c7208 */ /* 0x000fe40001000000 */
[----:B------:R-:W-:Y:S01]  /*1010*/  FSEL R13, R5, 1.875, P2 ;  /* 0x3ff00000050d7808 */ /* 0x000fe20001000000 */
[----:B------:R-:W-:Y:S06]  /*1020*/  @P1 BRA `(.L_x_59) ;  /* 0x0000000000181947 */ /* 0x000fec0003800000 */
[----:B------:R-:W-:Y:S01]  /*1030*/  LOP3.LUT R22, R15, 0x7fffffff, RZ, 0xc0, !PT ;  /* 0x7fffffff0f167812 */ /* 0x000fe200078ec0ff */
[----:B------:R-:W-:Y:S01]  /*1040*/  IMAD.MOV.U32 R18, RZ, RZ, R14 ;  /* 0x000000ffff127224 */ /* 0x000fe200078e000e */
[----:B------:R-:W-:Y:S01]  /*1050*/  MOV R4, 0x1090 ;  /* 0x0000109000047802 */ /* 0x000fe20000000f00 */
[----:B------:R-:W-:Y:S02]  /*1060*/  IMAD.MOV.U32 R19, RZ, RZ, R15 ;  /* 0x000000ffff137224 */ /* 0x000fe400078e000f */
[----:B------:R-:W-:-:S07]  /*1070*/  VIADD R22, R22, 0xfff00000 ;  /* 0xfff0000016167836 */ /* 0x000fce0000000000 */
[----:B------:R-:W-:Y:S05]  /*1080*/  CALL.REL.NOINC `($__internal_2_$__cuda_sm20_dblrcp_rn_slowpath_v3) ;  /* 0x00000000002c7944 */ /* 0x000fea0003c00000 */
.L_x_59:
[----:B------:R-:W-:-:S08]  /*1090*/  DMUL R12, R24, R12 ;  /* 0x0000000c180c7228 */ /* 0x000fd00000000000 */
[----:B------:R-:W-:-:S08]  /*10a0*/  DFMA R12, R12, 20, R16 ;  /* 0x403400000c0c782b */ /* 0x000fd00000000010 */
[----:B------:R-:W-:-:S08]  /*10b0*/  DADD R12, R12, 1 ;  /* 0x3ff000000c0c7429 */ /* 0x000fd00000000000 */
[----:B------:R-:W-:Y:S01]  /*10c0*/  DMUL R12, R12, R2 ;  /* 0x000000020c0c7228 */ /* 0x000fe20000000000 */
[----:B------:R-:W-:-:S04]  /*10d0*/  IMAD.WIDE R2, R35, 0x4, R8 ;  /* 0x0000000423027825 */ /* 0x000fc800078e0208 */
[----:B------:R-:W-:-:S05]  /*10e0*/  IMAD.IADD R35, R6, 0x1, R35 ;  /* 0x0000000106237824 */ /* 0x000fca00078e0223 */
[----:B------:R-:W0:Y:S01]  /*10f0*/  F2F.F32.F64 R13, R12 ;  /* 0x0000000c000d7310 */ /* 0x000e220000301000 */
[----:B------:R-:W-:Y:S01]  /*1100*/  ISETP.GE.AND P0, PT, R35, UR10, PT ;  /* 0x0000000a23007c0c */ /* 0x000fe2000bf06270 */
[----:B0-----:R1:W-:-:S12]  /*1110*/  STG.E desc[UR6][R2.64], R13 ;  /* 0x0000000d02007986 */ /* 0x0013d8000c101906 */
[----:B------:R-:W-:Y:S05]  /*1120*/  @!P0 BRA `(.L_x_60) ;  /* 0xffffffec00ec8947 */ /* 0x000fea000383ffff */
[----:B------:R-:W-:Y:S05]  /*1130*/  EXIT ;  /* 0x000000000000794d */ /* 0x000fea0003800000 */
        .weak           $__internal_2_$__cuda_sm20_dblrcp_rn_slowpath_v3
        .type           $__internal_2_$__cuda_sm20_dblrcp_rn_slowpath_v3,@function
        .size           $__internal_2_$__cuda_sm20_dblrcp_rn_slowpath_v3,($__internal_3_$__cuda_sm20_div_rn_f64_full - $__internal_2_$__cuda_sm20_dblrcp_rn_slowpath_v3)
$__internal_2_$__cuda_sm20_dblrcp_rn_slowpath_v3:
[----:B------:R-:W-:Y:S01]  /*1140*/  DSETP.GTU.AND P0, PT, |R18|, +INF , PT ;  /* 0x7ff000001200742a */ /* 0x000fe20003f0c200 */
[----:B------:R-:W-:-:S13]  /*1150*/  BSSY.RECONVERGENT B0, `(.L_x_61) ;  /* 0x0000023000007945 */ /* 0x000fda0003800200 */
[----:B------:R-:W-:Y:S05]  /*1160*/  @P0 BRA `(.L_x_62) ;  /* 0x00000000007c0947 */ /* 0x000fea0003800000 */
[----:B------:R-:W-:-:S05]  /*1170*/  LOP3.LUT R20, R19, 0x7fffffff, RZ, 0xc0, !PT ;  /* 0x7fffffff13147812 */ /* 0x000fca00078ec0ff */
[----:B------:R-:W-:-:S05]  /*1180*/  VIADD R21, R20, 0xffffffff ;  /* 0xffffffff14157836 */ /* 0x000fca0000000000 */
[----:B------:R-:W-:-:S13]  /*1190*/  ISETP.GE.U32.AND P0, PT, R21, 0x7fefffff, PT ;  /* 0x7fefffff1500780c */ /* 0x000fda0003f06070 */
[----:B------:R-:W-:Y:S01]  /*11a0*/  @P0 LOP3.LUT R25, R19, 0x7ff00000, RZ, 0x3c, !PT ;  /* 0x7ff0000013190812 */ /* 0x000fe200078e3cff */
[----:B------:R-:W-:Y:S01]  /*11b0*/  @P0 IMAD.MOV.U32 R24, RZ, RZ, RZ ;  /* 0x000000ffff180224 */ /* 0x000fe200078e00ff */
[----:B------:R-:W-:Y:S06]  /*11c0*/  @P0 BRA `(.L_x_63) ;  /* 0x00000000006c0947 */ /* 0x000fec0003800000 */
[----:B------:R-:W-:-:S13]  /*11d0*/  ISETP.GE.U32.AND P0, PT, R20, 0x1000001, PT ;  /* 0x010000011400780c */ /* 0x000fda0003f06070 */
[----:B------:R-:W-:Y:S05]  /*11e0*/  @!P0 BRA `(.L_x_64) ;  /* 0x0000000000348947 */ /* 0x000fea0003800000 */
[----:B------:R-:W-:Y:S02]  /*11f0*/  VIADD R21, R19, 0xc0200000 ;  /* 0xc020000013157836 */ /* 0x000fe40000000000 */
[----:B------:R-:W-:Y:S02]  /*1200*/  IMAD.MOV.U32 R20, RZ, RZ, R18 ;  /* 0x000000ffff147224 */ /* 0x000fe400078e0012 */
[----:B------:R-:W0:Y:S04]  /*1210*/  MUFU.RCP64H R23, R21 ;  /* 0x0000001500177308 */ /* 0x000e280000001800 */
        /* <DEDUP_REMOVED lines=10> */
.L_x_64:
        /* <DEDUP_REMOVED lines=10> */
.L_x_62:
[----:B------:R-:W-:Y:S01]  /*1360*/  LOP3.LUT R25, R19, 0x80000, RZ, 0xfc, !PT ;  /* 0x0008000013197812 */ /* 0x000fe200078efcff */
[----:B------:R-:W-:-:S07]  /*1370*/  IMAD.MOV.U32 R24, RZ, RZ, R18 ;  /* 0x000000ffff187224 */ /* 0x000fce00078e0012 */
.L_x_63:
[----:B------:R-:W-:Y:S05]  /*1380*/  BSYNC.RECONVERGENT B0 ;  /* 0x0000000000007941 */ /* 0x000fea0003800200 */
.L_x_61:
[----:B------:R-:W-:Y:S02]  /*1390*/  IMAD.MOV.U32 R18, RZ, RZ, R4 ;  /* 0x000000ffff127224 */ /* 0x000fe400078e0004 */
[----:B------:R-:W-:-:S04]  /*13a0*/  IMAD.MOV.U32 R19, RZ, RZ, 0x0 ;  /* 0x00000000ff137424 */ /* 0x000fc800078e00ff */
[----:B------:R-:W-:Y:S05]  /*13b0*/  RET.REL.NODEC R18 `(_Z15kernelgpuPaira2IfEvPT_S1_S1_S1_PiS2_S2_S2_S1_S1_S2_iiiiii) ;  /* 0xffffffec12107950 */ /* 0x000fea0003c3ffff */
        .weak           $__internal_3_$__cuda_sm20_div_rn_f64_full
        .type           $__internal_3_$__cuda_sm20_div_rn_f64_full,@function
        .size           $__internal_3_$__cuda_sm20_div_rn_f64_full,($_Z15kernelgpuPaira2IfEvPT_S1_S1_S1_PiS2_S2_S2_S1_S1_S2_iiiiii$__internal_accurate_pow - $__internal_3_$__cuda_sm20_div_rn_f64_full)
$__internal_3_$__cuda_sm20_div_rn_f64_full:
[C---:B------:R-:W-:Y:S01]  /*13c0*/  FSETP.GEU.AND P0, PT, |R5|.reuse, 1.469367938527859385e-39, PT ;  /* 0x001000000500780b */ /* 0x040fe20003f0e200 */
[----:B------:R-:W-:Y:S01]  /*13d0*/  IMAD.MOV.U32 R18, RZ, RZ, 0x1 ;  /* 0x00000001ff127424 */ /* 0x000fe200078e00ff */
[----:B------:R-:W-:Y:S01]  /*13e0*/  LOP3.LUT R2, R5, 0x800fffff, RZ, 0xc0, !PT ;  /* 0x800fffff05027812 */ /* 0x000fe200078ec0ff */
[----:B------:R-:W-:Y:S01]  /*13f0*/  IMAD.MOV.U32 R15, RZ, RZ, 0x1ca00000 ;  /* 0x1ca00000ff0f7424 */ /* 0x000fe200078e00ff */
[C---:B------:R-:W-:Y:S01]  /*1400*/  FSETP.GEU.AND P4, PT, |R17|.reuse, 1.469367938527859385e-39, PT ;  /* 0x001000001100780b */ /* 0x040fe20003f8e200 */
[----:B------:R-:W-:Y:S01]  /*1410*/  BSSY.RECONVERGENT B1, `(.L_x_65) ;  /* 0x0000053000017945 */ /* 0x000fe20003800200 */
[----:B------:R-:W-:Y:S01]  /*1420*/  LOP3.LUT R3, R2, 0x3ff00000, RZ, 0xfc, !PT ;  /* 0x3ff0000002037812 */ /* 0x000fe200078efcff */
[----:B------:R-:W-:Y:S01]  /*1430*/  IMAD.MOV.U32 R2, RZ, RZ, R4 ;  /* 0x000000ffff027224 */ /* 0x000fe200078e0004 */
[----:B------:R-:W-:Y:S02]  /*1440*/  LOP3.LUT R7, R17, 0x7ff00000, RZ, 0xc0, !PT ;  /* 0x7ff0000011077812 */ /* 0x000fe400078ec0ff */
[----:B------:R-:W-:-:S03]  /*1450*/  LOP3.LUT R26, R5, 0x7ff00000, RZ, 0xc0, !PT ;  /* 0x7ff00000051a7812 */ /* 0x000fc600078ec0ff */
[----:B------:R-:W-:Y:S01]  /*1460*/  @!P0 DMUL R2, R4, 8.98846567431157953865e+307 ;  /* 0x7fe0000004028828 */ /* 0x000fe20000000000 */
[----:B------:R-:W-:-:S03]  /*1470*/  ISETP.GE.U32.AND P3, PT, R7, R26, PT ;  /* 0x0000001a0700720c */ /* 0x000fc60003f66070 */
[----:B------:R-:W-:Y:S01]  /*1480*/  @!P4 LOP3.LUT R24, R5, 0x7ff00000, RZ, 0xc0, !PT ;  /* 0x7ff000000518c812 */ /* 0x000fe200078ec0ff */
[----:B------:R-:W-:Y:S01]  /*1490*/  @!P4 IMAD.MOV.U32 R28, RZ, RZ, RZ ;  /* 0x000000ffff1cc224 */ /* 0x000fe200078e00ff */
[----:B------:R-:W0:Y:S02]  /*14a0*/  MUFU.RCP64H R19, R3 ;  /* 0x0000000300137308 */ /* 0x000e240000001800 */
[----:B------:R-:W-:-:S04]  /*14b0*/  @!P4 ISETP.GE.U32.AND P5, PT, R7, R24, PT ;  /* 0x000000180700c20c */ /* 0x000fc80003fa6070 */
[----:B------:R-:W-:-:S04]  /*14c0*/  @!P4 SEL R21, R15, 0x63400000, !P5 ;  /* 0x634000000f15c807 */ /* 0x000fc80006800000 */
[----:B------:R-:W-:-:S04]  /*14d0*/  @!P4 LOP3.LUT R21, R21, 0x80000000, R17, 0xf8, !PT ;  /* 0x800000001515c812 */ /* 0x000fc800078ef811 */
[----:B------:R-:W-:Y:S01]  /*14e0*/  @!P4 LOP3.LUT R29, R21, 0x100000, RZ, 0xfc, !PT ;  /* 0x00100000151dc812 */ /* 0x000fe200078efcff */
[----:B------:R-:W-:Y:S01]  /*14f0*/  IMAD.MOV.U32 R21, RZ, RZ, R26 ;  /* 0x000000ffff157224 */ /* 0x000fe200078e001a */
[----:B------:R-:W-:Y:S01]  /*1500*/  @!P0 LOP3.LUT R21, R3, 0x7ff00000, RZ, 0xc0, !PT ;  /* 0x7ff0000003158812 */ /* 0x000fe200078ec0ff */
[----:B0-----:R-:W-:-:S04]  /*1510*/  DFMA R22, R18, -R2, 1 ;  /* 0x3ff000001216742b */ /* 0x001fc80000000802 */
[----:B------:R-:W-:-:S04]  /*1520*/  VIADD R30, R21, 0xffffffff ;  /* 0xffffffff151e7836 */ /* 0x000fc80000000000 */
[----:B------:R-:W-:-:S08]  /*1530*/  DFMA R22, R22, R22, R22 ;  /* 0x000000161616722b */ /* 0x000fd00000000016 */
[----:B------:R-:W-:Y:S01]  /*1540*/  DFMA R22, R18, R22, R18 ;  /* 0x000000161216722b */ /* 0x000fe20000000012 */
[----:B------:R-:W-:Y:S02]  /*1550*/  SEL R19, R15, 0x63400000, !P3 ;  /* 0x634000000f137807 */ /* 0x000fe40005800000 */
[----:B------:R-:W-:Y:S02]  /*1560*/  MOV R18, R16 ;  /* 0x0000001000127202 */ /* 0x000fe40000000f00 */
[----:B------:R-:W-:-:S03]  /*1570*/  LOP3.LUT R19, R19, 0x800fffff, R17, 0xf8, !PT ;  /* 0x800fffff13137812 */ /* 0x000fc600078ef811 */
[----:B------:R-:W-:-:S03]  /*1580*/  DFMA R24, R22, -R2, 1 ;  /* 0x3ff000001618742b */ /* 0x000fc60000000802 */
[----:B------:R-:W-:Y:S01]  /*1590*/  @!P4 DFMA R18, R18, 2, -R28 ;  /* 0x400000001212c82b */ /* 0x000fe2000000081c */
[----:B------:R-:W-:-:S04]  /*15a0*/  IMAD.MOV.U32 R28, RZ, RZ, R7 ;  /* 0x000000ffff1c7224 */ /* 0x000fc800078e0007 */
[----:B------:R-:W-:-:S05]  /*15b0*/  DFMA R22, R22, R24, R22 ;  /* 0x000000181616722b */ /* 0x000fca0000000016 */
[----:B------:R-:W-:-:S03]  /*15c0*/  @!P4 LOP3.LUT R28, R19, 0x7ff00000, RZ, 0xc0, !PT ;  /* 0x7ff00000131cc812 */ /* 0x000fc600078ec0ff */
[----:B------:R-:W-:Y:S02]  /*15d0*/  DMUL R24, R22, R18 ;  /* 0x0000001216187228 */ /* 0x000fe40000000000 */
[----:B------:R-:W-:-:S05]  /*15e0*/  VIADD R29, R28, 0xffffffff ;  /* 0xffffffff1c1d7836 */ /* 0x000fca0000000000 */
[----:B------:R-:W-:Y:S01]  /*15f0*/  ISETP.GT.U32.AND P0, PT, R29, 0x7feffffe, PT ;  /* 0x7feffffe1d00780c */ /* 0x000fe20003f04070 */
[----:B------:R-:W-:-:S03]  /*1600*/  DFMA R26, R24, -R2, R18 ;  /* 0x80000002181a722b */ /* 0x000fc60000000012 */
[----:B------:R-:W-:-:S05]  /*1610*/  ISETP.GT.U32.OR P0, PT, R30, 0x7feffffe, P0 ;  /* 0x7feffffe1e00780c */ /* 0x000fca0000704470 */
[----:B------:R-:W-:-:S08]  /*1620*/  DFMA R22, R22, R26, R24 ;  /* 0x0000001a1616722b */ /* 0x000fd00000000018 */
[----:B------:R-:W-:Y:S05]  /*1630*/  @P0 BRA `(.L_x_66) ;  /* 0x00000000006c0947 */ /* 0x000fea0003800000 */
[----:B------:R-:W-:-:S04]  /*1640*/  LOP3.LUT R24, R5, 0x7ff00000, RZ, 0xc0, !PT ;  /* 0x7ff0000005187812 */ /* 0x000fc800078ec0ff */
[CC--:B------:R-:W-:Y:S02]  /*1650*/  VIADDMNMX R16, R7.reuse, -R24.reuse, 0xb9600000, !PT ;  /* 0xb960000007107446 */ /* 0x0c0fe40007800918 */
[----:B------:R-:W-:Y:S02]  /*1660*/  ISETP.GE.U32.AND P0, PT, R7, R24, PT ;  /* 0x000000180700720c */ /* 0x000fe40003f06070 */
[----:B------:R-:W-:Y:S02]  /*1670*/  VIMNMX R16, PT, PT, R16, 0x46a00000, PT ;  /* 0x46a0000010107848 */ /* 0x000fe40003fe0100 */
[----:B------:R-:W-:-:S05]  /*1680*/  SEL R7, R15, 0x63400000, !P0 ;  /* 0x634000000f077807 */ /* 0x000fca0004000000 */
[----:B------:R-:W-:Y:S02]  /*1690*/  IMAD.IADD R7, R16, 0x1, -R7 ;  /* 0x0000000110077824 */ /* 0x000fe400078e0a07 */
[----:B------:R-:W-:Y:S02]  /*16a0*/  IMAD.MOV.U32 R16, RZ, RZ, RZ ;  /* 0x000000ffff107224 */ /* 0x000fe400078e00ff */
[----:B------:R-:W-:-:S06]  /*16b0*/  VIADD R17, R7, 0x7fe00000 ;  /* 0x7fe0000007117836 */ /* 0x000fcc0000000000 */
[----:B------:R-:W-:-:S10]  /*16c0*/  DMUL R24, R22, R16 ;  /* 0x0000001016187228 */ /* 0x000fd40000000000 */
[----:B------:R-:W-:-:S13]  /*16d0*/  FSETP.GTU.AND P0, PT, |R25|, 1.469367938527859385e-39, PT ;  /* 0x001000001900780b */ /* 0x000fda0003f0c200 */
[----:B------:R-:W-:Y:S05]  /*16e0*/  @P0 BRA `(.L_x_67) ;  /* 0x0000000000940947 */ /* 0x000fea0003800000 */
[----:B------:R-:W-:Y:S01]  /*16f0*/  DFMA R2, R22, -R2, R18 ;  /* 0x800000021602722b */ /* 0x000fe20000000012 */
[----:B------:R-:W-:-:S09]  /*1700*/  IMAD.MOV.U32 R16, RZ, RZ, RZ ;  /* 0x000000ffff107224 */ /* 0x000fd200078e00ff */
[C---:B------:R-:W-:Y:S02]  /*1710*/  FSETP.NEU.AND P0, PT, R3.reuse, RZ, PT ;  /* 0x000000ff0300720b */ /* 0x040fe40003f0d000 */
[----:B------:R-:W-:-:S04]  /*1720*/  LOP3.LUT R5, R3, 0x80000000, R5, 0x48, !PT ;  /* 0x8000000003057812 */ /* 0x000fc800078e4805 */
[----:B------:R-:W-:-:S07]  /*1730*/  LOP3.LUT R17, R5, R17, RZ, 0xfc, !PT ;  /* 0x0000001105117212 */ /* 0x000fce00078efcff */
[----:B------:R-:W-:Y:S05]  /*1740*/  @!P0 BRA `(.L_x_67) ;  /* 0x00000000007c8947 */ /* 0x000fea0003800000 */
[----:B------:R-:W-:Y:S01]  /*1750*/  IMAD.MOV R3, RZ, RZ, -R7 ;  /* 0x000000ffff037224 */ /* 0x000fe200078e0a07 */
[----:B------:R-:W-:Y:S01]  /*1760*/  DMUL.RP R16, R22, R16 ;  /* 0x0000001016107228 */ /* 0x000fe20000008000 */
[----:B------:R-:W-:-:S06]  /*1770*/  IMAD.MOV.U32 R2, RZ, RZ, RZ ;  /* 0x000000ffff027224 */ /* 0x000fcc00078e00ff */
[----:B------:R-:W-:-:S03]  /*1780*/  DFMA R2, R24, -R2, R22 ;  /* 0x800000021802722b */ /* 0x000fc60000000016 */
[----:B------:R-:W-:-:S03]  /*1790*/  LOP3.LUT R5, R17, R5, RZ, 0x3c, !PT ;  /* 0x0000000511057212 */ /* 0x000fc600078e3cff */
[----:B------:R-:W-:-:S04]  /*17a0*/  IADD3 R2, PT, PT, -R7, -0x43300000, RZ ;  /* 0xbcd0000007027810 */ /* 0x000fc80007ffe1ff */
[----:B------:R-:W-:-:S04]  /*17b0*/  FSETP.NEU.AND P0, PT, |R3|, R2, PT ;  /* 0x000000020300720b */ /* 0x000fc80003f0d200 */
[----:B------:R-:W-:Y:S02]  /*17c0*/  FSEL R24, R16, R24, !P0 ;  /* 0x0000001810187208 */ /* 0x000fe40004000000 */
[----:B------:R-:W-:Y:S01]  /*17d0*/  FSEL R25, R5, R25, !P0 ;  /* 0x0000001905197208 */ /* 0x000fe20004000000 */
[----:B------:R-:W-:Y:S06]  /*17e0*/  BRA `(.L_x_67) ;  /* 0x0000000000547947 */ /* 0x000fec0003800000 */
.L_x_66:
[----:B------:R-:W-:-:S14]  /*17f0*/  DSETP.NAN.AND P0, PT, R16, R16, PT ;  /* 0x000000101000722a */ /* 0x000fdc0003f08000 */
[----:B------:R-:W-:Y:S05]  /*1800*/  @P0 BRA `(.L_x_68) ;  /* 0x0000000000440947 */ /* 0x000fea0003800000 */
[----:B------:R-:W-:-:S14]  /*1810*/  DSETP.NAN.AND P0, PT, R4, R4, PT ;  /* 0x000000040400722a */ /* 0x000fdc0003f08000 */
[----:B------:R-:W-:Y:S05]  /*1820*/  @P0 BRA `(.L_x_69) ;  /* 0x0000000000300947 */ /* 0x000fea0003800000 */
[----:B------:R-:W-:Y:S01]  /*1830*/  ISETP.NE.AND P0, PT, R28, R21, PT ;  /* 0x000000151c00720c */ /* 0x000fe20003f05270 */
[----:B------:R-:W-:Y:S02]  /*1840*/  IMAD.MOV.U32 R24, RZ, RZ, 0x0 ;  /* 0x00000000ff187424 */ /* 0x000fe400078e00ff */
[----:B------:R-:W-:-:S10]  /*1850*/  IMAD.MOV.U32 R25, RZ, RZ, -0x80000 ;  /* 0xfff80000ff197424 */ /* 0x000fd400078e00ff */
[----:B------:R-:W-:Y:S05]  /*1860*/  @!P0 BRA `(.L_x_67) ;  /* 0x0000000000348947 */ /* 0x000fea0003800000 */
[----:B------:R-:W-:Y:S02]  /*1870*/  ISETP.NE.AND P0, PT, R28, 0x7ff00000, PT ;  /* 0x7ff000001c00780c */ /* 0x000fe40003f05270 */
[----:B------:R-:W-:Y:S02]  /*1880*/  LOP3.LUT R25, R17, 0x80000000, R5, 0x48, !PT ;  /* 0x8000000011197812 */ /* 0x000fe400078e4805 */
[----:B------:R-:W-:-:S13]  /*1890*/  ISETP.EQ.OR P0, PT, R21, RZ, !P0 ;  /* 0x000000ff1500720c */ /* 0x000fda0004702670 */
[----:B------:R-:W-:Y:S01]  /*18a0*/  @P0 LOP3.LUT R2, R25, 0x7ff00000, RZ, 0xfc, !PT ;  /* 0x7ff0000019020812 */ /* 0x000fe200078efcff */
[----:B------:R-:W-:Y:S02]  /*18b0*/  @!P0 IMAD.MOV.U32 R24, RZ, RZ, RZ ;  /* 0x000000ffff188224 */ /* 0x000fe400078e00ff */
[----:B------:R-:W-:Y:S02]  /*18c0*/  @P0 IMAD.MOV.U32 R24, RZ, RZ, RZ ;  /* 0x000000ffff180224 */ /* 0x000fe400078e00ff */
[----:B------:R-:W-:Y:S01]  /*18d0*/  @P0 IMAD.MOV.U32 R25, RZ, RZ, R2 ;  /* 0x000000ffff190224 */ /* 0x000fe200078e0002 */
[----:B------:R-:W-:Y:S06]  /*18e0*/  BRA `(.L_x_67) ;  /* 0x0000000000147947 */ /* 0x000fec0003800000 */
.L_x_69:
[----:B------:R-:W-:Y:S01]  /*18f0*/  LOP3.LUT R25, R5, 0x80000, RZ, 0xfc, !PT ;  /* 0x0008000005197812 */ /* 0x000fe200078efcff */
[----:B------:R-:W-:Y:S01]  /*1900*/  IMAD.MOV.U32 R24, RZ, RZ, R4 ;  /* 0x000000ffff187224 */ /* 0x000fe200078e0004 */
[----:B------:R-:W-:Y:S06]  /*1910*/  BRA `(.L_x_67) ;  /* 0x0000000000087947 */ /* 0x000fec0003800000 */
.L_x_68:
[----:B------:R-:W-:Y:S01]  /*1920*/  LOP3.LUT R25, R17, 0x80000, RZ, 0xfc, !PT ;  /* 0x0008000011197812 */ /* 0x000fe200078efcff */
[----:B------:R-:W-:-:S07]  /*1930*/  IMAD.MOV.U32 R24, RZ, RZ, R16 ;  /* 0x000000ffff187224 */ /* 0x000fce00078e0010 */
.L_x_67:
[----:B------:R-:W-:Y:S05]  /*1940*/  BSYNC.RECONVERGENT B1 ;  /* 0x0000000000017941 */ /* 0x000fea0003800200 */
.L_x_65:
[----:B------:R-:W-:Y:S02]  /*1950*/  IMAD.MOV.U32 R21, RZ, RZ, 0x0 ;  /* 0x00000000ff157424 */ /* 0x000fe400078e00ff */
[----:B------:R-:W-:Y:S02]  /*1960*/  IMAD.MOV.U32 R2, RZ, RZ, R24 ;  /* 0x000000ffff027224 */ /* 0x000fe400078e0018 */
[----:B------:R-:W-:Y:S01]  /*1970*/  IMAD.MOV.U32 R3, RZ, RZ, R25 ;  /* 0x000000ffff037224 */ /* 0x000fe200078e0019 */
[----:B------:R-:W-:Y:S06]  /*1980*/  RET.REL.NODEC R20 `(_Z15kernelgpuPaira2IfEvPT_S1_S1_S1_PiS2_S2_S2_S1_S1_S2_iiiiii) ;  /* 0xffffffe4149c7950 */ /* 0x000fec0003c3ffff */
        .type           $_Z15kernelgpuPaira2IfEvPT_S1_S1_S1_PiS2_S2_S2_S1_S1_S2_iiiiii$__internal_accurate_pow,@function
        .size           $_Z15kernelgpuPaira2IfEvPT_S1_S1_S1_PiS2_S2_S2_S1_S1_S2_iiiiii$__internal_accurate_pow,(.L_x_196 - $_Z15kernelgpuPaira2IfEvPT_S1_S1_S1_PiS2_S2_S2_S1_S1_S2_iiiiii$__internal_accurate_pow)
$_Z15kernelgpuPaira2IfEvPT_S1_S1_S1_PiS2_S2_S2_S1_S1_S2_iiiiii$__internal_accurate_pow:
[----:B------:R-:W-:Y:S01]  /*1990*/  ISETP.GT.U32.AND P0, PT, R7, 0xfffff, PT ;  /* 0x000fffff0700780c */ /* 0x000fe20003f04070 */
[----:B------:R-:W-:Y:S01]  /*19a0*/  IMAD.MOV.U32 R18, RZ, RZ, R20 ;  /* 0x000000ffff127224 */ /* 0x000fe200078e0014 */
[----:B------:R-:W-:Y:S01]  /*19b0*/  UMOV UR4, 0x7d2cafe2 ;  /* 0x7d2cafe200047882 */ /* 0x000fe20000000000 */
[--C-:B------:R-:W-:Y:S01]  /*19c0*/  IMAD.MOV.U32 R19, RZ, RZ, R7.reuse ;  /* 0x000000ffff137224 */ /* 0x100fe200078e0007 */
[----:B------:R-:W-:Y:S01]  /*19d0*/  UMOV UR5, 0x3eb0f5ff ;  /* 0x3eb0f5ff00057882 */ /* 0x000fe20000000000 */
[--C-:B------:R-:W-:Y:S01]  /*19e0*/  IMAD.MOV.U32 R21, RZ, RZ, R7.reuse ;  /* 0x000000ffff157224 */ /* 0x100fe200078e0007 */
[----:B------:R-:W-:Y:S01]  /*19f0*/  SHF.R.U32.HI R7, RZ, 0x14, R7 ;  /* 0x00000014ff077819 */ /* 0x000fe20000011607 */
[----:B------:R-:W-:Y:S01]  /*1a00*/  IMAD.MOV.U32 R24, RZ, RZ, 0x41ad3b5a ;  /* 0x41ad3b5aff187424 */ /* 0x000fe200078e00ff */
[----:B------:R-:W-:Y:S01]  /*1a10*/  UMOV UR8, 0x3b39803f ;  /* 0x3b39803f00087882 */ /* 0x000fe20000000000 */
[----:B------:R-:W-:Y:S01]  /*1a20*/  IMAD.MOV.U32 R25, RZ, RZ, 0x3ed0f5d2 ;  /* 0x3ed0f5d2ff197424 */ /* 0x000fe200078e00ff */
[----:B------:R-:W-:-:S03]  /*1a30*/  UMOV UR9, 0x3c7abc9e ;  /* 0x3c7abc9e00097882 */ /* 0x000fc60000000000 */
[----:B------:R-:W-:-:S10]  /*1a40*/  @!P0 DMUL R18, R18, 1.80143985094819840000e+16 ;  /* 0x4350000012128828 */ /* 0x000fd40000000000 */
[----:B------:R-:W-:Y:S01]  /*1a50*/  @!P0 IMAD.MOV.U32 R21, RZ, RZ, R19 ;  /* 0x000000ffff158224 */ /* 0x000fe200078e0013 */
[----:B------:R-:W-:Y:S01]  /*1a60*/  @!P0 LEA.HI R7, R19, 0xffffffca, RZ, 0xc ;  /* 0xffffffca13078811 */ /* 0x000fe200078f60ff */
[----:B------:R-:W-:-:S03]  /*1a70*/  @!P0 IMAD.MOV.U32 R20, RZ, RZ, R18 ;  /* 0x000000ffff148224 */ /* 0x000fc600078e0012 */
[----:B------:R-:W-:Y:S02]  /*1a80*/  LOP3.LUT R21, R21, 0x800fffff, RZ, 0xc0, !PT ;  /* 0x800fffff15157812 */ /* 0x000fe400078ec0ff */
[----:B------:R-:W-:Y:S01]  /*1a90*/  MOV R22, R20 ;  /* 0x0000001400167202 */ /* 0x000fe20000000f00 */
[----:B------:R-:W-:Y:S01]  /*1aa0*/  IMAD.MOV.U32 R20, RZ, RZ, RZ ;  /* 0x000000ffff147224 */ /* 0x000fe200078e00ff */
[----:B------:R-:W-:-:S04]  /*1ab0*/  LOP3.LUT R23, R21, 0x3ff00000, RZ, 0xfc, !PT ;  /* 0x3ff0000015177812 */ /* 0x000fc800078efcff */
[----:B------:R-:W-:-:S13]  /*1ac0*/  ISETP.GE.U32.AND P3, PT, R23, 0x3ff6a09f, PT ;  /* 0x3ff6a09f1700780c */ /* 0x000fda0003f66070 */
[----:B------:R-:W-:-:S04]  /*1ad0*/  @P3 VIADD R21, R23, 0xfff00000 ;  /* 0xfff0000017153836 */ /* 0x000fc80000000000 */
[----:B------:R-:W-:-:S06]  /*1ae0*/  @P3 IMAD.MOV.U32 R23, RZ, RZ, R21 ;  /* 0x000000ffff173224 */ /* 0x000fcc00078e0015 */
        /* <DEDUP_REMOVED lines=31> */
[----:B------:R-:W-:-:S03]  /*1ce0*/  UMOV UR5, 0x3fb55555 ;  /* 0x3fb5555500057882 */ /* 0x000fc60000000000 */
[----:B------:R-:W-:-:S03]  /*1cf0*/  DMUL R18, R20, R26 ;  /* 0x0000001a14127228 */ /* 0x000fc60000000000 */
[----:B------:R-:W-:-:S08]  /*1d00*/  DFMA R22, R32, R30, UR4 ;  /* 0x0000000420167e2b */ /* 0x000fd0000800001e */
[----:B------:R-:W-:Y:S01]  /*1d10*/  DADD R28, -R22, UR4 ;  /* 0x00000004161c7e29 */ /* 0x000fe20008000100 */
[----:B------:R-:W-:Y:S01]  /*1d20*/  UMOV UR4, 0xb9e7b0 ;  /* 0x00b9e7b000047882 */ /* 0x000fe20000000000 */
[----:B------:R-:W-:-:S06]  /*1d30*/  UMOV UR5, 0x3c46a4cb ;  /* 0x3c46a4cb00057882 */ /* 0x000fcc0000000000 */
[----:B------:R-:W-:Y:S02]  /*1d40*/  DFMA R28, R32, R30, R28 ;  /* 0x0000001e201c722b */ /* 0x000fe4000000001c */
[----:B------:R-:W-:Y:S01]  /*1d50*/  DFMA R30, R20, R20, -R26 ;  /* 0x00000014141e722b */ /* 0x000fe2000000081a */
[----:B------:R-:W-:Y:S02]  /*1d60*/  VIADD R33, R25, 0x100000 ;  /* 0x0010000019217836 */ /* 0x000fe40000000000 */
[----:B------:R-:W-:-:S06]  /*1d70*/  IMAD.MOV.U32 R32, RZ, RZ, R24 ;  /* 0x000000ffff207224 */ /* 0x000fcc00078e0018 */
[----:B------:R-:W-:Y:S02]  /*1d80*/  DFMA R30, R20, R32, R30 ;  /* 0x00000020141e722b */ /* 0x000fe4000000001e */
[----:B------:R-:W-:Y:S01]  /*1d90*/  DADD R32, R28, -UR4 ;  /* 0x800000041c207e29 */ /* 0x000fe20008000000 */
[----:B------:R-:W-:Y:S01]  /*1da0*/  UMOV UR4, 0x80000000 ;  /* 0x8000000000047882 */ /* 0x000fe20000000000 */
[----:B------:R-:W-:Y:S01]  /*1db0*/  DFMA R28, R20, R26, -R18 ;  /* 0x0000001a141c722b */ /* 0x000fe20000000812 */
[----:B------:R-:W-:-:S07]  /*1dc0*/  UMOV UR5, 0x43300000 ;  /* 0x4330000000057882 */ /* 0x000fce0000000000 */
        /* <DEDUP_REMOVED lines=15> */
[----:B------:R-:W-:Y:S01]  /*1ec0*/  DADD R20, R22, R20 ;  /* 0x0000000016147229 */ /* 0x000fe20000000014 */
[C---:B------:R-:W-:Y:S02]  /*1ed0*/  VIADD R22, R7.reuse, 0xfffffc01 ;  /* 0xfffffc0107167836 */ /* 0x040fe40000000000 */
[----:B------:R-:W-:Y:S02]  /*1ee0*/  @P3 VIADD R22, R7, 0xfffffc02 ;  /* 0xfffffc0207163836 */ /* 0x000fe40000000000 */
[----:B------:R-:W-:-:S03]  /*1ef0*/  IMAD.MOV.U32 R23, RZ, RZ, 0x43300000 ;  /* 0x43300000ff177424 */ /* 0x000fc600078e00ff */
[----:B------:R-:W-:Y:S01]  /*1f00*/  DADD R26, R24, R20 ;  /* 0x00000000181a7229 */ /* 0x000fe20000000014 */
[----:B------:R-:W-:-:S06]  /*1f10*/  LOP3.LUT R22, R22, 0x80000000, RZ, 0x3c, !PT ;  /* 0x8000000016167812 */ /* 0x000fcc00078e3cff */
[----:B------:R-:W-:Y:S01]  /*1f20*/  DADD R22, R22, -UR4 ;  /* 0x8000000416167e29 */ /* 0x000fe20008000000 */
[----:B------:R-:W-:Y:S01]  /*1f30*/  UMOV UR4, 0xfefa39ef ;  /* 0xfefa39ef00047882 */ /* 0x000fe20000000000 */
[----:B------:R-:W-:Y:S01]  /*1f40*/  DADD R24, R18, R26 ;  /* 0x0000000012187229 */ /* 0x000fe2000000001a */
[----:B------:R-:W-:-:S07]  /*1f50*/  UMOV UR5, 0x3fe62e42 ;  /* 0x3fe62e4200057882 */ /* 0x000fce0000000000 */
[--C-:B------:R-:W-:Y:S02]  /*1f60*/  DFMA R20, R22, UR4, R24.reuse ;  /* 0x0000000416147c2b */ /* 0x100fe40008000018 */
[----:B------:R-:W-:-:S06]  /*1f70*/  DADD R28, R18, -R24 ;  /* 0x00000000121c7229 */ /* 0x000fcc0000000818 */
[----:B------:R-:W-:Y:S02]  /*1f80*/  DFMA R18, R22, -UR4, R20 ;  /* 0x8000000416127c2b */ /* 0x000fe40008000014 */
[----:B------:R-:W-:-:S06]  /*1f90*/  DADD R28, R26, R28 ;  /* 0x000000001a1c7229 */ /* 0x000fcc000000001c */
[----:B------:R-:W-:Y:S01]  /*1fa0*/  DADD R18, -R24, R18 ;  /* 0x0000000018127229 */ /* 0x000fe20000000112 */
[----:B------:R-:W-:Y:S02]  /*1fb0*/  IMAD.MOV.U32 R25, RZ, RZ, R5 ;  /* 0x000000ffff197224 */ /* 0x000fe400078e0005 */
[----:B------:R-:W-:Y:S02]  /*1fc0*/  IMAD.MOV.U32 R24, RZ, RZ, R4 ;  /* 0x000000ffff187224 */ /* 0x000fe400078e0004 */
[C---:B------:R-:W-:Y:S01]  /*1fd0*/  IMAD.SHL.U32 R4, R25.reuse, 0x2, RZ ;  /* 0x0000000219047824 */ /* 0x040fe200078e00ff */
[----:B------:R-:W-:Y:S02]  /*1fe0*/  LOP3.LUT R7, R25, 0xff0fffff, RZ, 0xc0, !PT ;  /* 0xff0fffff19077812 */ /* 0x000fe400078ec0ff */
[----:B------:R-:W-:Y:S02]  /*1ff0*/  DADD R18, R28, -R18 ;  /* 0x000000001c127229 */ /* 0x000fe40000000812 */
[----:B------:R-:W-:-:S04]  /*2000*/  ISETP.GT.U32.AND P0, PT, R4, -0x2000001, PT ;  /* 0xfdffffff0400780c */ /* 0x000fc80003f04070 */
[----:B------:R-:W-:Y:S02]  /*2010*/  SEL R25, R7, R25, P0 ;  /* 0x0000001907197207 */ /* 0x000fe40000000000 */
[----:B------:R-:W-:-:S08]  /*2020*/  DFMA R22, R22, UR8, R18 ;  /* 0x0000000816167c2b */ /* 0x000fd00008000012 */
[----:B------:R-:W-:-:S08]  /*2030*/  DADD R4, R20, R22 ;  /* 0x0000000014047229 */ /* 0x000fd00000000016 */
[----:B------:R-:W-:Y:S02]  /*2040*/  DADD R20, R20, -R4 ;  /* 0x0000000014147229 */ /* 0x000fe40000000804 */
[----:B------:R-:W-:-:S06]  /*2050*/  DMUL R26, R4, R24 ;  /* 0x00000018041a7228 */ /* 0x000fcc0000000000 */
[----:B------:R-:W-:Y:S02]  /*2060*/  DADD R20, R22, R20 ;  /* 0x0000000016147229 */ /* 0x000fe40000000014 */
[----:B------:R-:W-:-:S08]  /*2070*/  DFMA R4, R4, R24, -R26 ;  /* 0x000000180404722b */ /* 0x000fd0000000081a */
[----:B------:R-:W-:Y:S01]  /*2080*/  DFMA R24, R20, R24, R4 ;  /* 0x000000181418722b */ /* 0x000fe20000000004 */
[----:B------:R-:W-:Y:S02]  /*2090*/  IMAD.MOV.U32 R4, RZ, RZ, 0x652b82fe ;  /* 0x652b82feff047424 */ /* 0x000fe400078e00ff */
[----:B------:R-:W-:-:S05]  /*20a0*/  IMAD.MOV.U32 R5, RZ, RZ, 0x3ff71547 ;  /* 0x3ff71547ff057424 */ /* 0x000fca00078e00ff */
        /* <DEDUP_REMOVED lines=12> */
[----:B------:R-:W-:Y:S01]  /*2170*/  UMOV UR5, 0x3e5ade15 ;  /* 0x3e5ade1500057882 */ /* 0x000fe20000000000 */
[----:B------:R-:W-:-:S06]  /*2180*/  IMAD.MOV.U32 R23, RZ, RZ, 0x3e928af3 ;  /* 0x3e928af3ff177424 */ /* 0x000fcc00078e00ff */
        /* <DEDUP_REMOVED lines=27> */
[----:B------:R-:W-:Y:S02]  /*2340*/  IMAD R21, R4, 0x100000, R23 ;  /* 0x0010000004157824 */ /* 0x000fe400078e0217 */
[----:B------:R-:W-:Y:S01]  /*2350*/  IMAD.MOV.U32 R20, RZ, RZ, R22 ;  /* 0x000000ffff147224 */ /* 0x000fe200078e0016 */
[----:B------:R-:W-:Y:S06]  /*2360*/  @!P0 BRA `(.L_x_70) ;  /* 0x0000000000308947 */ /* 0x000fec0003800000 */
[----:B------:R-:W-:Y:S01]  /*2370*/  FSETP.GEU.AND P0, PT, |R19|, 4.2275390625, PT ;  /* 0x408748001300780b */ /* 0x000fe20003f0e200 */
[C---:B------:R-:W-:Y:S02]  /*2380*/  DADD R20, R18.reuse, +INF ;  /* 0x7ff0000012147429 */ /* 0x040fe40000000000 */
[----:B------:R-:W-:-:S08]  /*2390*/  DSETP.GEU.AND P3, PT, R18, RZ, PT ;  /* 0x000000ff1200722a */ /* 0x000fd00003f6e000 */
[----:B------:R-:W-:Y:S02]  /*23a0*/  FSEL R20, R20, RZ, P3 ;  /* 0x000000ff14147208 */ /* 0x000fe40001800000 */
[----:B------:R-:W-:Y:S02]  /*23b0*/  @!P0 LEA.HI R5, R4, R4, RZ, 0x1 ;  /* 0x0000000404058211 */ /* 0x000fe400078f08ff */
[----:B------:R-:W-:Y:S02]  /*23c0*/  FSEL R21, R21, RZ, P3 ;  /* 0x000000ff15157208 */ /* 0x000fe40001800000 */
[----:B------:R-:W-:-:S05]  /*23d0*/  @!P0 SHF.R.S32.HI R5, RZ, 0x1, R5 ;  /* 0x00000001ff058819 */ /* 0x000fca0000011405 */
[----:B------:R-:W-:Y:S02]  /*23e0*/  @!P0 IMAD.IADD R4, R4, 0x1, -R5 ;  /* 0x0000000104048824 */ /* 0x000fe400078e0a05 */
[----:B------:R-:W-:-:S03]  /*23f0*/  @!P0 IMAD R23, R5, 0x100000, R23 ;  /* 0x0010000005178824 */ /* 0x000fc600078e0217 */
[----:B------:R-:W-:Y:S01]  /*2400*/  @!P0 LEA R5, R4, 0x3ff00000, 0x14 ;  /* 0x3ff0000004058811 */ /* 0x000fe200078ea0ff */
[----:B------:R-:W-:-:S06]  /*2410*/  @!P0 IMAD.MOV.U32 R4, RZ, RZ, RZ ;  /* 0x000000ffff048224 */ /* 0x000fcc00078e00ff */
[----:B------:R-:W-:-:S11]  /*2420*/  @!P0 DMUL R20, R22, R4 ;  /* 0x0000000416148228 */ /* 0x000fd60000000000 */
.L_x_70:
[----:B------:R-:W-:Y:S01]  /*2430*/  DFMA R24, R24, R20, R20 ;  /* 0x000000141818722b */ /* 0x000fe20000000014 */
[----:B------:R-:W-:Y:S01]  /*2440*/  IMAD.MOV.U32 R4, RZ, RZ, R34 ;  /* 0x000000ffff047224 */ /* 0x000fe200078e0022 */
[----:B------:R-:W-:Y:S01]  /*2450*/  DSETP.NEU.AND P0, PT, |R20|, +INF , PT ;  /* 0x7ff000001400742a */ /* 0x000fe20003f0d200 */
[----:B------:R-:W-:-:S07]  /*2460*/  IMAD.MOV.U32 R5, RZ, RZ, 0x0 ;  /* 0x00000000ff057424 */ /* 0x000fce00078e00ff */
[----:B------:R-:W-:Y:S02]  /*2470*/  FSEL R7, R20, R24, !P0 ;  /* 0x0000001814077208 */ /* 0x000fe40004000000 */
[----:B------:R-:W-:Y:S01]  /*2480*/  FSEL R20, R21, R25, !P0 ;  /* 0x0000001915147208 */ /* 0x000fe20004000000 */
[----:B------:R-:W-:Y:S06]  /*2490*/  RET.REL.NODEC R4 `(_Z15kernelgpuPaira2IfEvPT_S1_S1_S1_PiS2_S2_S2_S1_S1_S2_iiiiii) ;  /* 0xffffffd804d87950 */ /* 0x000fec0003c3ffff */
.L_x_71:
        /* <DEDUP_REMOVED lines=14> */
.L_x_196:


//--------------------- .text._Z15kernelgpuPaira1IfEvPT_S1_S1_S1_PiS2_S2_S2_S1_S1_S2_iiiiii --------------------------
	.section	.text._Z15kernelgpuPaira1IfEvPT_S1_S1_S1_PiS2_S2_S2_S1_S1_S2_iiiiii,"ax",@progbits
	.align	128
        .global         _Z15kernelgpuPaira1IfEvPT_S1_S1_S1_PiS2_S2_S2_S1_S1_S2_iiiiii
        .type           _Z15kernelgpuPaira1IfEvPT_S1_S1_S1_PiS2_S2_S2_S1_S1_S2_iiiiii,@function
        .size           _Z15kernelgpuPaira1IfEvPT_S1_S1_S1_PiS2_S2_S2_S1_S1_S2_iiiiii,(.L_x_199 - _Z15kernelgpuPaira1IfEvPT_S1_S1_S1_PiS2_S2_S2_S1_S1_S2_iiiiii)
        .other          _Z15kernelgpuPaira1IfEvPT_S1_S1_S1_PiS2_S2_S2_S1_S1_S2_iiiiii,@"STO_CUDA_ENTRY STV_DEFAULT"
_Z15kernelgpuPaira1IfEvPT_S1_S1_S1_PiS2_S2_S2_S1_S1_S2_iiiiii:
.text._Z15kernelgpuPaira1IfEvPT_S1_S1_S1_PiS2_S2_S2_S1_S1_S2_iiiiii:
        /* <DEDUP_REMOVED lines=14> */
.L_x_80:
[----:B-1----:R-:W1:Y:S01]  /*00e0*/  LDC.64 R16, c[0x0][0x3c8] ;  /* 0x0000f200ff107b82 */ /* 0x002e620000000a00 */
[----:B------:R-:W-:-:S04]  /*00f0*/  IMAD R19, R2, 0x3, RZ ;  /* 0x0000000302137824 */ /* 0x000fc800078e02ff */
[----:B0-----:R-:W-:-:S03]  /*0100*/  IMAD.WIDE R18, R19, 0x4, R8 ;  /* 0x0000000413127825 */ /* 0x001fc600078e0208 */
[----:B------:R-:W0:Y:S02]  /*0110*/  LDC.64 R14, c[0x0][0x3c0] ;  /* 0x0000f000ff0e7b82 */ /* 0x000e240000000a00 */
[----:B--2---:R-:W2:Y:S04]  /*0120*/  LDG.E R7, desc[UR6][R18.64+0x4] ;  /* 0x0000040612077981 */ /* 0x004ea8000c1e1900 */
[----:B------:R-:W4:Y:S04]  /*0130*/  LDG.E R0, desc[UR6][R18.64] ;  /* 0x0000000612007981 */ /* 0x000f28000c1e1900 */
[----:B------:R-:W3:Y:S04]  /*0140*/  LDG.E R20, desc[UR6][R18.64+0x8] ;  /* 0x0000080612147981 */ /* 0x000ee8000c1e1900 */
[----:B-1----:R-:W3:Y:S04]  /*0150*/  LDG.E R4, desc[UR6][R16.64] ;  /* 0x0000000610047981 */ /* 0x002ee8000c1e1900 */
[----:B0-----:R0:W5:Y:S04]  /*0160*/  LDG.E R5, desc[UR6][R14.64] ;  /* 0x000000060e057981 */ /* 0x001168000c1e1900 */
[----:B------:R0:W5:Y:S01]  /*0170*/  LDG.E R6, desc[UR6][R14.64+0x4] ;  /* 0x000004060e067981 */ /* 0x000162000c1e1900 */
[----:B--2---:R-:W-:-:S04]  /*0180*/  FMUL R7, R7, R7 ;  /* 0x0000000707077220 */ /* 0x004fc80000400000 */
[----:B----4-:R-:W-:Y:S01]  /*0190*/  FFMA R7, R0, R0, R7 ;  /* 0x0000000000077223 */ /* 0x010fe20000000007 */
[----:B---3--:R0:W1:Y:S03]  /*01a0*/  F2F.F64.F32 R12, R4 ;  /* 0x00000004000c7310 */ /* 0x0080660000201800 */
[----:B------:R-:W-:Y:S01]  /*01b0*/  FFMA R7, R20, R20, R7 ;  /* 0x0000001414077223 */ /* 0x000fe20000000007 */
[----:B------:R-:W-:-:S07]  /*01c0*/  MOV R0, 0x1e0 ;  /* 0x000001e000007802 */ /* 0x000fce0000000f00 */
[----:B01---5:R-:W-:Y:S05]  /*01d0*/  CALL.REL.NOINC `($_Z15kernelgpuPaira1IfEvPT_S1_S1_S1_PiS2_S2_S2_S1_S1_S2_iiiiii$__internal_accurate_pow) ;  /* 0x00000010000c7944 */ /* 0x023fea0003c00000 */
[----:B------:R-:W-:Y:S01]  /*01e0*/  DADD R14, R12, 12 ;  /* 0x402800000c0e7429 */ /* 0x000fe20000000000 */
[----:B------:R-:W-:-:S09]  /*01f0*/  FSETP.NEU.AND P0, PT, R4, RZ, PT ;  /* 0x000000ff0400720b */ /* 0x000fd20003f0d000 */
[----:B------:R-:W-:Y:S02]  /*0200*/  LOP3.LUT R14, R15, 0x7ff00000, RZ, 0xc0, !PT ;  /* 0x7ff000000f0e7812 */ /* 0x000fe400078ec0ff */
[----:B------:R-:W-:Y:S02]  /*0210*/  FSEL R15, R20, RZ, P0 ;  /* 0x000000ff140f7208 */ /* 0x000fe40000000000 */
[----:B------:R-:W-:Y:S02]  /*0220*/  ISETP.NE.AND P1, PT, R14, 0x7ff00000, PT ;  /* 0x7ff000000e00780c */ /* 0x000fe40003f25270 */
[----:B------:R-:W-:-:S11]  /*0230*/  FSEL R14, R16, RZ, P0 ;  /* 0x000000ff100e7208 */ /* 0x000fd60000000000 */
[----:B------:R-:W-:Y:S05]  /*0240*/  @P1 BRA `(.L_x_72) ;  /* 0x0000000000181947 */ /* 0x000fea0003800000 */
[----:B------:R-:W-:-:S13]  /*0250*/  FSETP.NAN.AND P0, PT, R4, R4, PT ;  /* 0x000000040400720b */ /* 0x000fda0003f08000 */
[----:B------:R-:W-:Y:S01]  /*0260*/  @P0 DADD R14, R12, 12 ;  /* 0x402800000c0e0429 */ /* 0x000fe20000000000 */
[----:B------:R-:W-:Y:S10]  /*0270*/  @P0 BRA `(.L_x_72) ;  /* 0x00000000000c0947 */ /* 0x000ff40003800000 */
[----:B------:R-:W-:-:S14]  /*0280*/  DSETP.NEU.AND P0, PT, |R12|, +INF , PT ;  /* 0x7ff000000c00742a */ /* 0x000fdc0003f0d200 */
[----:B------:R-:W-:Y:S02]  /*0290*/  @!P0 IMAD.MOV.U32 R14, RZ, RZ, 0x0 ;  /* 0x00000000ff0e8424 */ /* 0x000fe400078e00ff */
[----:B------:R-:W-:-:S07]  /*02a0*/  @!P0 IMAD.MOV.U32 R15, RZ, RZ, 0x7ff00000 ;  /* 0x7ff00000ff0f8424 */ /* 0x000fce00078e00ff */
.L_x_72:
[----:B------:R-:W0:Y:S01]  /*02b0*/  MUFU.RCP64H R17, R15 ;  /* 0x0000000f00117308 */ /* 0x000e220000001800 */
[----:B------:R-:W-:Y:S01]  /*02c0*/  VIADD R16, R15, 0x300402 ;  /* 0x003004020f107836 */ /* 0x000fe20000000000 */
[----:B------:R-:W-:Y:S01]  /*02d0*/  BSSY.RECONVERGENT B0, `(.L_x_73) ;  /* 0x0000012000007945 */ /* 0x000fe20003800200 */
[----:B------:R-:W-:-:S03]  /*02e0*/  FSETP.NEU.AND P0, PT, R4, 1, PT ;  /* 0x3f8000000400780b */ /* 0x000fc60003f0d000 */
[----:B------:R-:W-:Y:S01]  /*02f0*/  FSETP.GEU.AND P1, PT, |R16|, 5.8789094863358348022e-39, PT ;  /* 0x004004021000780b */ /* 0x000fe20003f2e200 */
[----:B0-----:R-:W-:-:S08]  /*0300*/  DFMA R12, R16, -R14, 1 ;  /* 0x3ff00000100c742b */ /* 0x001fd0000000080e */
[----:B------:R-:W-:-:S08]  /*0310*/  DFMA R12, R12, R12, R12 ;  /* 0x0000000c0c0c722b */ /* 0x000fd0000000000c */
[----:B------:R-:W-:Y:S02]  /*0320*/  DFMA R18, R16, R12, R16 ;  /* 0x0000000c1012722b */ /* 0x000fe40000000010 */
[----:B------:R0:W1:Y:S06]  /*0330*/  F2F.F64.F32 R12, R6 ;  /* 0x00000006000c7310 */ /* 0x00006c0000201800 */
[----:B------:R-:W-:-:S08]  /*0340*/  DFMA R20, R18, -R14, 1 ;  /* 0x3ff000001214742b */ /* 0x000fd0000000080e */
[----:B------:R-:W-:Y:S01]  /*0350*/  DFMA R16, R18, R20, R18 ;  /* 0x000000141210722b */ /* 0x000fe20000000012 */
[----:B01----:R-:W-:Y:S10]  /*0360*/  @P1 BRA `(.L_x_74) ;  /* 0x0000000000201947 */ /* 0x003ff40003800000 */
[----:B------:R-:W-:Y:S01]  /*0370*/  LOP3.LUT R0, R15, 0x7fffffff, RZ, 0xc0, !PT ;  /* 0x7fffffff0f007812 */ /* 0x000fe200078ec0ff */
[----:B------:R-:W-:Y:S02]  /*0380*/  IMAD.MOV.U32 R16, RZ, RZ, R14 ;  /* 0x000000ffff107224 */ /* 0x000fe400078e000e */
[----:B------:R-:W-:Y:S02]  /*0390*/  IMAD.MOV.U32 R17, RZ, RZ, R15 ;  /* 0x000000ffff117224 */ /* 0x000fe400078e000f */
[----:B------:R-:W-:Y:S01]  /*03a0*/  VIADD R20, R0, 0xfff00000 ;  /* 0xfff0000000147836 */ /* 0x000fe20000000000 */
[----:B------:R-:W-:-:S07]  /*03b0*/  MOV R0, 0x3d0 ;  /* 0x000003d000007802 */ /* 0x000fce0000000f00 */
[----:B------:R-:W-:Y:S05]  /*03c0*/  CALL.REL.NOINC `($__internal_4_$__cuda_sm20_dblrcp_rn_slowpath_v3) ;  /* 0x00000004006c7944 */ /* 0x000fea0003c00000 */
[----:B------:R-:W-:Y:S01]  /*03d0*/  MOV R16, R18 ;  /* 0x0000001200107202 */ /* 0x000fe20000000f00 */
[----:B------:R-:W-:-:S07]  /*03e0*/  IMAD.MOV.U32 R17, RZ, RZ, R19 ;  /* 0x000000ffff117224 */ /* 0x000fce00078e0013 */
.L_x_74:
[----:B------:R-:W-:Y:S05]  /*03f0*/  BSYNC.RECONVERGENT B0 ;  /* 0x0000000000007941 */ /* 0x000fea0003800200 */
.L_x_73:
[----:B------:R-:W-:Y:S01]  /*0400*/  FMUL R15, R4, R4 ;  /* 0x00000004040f7220 */ /* 0x000fe20000400000 */
[----:B------:R-:W-:Y:S02]  /*0410*/  FSEL R30, R16, RZ, P0 ;  /* 0x000000ff101e7208 */ /* 0x000fe40000000000 */
[----:B------:R-:W-:Y:S01]  /*0420*/  FSEL R31, R17, 1.875, P0 ;  /* 0x3ff00000111f7808 */ /* 0x000fe20000000000 */
[----:B------:R-:W-:-:S04]  /*0430*/  FMUL R15, R4, R15 ;  /* 0x0000000f040f7220 */ /* 0x000fc80000400000 */
[----:B------:R-:W-:-:S04]  /*0440*/  FMUL R15, R4, R15 ;  /* 0x0000000f040f7220 */ /* 0x000fc80000400000 */
[----:B------:R-:W-:-:S04]  /*0450*/  FMUL R15, R4, R15 ;  /* 0x0000000f040f7220 */ /* 0x000fc80000400000 */
[----:B------:R-:W-:-:S06]  /*0460*/  FMUL R20, R4, R15 ;  /* 0x0000000f04147220 */ /* 0x000fcc0000400000 */
[----:B------:R-:W0:Y:S08]  /*0470*/  F2F.F64.F32 R20, R20 ;  /* 0x0000001400147310 */ /* 0x000e300000201800 */
[----:B0-----:R-:W0:Y:S01]  /*0480*/  MUFU.RCP64H R19, R21 ;  /* 0x0000001500137308 */ /* 0x001e220000001800 */
[----:B------:R-:W-:-:S05]  /*0490*/  VIADD R18, R21, 0x300402 ;  /* 0x0030040215127836 */ /* 0x000fca0000000000 */
[----:B------:R-:W-:Y:S01]  /*04a0*/  FSETP.GEU.AND P0, PT, |R18|, 5.8789094863358348022e-39, PT ;  /* 0x004004021200780b */ /* 0x000fe20003f0e200 */
[----:B0-----:R-:W-:-:S08]  /*04b0*/  DFMA R14, -R20, R18, 1 ;  /* 0x3ff00000140e742b */ /* 0x001fd00000000112 */
[----:B------:R-:W-:Y:S02]  /*04c0*/  DFMA R22, R14, R14, R14 ;  /* 0x0000000e0e16722b */ /* 0x000fe4000000000e */
[----:B------:R-:W0:Y:S06]  /*04d0*/  F2F.F64.F32 R14, R5 ;  /* 0x00000005000e7310 */ /* 0x000e2c0000201800 */
[----:B------:R-:W-:-:S08]  /*04e0*/  DFMA R22, R18, R22, R18 ;  /* 0x000000161216722b */ /* 0x000fd00000000012 */
[----:B------:R-:W-:Y:S02]  /*04f0*/  DFMA R16, -R20, R22, 1 ;  /* 0x3ff000001410742b */ /* 0x000fe40000000116 */
[----:B0-----:R-:W-:-:S06]  /*0500*/  DMUL R30, R14, R30 ;  /* 0x0000001e0e1e7228 */ /* 0x001fcc0000000000 */
[----:B------:R-:W-:Y:S01]  /*0510*/  DFMA R18, R22, R16, R22 ;  /* 0x000000101612722b */ /* 0x000fe20000000016 */
[----:B------:R-:W-:Y:S10]  /*0520*/  @P0 BRA `(.L_x_75) ;  /* 0x0000000000180947 */ /* 0x000ff40003800000 */
[----:B------:R-:W-:Y:S01]  /*0530*/  LOP3.LUT R0, R21, 0x7fffffff, RZ, 0xc0, !PT ;  /* 0x7fffffff15007812 */ /* 0x000fe200078ec0ff */
[----:B------:R-:W-:Y:S02]  /*0540*/  IMAD.MOV.U32 R16, RZ, RZ, R20 ;  /* 0x000000ffff107224 */ /* 0x000fe400078e0014 */
[----:B------:R-:W-:Y:S02]  /*0550*/  IMAD.MOV.U32 R17, RZ, RZ, R21 ;  /* 0x000000ffff117224 */ /* 0x000fe400078e0015 */
[----:B------:R-:W-:Y:S01]  /*0560*/  VIADD R20, R0, 0xfff00000 ;  /* 0xfff0000000147836 */ /* 0x000fe20000000000 */
[----:B------:R-:W-:-:S07]  /*0570*/  MOV R0, 0x590 ;  /* 0x0000059000007802 */ /* 0x000fce0000000f00 */
[----:B------:R-:W-:Y:S05]  /*0580*/  CALL.REL.NOINC `($__internal_4_$__cuda_sm20_dblrcp_rn_slowpath_v3) ;  /* 0x0000000000fc7944 */ /* 0x000fea0003c00000 */
.L_x_75:
[----:B------:R-:W-:Y:S01]  /*0590*/  FMUL R6, R7, R7 ;  /* 0x0000000707067220 */ /* 0x000fe20000400000 */
[----:B------:R-:W-:Y:S01]  /*05a0*/  IMAD.MOV.U32 R4, RZ, RZ, 0x1 ;  /* 0x00000001ff047424 */ /* 0x000fe200078e00ff */
[----:B------:R-:W-:Y:S01]  /*05b0*/  FSETP.GEU.AND P1, PT, |R13|, 6.5827683646048100446e-37, PT ;  /* 0x036000000d00780b */ /* 0x000fe20003f2e200 */
[----:B------:R-:W-:Y:S01]  /*05c0*/  BSSY.RECONVERGENT B0, `(.L_x_76) ;  /* 0x0000018000007945 */ /* 0x000fe20003800200 */
[----:B------:R-:W-:Y:S01]  /*05d0*/  FMUL R6, R7, R6 ;  /* 0x0000000607067220 */ /* 0x000fe20000400000 */
[----:B------:R-:W-:-:S03]  /*05e0*/  DFMA R30, R12, R18, -R30 ;  /* 0x000000120c1e722b */ /* 0x000fc6000000081e */
[----:B------:R-:W0:Y:S08]  /*05f0*/  F2F.F64.F32 R16, R6 ;  /* 0x0000000600107310 */ /* 0x000e300000201800 */
[----:B0-----:R-:W0:Y:S02]  /*0600*/  MUFU.RCP64H R5, R17 ;  /* 0x0000001100057308 */ /* 0x001e240000001800 */
[----:B0-----:R-:W-:-:S08]  /*0610*/  DFMA R20, -R16, R4, 1 ;  /* 0x3ff000001014742b */ /* 0x001fd00000000104 */
[----:B------:R-:W-:-:S08]  /*0620*/  DFMA R20, R20, R20, R20 ;  /* 0x000000141414722b */ /* 0x000fd00000000014 */
[----:B------:R-:W-:-:S08]  /*0630*/  DFMA R20, R4, R20, R4 ;  /* 0x000000140414722b */ /* 0x000fd00000000004 */
[----:B------:R-:W-:-:S08]  /*0640*/  DFMA R4, -R16, R20, 1 ;  /* 0x3ff000001004742b */ /* 0x000fd00000000114 */
[----:B------:R-:W-:-:S08]  /*0650*/  DFMA R4, R20, R4, R20 ;  /* 0x000000041404722b */ /* 0x000fd00000000014 */
[----:B------:R-:W-:-:S08]  /*0660*/  DMUL R20, R12, R4 ;  /* 0x000000040c147228 */ /* 0x000fd00000000000 */
[----:B------:R-:W-:-:S08]  /*0670*/  DFMA R22, -R16, R20, R12 ;  /* 0x000000141016722b */ /* 0x000fd0000000010c */
[----:B------:R-:W-:-:S10]  /*0680*/  DFMA R4, R4, R22, R20 ;  /* 0x000000160404722b */ /* 0x000fd40000000014 */
[----:B------:R-:W-:-:S05]  /*0690*/  FFMA R0, RZ, R17, R5 ;  /* 0x00000011ff007223 */ /* 0x000fca0000000005 */
[----:B------:R-:W-:-:S13]  /*06a0*/  FSETP.GT.AND P0, PT, |R0|, 1.469367938527859385e-39, PT ;  /* 0x001000000000780b */ /* 0x000fda0003f04200 */
[----:B------:R-:W-:Y:S05]  /*06b0*/  @P0 BRA P1, `(.L_x_77) ;  /* 0x0000000000200947 */ /* 0x000fea0000800000 */
[----:B------:R-:W-:Y:S01]  /*06c0*/  MOV R4, R12 ;  /* 0x0000000c00047202 */ /* 0x000fe20000000f00 */
[----:B------:R-:W-:Y:S01]  /*06d0*/  IMAD.MOV.U32 R5, RZ, RZ, R13 ;  /* 0x000000ffff057224 */ /* 0x000fe200078e000d */
[----:B------:R-:W-:Y:S01]  /*06e0*/  MOV R0, 0x720 ;  /* 0x0000072000007802 */ /* 0x000fe20000000f00 */
[----:B------:R-:W-:Y:S02]  /*06f0*/  IMAD.MOV.U32 R12, RZ, RZ, R16 ;  /* 0x000000ffff0c7224 */ /* 0x000fe400078e0010 */
[----:B------:R-:W-:-:S07]  /*0700*/  IMAD.MOV.U32 R13, RZ, RZ, R17 ;  /* 0x000000ffff0d7224 */ /* 0x000fce00078e0011 */
[----:B------:R-:W-:Y:S05]  /*0710*/  CALL.REL.NOINC `($__internal_5_$__cuda_sm20_div_rn_f64_full) ;  /* 0x0000000400387944 */ /* 0x000fea0003c00000 */
[----:B------:R-:W-:Y:S02]  /*0720*/  IMAD.MOV.U32 R4, RZ, RZ, R12 ;  /* 0x000000ffff047224 */ /* 0x000fe400078e000c */
[----:B------:R-:W-:-:S07]  /*0730*/  IMAD.MOV.U32 R5, RZ, RZ, R13 ;  /* 0x000000ffff057224 */ /* 0x000fce00078e000d */
.L_x_77:
[----:B------:R-:W-:Y:S05]  /*0740*/  BSYNC.RECONVERGENT B0 ;  /* 0x0000000000007941 */ /* 0x000fea0003800200 */
.L_x_76:
[----:B------:R-:W-:Y:S01]  /*0750*/  FMUL R6, R7, R6 ;  /* 0x0000000607067220 */ /* 0x000fe20000400000 */
[----:B------:R-:W-:Y:S01]  /*0760*/  FSETP.GEU.AND P1, PT, |R15|, 6.5827683646048100446e-37, PT ;  /* 0x036000000f00780b */ /* 0x000fe20003f2e200 */
[----:B------:R-:W-:Y:S01]  /*0770*/  BSSY.RECONVERGENT B0, `(.L_x_78) ;  /* 0x0000018000007945 */ /* 0x000fe20003800200 */
[----:B------:R-:W-:Y:S01]  /*0780*/  DADD R30, R30, -R4 ;  /* 0x000000001e1e7229 */ /* 0x000fe20000000804 */
[----:B------:R-:W-:-:S04]  /*0790*/  FMUL R6, R7, R6 ;  /* 0x0000000607067220 */ /* 0x000fc80000400000 */
[----:B------:R-:W-:Y:S01]  /*07a0*/  FMUL R12, R7, R6 ;  /* 0x00000006070c7220 */ /* 0x000fe20000400000 */
[----:B------:R-:W-:-:S05]  /*07b0*/  IMAD.MOV.U32 R6, RZ, RZ, 0x1 ;  /* 0x00000001ff067424 */ /* 0x000fca00078e00ff */
        /* <DEDUP_REMOVED lines=15> */
[----:B------:R-:W-:-:S07]  /*08b0*/  MOV R0, 0x8d0 ;  /* 0x000008d000007802 */ /* 0x000fce0000000f00 */
[----:B------:R-:W-:Y:S05]  /*08c0*/  CALL.REL.NOINC `($__internal_5_$__cuda_sm20_div_rn_f64_full) ;  /* 0x0000000000cc7944 */ /* 0x000fea0003c00000 */
[----:B------:R-:W-:Y:S02]  /*08d0*/  IMAD.MOV.U32 R6, RZ, RZ, R12 ;  /* 0x000000ffff067224 */ /* 0x000fe400078e000c */
[----:B------:R-:W-:-:S07]  /*08e0*/  IMAD.MOV.U32 R7, RZ, RZ, R13 ;  /* 0x000000ffff077224 */ /* 0x000fce00078e000d */
.L_x_79:
[----:B------:R-:W-:Y:S05]  /*08f0*/  BSYNC.RECONVERGENT B0 ;  /* 0x0000000000007941 */ /* 0x000fea0003800200 */
.L_x_78:
[----:B------:R-:W-:Y:S01]  /*0900*/  DADD R30, R30, R6 ;  /* 0x000000001e1e7229 */ /* 0x000fe20000000006 */
[----:B------:R-:W-:-:S04]  /*0910*/  IMAD.WIDE R4, R2, 0x4, R10 ;  /* 0x0000000402047825 */ /* 0x000fc800078e020a */
[----:B------:R-:W-:-:S05]  /*0920*/  IMAD.IADD R2, R3, 0x1, R2 ;  /* 0x0000000103027824 */ /* 0x000fca00078e0202 */
[----:B------:R-:W0:Y:S01]  /*0930*/  F2F.F32.F64 R31, R30 ;  /* 0x0000001e001f7310 */ /* 0x000e220000301000 */
[----:B------:R-:W-:Y:S01]  /*0940*/  ISETP.GE.AND P0, PT, R2, UR10, PT ;  /* 0x0000000a02007c0c */ /* 0x000fe2000bf06270 */
[----:B0-----:R1:W-:-:S12]  /*0950*/  STG.E desc[UR6][R4.64], R31 ;  /* 0x0000001f04007986 */ /* 0x0013d8000c101906 */
[----:B------:R-:W-:Y:S05]  /*0960*/  @!P0 BRA `(.L_x_80) ;  /* 0xfffffff400dc8947 */ /* 0x000fea000383ffff */
[----:B------:R-:W-:Y:S05]  /*0970*/  EXIT ;  /* 0x000000000000794d */ /* 0x000fea0003800000 */
        .weak           $__internal_4_$__cuda_sm20_dblrcp_rn_slowpath_v3
        .type           $__internal_4_$__cuda_sm20_dblrcp_rn_slowpath_v3,@function
        .size           $__internal_4_$__cuda_sm20_dblrcp_rn_slowpath_v3,($__internal_5_$__cuda_sm20_div_rn_f64_full - $__internal_4_$__cuda_sm20_dblrcp_rn_slowpath_v3)
$__internal_4_$__cuda_sm20_dblrcp_rn_slowpath_v3:
        /* <DEDUP_REMOVED lines=11> */
[----:B------:R-:W-:Y:S01]  /*0a30*/  IADD3 R19, PT, PT, R17, -0x3fe00000, RZ ;  /* 0xc020000011137810 */ /* 0x000fe20007ffe0ff */
[----:B------:R-:W-:-:S03]  /*0a40*/  IMAD.MOV.U32 R18, RZ, RZ, R16 ;  /* 0x000000ffff127224 */ /* 0x000fc600078e0010 */
        /* <DEDUP_REMOVED lines=11> */
.L_x_84:
        /* <DEDUP_REMOVED lines=10> */
.L_x_82:
[----:B------:R-:W-:Y:S01]  /*0ba0*/  LOP3.LUT R19, R17, 0x80000, RZ, 0xfc, !PT ;  /* 0x0008000011137812 */ /* 0x000fe200078efcff */
[----:B------:R-:W-:-:S07]  /*0bb0*/  IMAD.MOV.U32 R18, RZ, RZ, R16 ;  /* 0x000000ffff127224 */ /* 0x000fce00078e0010 */
.L_x_83:
[----:B------:R-:W-:Y:S05]  /*0bc0*/  BSYNC.RECONVERGENT B1 ;  /* 0x0000000000017941 */ /* 0x000fea0003800200 */
.L_x_81:
[----:B------:R-:W-:Y:S02]  /*0bd0*/  IMAD.MOV.U32 R16, RZ, RZ, R0 ;  /* 0x000000ffff107224 */ /* 0x000fe400078e0000 */
[----:B------:R-:W-:-:S04]  /*0be0*/  IMAD.MOV.U32 R17, RZ, RZ, 0x0 ;  /* 0x00000000ff117424 */ /* 0x000fc800078e00ff */
[----:B------:R-:W-:Y:S05]  /*0bf0*/  RET.REL.NODEC R16 `(_Z15kernelgpuPaira1IfEvPT_S1_S1_S1_PiS2_S2_S2_S1_S1_S2_iiiiii) ;  /* 0xfffffff410007950 */ /* 0x000fea0003c3ffff */
        .weak           $__internal_5_$__cuda_sm20_div_rn_f64_full
        .type           $__internal_5_$__cuda_sm20_div_rn_f64_full,@function
        .size           $__internal_5_$__cuda_sm20_div_rn_f64_full,($_Z15kernelgpuPaira1IfEvPT_S1_S1_S1_PiS2_S2_S2_S1_S1_S2_iiiiii$__internal_accurate_pow - $__internal_5_$__cuda_sm20_div_rn_f64_full)
$__internal_5_$__cuda_sm20_div_rn_f64_full:
[----:B------:R-:W-:Y:S01]  /*0c00*/  MOV R17, R5 ;  /* 0x0000000500117202 */ /* 0x000fe20000000f00 */
[----:B------:R-:W-:Y:S01]  /*0c10*/  IMAD.MOV.U32 R21, RZ, RZ, R13 ;  /* 0x000000ffff157224 */ /* 0x000fe200078e000d */
[----:B------:R-:W-:Y:S01]  /*0c20*/  FSETP.GEU.AND P0, PT, |R13|, 1.469367938527859385e-39, PT ;  /* 0x001000000d00780b */ /* 0x000fe20003f0e200 */
[----:B------:R-:W-:Y:S01]  /*0c30*/  IMAD.MOV.U32 R20, RZ, RZ, R12 ;  /* 0x000000ffff147224 */ /* 0x000fe200078e000c */
[----:B------:R-:W-:Y:S01]  /*0c40*/  FSETP.GEU.AND P2, PT, |R17|, 1.469367938527859385e-39, PT ;  /* 0x001000001100780b */ /* 0x000fe20003f4e200 */
[----:B------:R-:W-:Y:S01]  /*0c50*/  IMAD.MOV.U32 R16, RZ, RZ, R4 ;  /* 0x000000ffff107224 */ /* 0x000fe200078e0004 */
[----:B------:R-:W-:Y:S01]  /*0c60*/  LOP3.LUT R18, R13, 0x800fffff, RZ, 0xc0, !PT ;  /* 0x800fffff0d127812 */ /* 0x000fe200078ec0ff */
[----:B------:R-:W-:Y:S01]  /*0c70*/  IMAD.MOV.U32 R26, RZ, RZ, 0x1 ;  /* 0x00000001ff1a7424 */ /* 0x000fe200078e00ff */
[----:B------:R-:W-:Y:S01]  /*0c80*/  LOP3.LUT R4, R17, 0x7ff00000, RZ, 0xc0, !PT ;  /* 0x7ff0000011047812 */ /* 0x000fe200078ec0ff */
[----:B------:R-:W-:Y:S01]  /*0c90*/  IMAD.MOV.U32 R22, RZ, RZ, R16 ;  /* 0x000000ffff167224 */ /* 0x000fe200078e0010 */
[----:B------:R-:W-:Y:S01]  /*0ca0*/  LOP3.LUT R19, R18, 0x3ff00000, RZ, 0xfc, !PT ;  /* 0x3ff0000012137812 */ /* 0x000fe200078efcff */
[----:B------:R-:W-:Y:S01]  /*0cb0*/  IMAD.MOV.U32 R18, RZ, RZ, R12 ;  /* 0x000000ffff127224 */ /* 0x000fe200078e000c */
[----:B------:R-:W-:Y:S01]  /*0cc0*/  LOP3.LUT R13, R13, 0x7ff00000, RZ, 0xc0, !PT ;  /* 0x7ff000000d0d7812 */ /* 0x000fe200078ec0ff */
[----:B------:R-:W-:Y:S01]  /*0cd0*/  IMAD.MOV.U32 R12, RZ, RZ, R4 ;  /* 0x000000ffff0c7224 */ /* 0x000fe200078e0004 */
[----:B------:R-:W-:Y:S01]  /*0ce0*/  BSSY.RECONVERGENT B1, `(.L_x_85) ;  /* 0x000004d000017945 */ /* 0x000fe20003800200 */
[----:B------:R-:W-:Y:S01]  /*0cf0*/  @!P0 DMUL R18, R20, 8.98846567431157953865e+307 ;  /* 0x7fe0000014128828 */ /* 0x000fe20000000000 */
[----:B------:R-:W-:-:S02]  /*0d00*/  ISETP.GE.U32.AND P1, PT, R4, R13, PT ;  /* 0x0000000d0400720c */ /* 0x000fc40003f26070 */
[----:B------:R-:W-:Y:S02]  /*0d10*/  @!P2 LOP3.LUT R5, R21, 0x7ff00000, RZ, 0xc0, !PT ;  /* 0x7ff000001505a812 */ /* 0x000fe400078ec0ff */
[----:B------:R-:W-:Y:S01]  /*0d20*/  @!P2 MOV R24, RZ ;  /* 0x000000ff0018a202 */ /* 0x000fe20000000f00 */
[----:B------:R-:W0:Y:S01]  /*0d30*/  MUFU.RCP64H R27, R19 ;  /* 0x00000013001b7308 */ /* 0x000e220000001800 */
[----:B------:R-:W-:Y:S01]  /*0d40*/  @!P2 ISETP.GE.U32.AND P3, PT, R4, R5, PT ;  /* 0x000000050400a20c */ /* 0x000fe20003f66070 */
[----:B------:R-:W-:Y:S02]  /*0d50*/  IMAD.MOV.U32 R5, RZ, RZ, 0x1ca00000 ;  /* 0x1ca00000ff057424 */ /* 0x000fe400078e00ff */
[----:B------:R-:W-:-:S03]  /*0d60*/  @!P0 LOP3.LUT R13, R19, 0x7ff00000, RZ, 0xc0, !PT ;  /* 0x7ff00000130d8812 */ /* 0x000fc600078ec0ff */
[C---:B------:R-:W-:Y:S02]  /*0d70*/  @!P2 SEL R25, R5.reuse, 0x63400000, !P3 ;  /* 0x634000000519a807 */ /* 0x040fe40005800000 */
[----:B------:R-:W-:Y:S02]  /*0d80*/  SEL R23, R5, 0x63400000, !P1 ;  /* 0x6340000005177807 */ /* 0x000fe40004800000 */
[--C-:B------:R-:W-:Y:S02]  /*0d90*/  @!P2 LOP3.LUT R25, R25, 0x80000000, R17.reuse, 0xf8, !PT ;  /* 0x800000001919a812 */ /* 0x100fe400078ef811 */
[----:B------:R-:W-:Y:S02]  /*0da0*/  LOP3.LUT R23, R23, 0x800fffff, R17, 0xf8, !PT ;  /* 0x800fffff17177812 */ /* 0x000fe400078ef811 */
[----:B------:R-:W-:-:S06]  /*0db0*/  @!P2 LOP3.LUT R25, R25, 0x100000, RZ, 0xfc, !PT ;  /* 0x001000001919a812 */ /* 0x000fcc00078efcff */
[----:B------:R-:W-:Y:S02]  /*0dc0*/  @!P2 DFMA R22, R22, 2, -R24 ;  /* 0x400000001616a82b */ /* 0x000fe40000000818 */
[----:B0-----:R-:W-:-:S08]  /*0dd0*/  DFMA R24, R26, -R18, 1 ;  /* 0x3ff000001a18742b */ /* 0x001fd00000000812 */
[----:B------:R-:W-:Y:S01]  /*0de0*/  DFMA R24, R24, R24, R24 ;  /* 0x000000181818722b */ /* 0x000fe20000000018 */
[----:B------:R-:W-:-:S07]  /*0df0*/  @!P2 LOP3.LUT R12, R23, 0x7ff00000, RZ, 0xc0, !PT ;  /* 0x7ff00000170ca812 */ /* 0x000fce00078ec0ff */
[----:B------:R-:W-:-:S08]  /*0e00*/  DFMA R24, R26, R24, R26 ;  /* 0x000000181a18722b */ /* 0x000fd0000000001a */
[----:B------:R-:W-:-:S08]  /*0e10*/  DFMA R26, R24, -R18, 1 ;  /* 0x3ff00000181a742b */ /* 0x000fd00000000812 */
[----:B------:R-:W-:-:S08]  /*0e20*/  DFMA R24, R24, R26, R24 ;  /* 0x0000001a1818722b */ /* 0x000fd00000000018 */
[----:B------:R-:W-:-:S08]  /*0e30*/  DMUL R26, R24, R22 ;  /* 0x00000016181a7228 */ /* 0x000fd00000000000 */
[----:B------:R-:W-:-:S08]  /*0e40*/  DFMA R28, R26, -R18, R22 ;  /* 0x800000121a1c722b */ /* 0x000fd00000000016 */
[----:B------:R-:W-:Y:S01]  /*0e50*/  DFMA R28, R24, R28, R26 ;  /* 0x0000001c181c722b */ /* 0x000fe2000000001a */
[----:B------:R-:W-:-:S05]  /*0e60*/  VIADD R24, R12, 0xffffffff ;  /* 0xffffffff0c187836 */ /* 0x000fca0000000000 */
[----:B------:R-:W-:Y:S01]  /*0e70*/  ISETP.GT.U32.AND P0, PT, R24, 0x7feffffe, PT ;  /* 0x7feffffe1800780c */ /* 0x000fe20003f04070 */
[----:B------:R-:W-:-:S05]  /*0e80*/  VIADD R24, R13, 0xffffffff ;  /* 0xffffffff0d187836 */ /* 0x000fca0000000000 */
[----:B------:R-:W-:-:S13]  /*0e90*/  ISETP.GT.U32.OR P0, PT, R24, 0x7feffffe, P0 ;  /* 0x7feffffe1800780c */ /* 0x000fda0000704470 */
[----:B------:R-:W-:Y:S05]  /*0ea0*/  @P0 BRA `(.L_x_86) ;  /* 0x00000000006c0947 */ /* 0x000fea0003800000 */
[----:B------:R-:W-:Y:S01]  /*0eb0*/  LOP3.LUT R13, R21, 0x7ff00000, RZ, 0xc0, !PT ;  /* 0x7ff00000150d7812 */ /* 0x000fe200078ec0ff */
[----:B------:R-:W-:-:S03]  /*0ec0*/  IMAD.MOV.U32 R16, RZ, RZ, RZ ;  /* 0x000000ffff107224 */ /* 0x000fc600078e00ff */
[CC--:B------:R-:W-:Y:S02]  /*0ed0*/  VIADDMNMX R12, R4.reuse, -R13.reuse, 0xb9600000, !PT ;  /* 0xb9600000040c7446 */ /* 0x0c0fe4000780090d */
[----:B------:R-:W-:Y:S02]  /*0ee0*/  ISETP.GE.U32.AND P0, PT, R4, R13, PT ;  /* 0x0000000d0400720c */ /* 0x000fe40003f06070 */
[----:B------:R-:W-:Y:S02]  /*0ef0*/  VIMNMX R12, PT, PT, R12, 0x46a00000, PT ;  /* 0x46a000000c0c7848 */ /* 0x000fe40003fe0100 */
[----:B------:R-:W-:-:S05]  /*0f00*/  SEL R5, R5, 0x63400000, !P0 ;  /* 0x6340000005057807 */ /* 0x000fca0004000000 */
[----:B------:R-:W-:-:S05]  /*0f10*/  IMAD.IADD R12, R12, 0x1, -R5 ;  /* 0x000000010c0c7824 */ /* 0x000fca00078e0a05 */
[----:B------:R-:W-:-:S06]  /*0f20*/  IADD3 R17, PT, PT, R12, 0x7fe00000, RZ ;  /* 0x7fe000000c117810 */ /* 0x000fcc0007ffe0ff */
        /* <DEDUP_REMOVED lines=11> */
[----:B------:R-:W-:Y:S01]  /*0fe0*/  IMAD.MOV.U32 R18, RZ, RZ, RZ ;  /* 0x000000ffff127224 */ /* 0x000fe200078e00ff */
[----:B------:R-:W-:-:S05]  /*0ff0*/  IADD3 R13, PT, PT, -R12, -0x43300000, RZ ;  /* 0xbcd000000c0d7810 */ /* 0x000fca0007ffe1ff */
[----:B------:R-:W-:-:S03]  /*1000*/  DFMA R18, R4, -R18, R28 ;  /* 0x800000120412722b */ /* 0x000fc6000000001c */
[----:B------:R-:W-:-:S07]  /*1010*/  LOP3.LUT R21, R17, R21, RZ, 0x3c, !PT ;  /* 0x0000001511157212 */ /* 0x000fce00078e3cff */
[----:B------:R-:W-:-:S04]  /*1020*/  FSETP.NEU.AND P0, PT, |R19|, R13, PT ;  /* 0x0000000d1300720b */ /* 0x000fc80003f0d200 */
[----:B------:R-:W-:Y:S02]  /*1030*/  FSEL R4, R16, R4, !P0 ;  /* 0x0000000410047208 */ /* 0x000fe40004000000 */
[----:B------:R-:W-:Y:S01]  /*1040*/  FSEL R5, R21, R5, !P0 ;  /* 0x0000000515057208 */ /* 0x000fe20004000000 */
[----:B------:R-:W-:Y:S06]  /*1050*/  BRA `(.L_x_87) ;  /* 0x0000000000547947 */ /* 0x000fec0003800000 */
.L_x_86:
[----:B------:R-:W-:-:S14]  /*1060*/  DSETP.NAN.AND P0, PT, R16, R16, PT ;  /* 0x000000101000722a */ /* 0x000fdc0003f08000 */
[----:B------:R-:W-:Y:S05]  /*1070*/  @P0 BRA `(.L_x_88) ;  /* 0x0000000000440947 */ /* 0x000fea0003800000 */
[----:B------:R-:W-:-:S14]  /*1080*/  DSETP.NAN.AND P0, PT, R20, R20, PT ;  /* 0x000000141400722a */ /* 0x000fdc0003f08000 */
[----:B------:R-:W-:Y:S05]  /*1090*/  @P0 BRA `(.L_x_89) ;  /* 0x0000000000300947 */ /* 0x000fea0003800000 */
[----:B------:R-:W-:Y:S01]  /*10a0*/  ISETP.NE.AND P0, PT, R12, R13, PT ;  /* 0x0000000d0c00720c */ /* 0x000fe20003f05270 */
[----:B------:R-:W-:Y:S01]  /*10b0*/  IMAD.MOV.U32 R4, RZ, RZ, 0x0 ;  /* 0x00000000ff047424 */ /* 0x000fe200078e00ff */
[----:B------:R-:W-:-:S11]  /*10c0*/  MOV R5, 0xfff80000 ;  /* 0xfff8000000057802 */ /* 0x000fd60000000f00 */
        /* <DEDUP_REMOVED lines=9> */
.L_x_89:
[----:B------:R-:W-:Y:S01]  /*1160*/  LOP3.LUT R5, R21, 0x80000, RZ, 0xfc, !PT ;  /* 0x0008000015057812 */ /* 0x000fe200078efcff */
[----:B------:R-:W-:Y:S01]  /*1170*/  IMAD.MOV.U32 R4, RZ, RZ, R20 ;  /* 0x000000ffff047224 */ /* 0x000fe200078e0014 */
[----:B------:R-:W-:Y:S06]  /*1180*/  BRA `(.L_x_87) ;  /* 0x0000000000087947 */ /* 0x000fec0003800000 */
.L_x_88:
[----:B------:R-:W-:Y:S01]  /*1190*/  LOP3.LUT R5, R17, 0x80000, RZ, 0xfc, !PT ;  /* 0x0008000011057812 */ /* 0x000fe200078efcff */
[----:B------:R-:W-:-:S07]  /*11a0*/  IMAD.MOV.U32 R4, RZ, RZ, R16 ;  /* 0x000000ffff047224 */ /* 0x000fce00078e0010 */
.L_x_87:
[----:B------:R-:W-:Y:S05]  /*11b0*/  BSYNC.RECONVERGENT B1 ;  /* 0x0000000000017941 */ /* 0x000fea0003800200 */
.L_x_85:
[----:B------:R-:W-:Y:S01]  /*11c0*/  MOV R12, R4 ;  /* 0x00000004000c7202 */ /* 0x000fe20000000f00 */
[----:B------:R-:W-:Y:S02]  /*11d0*/  IMAD.MOV.U32 R13, RZ, RZ, R5 ;  /* 0x000000ffff0d7224 */ /* 0x000fe400078e0005 */
[----:B------:R-:W-:Y:S02]  /*11e0*/  IMAD.MOV.U32 R4, RZ, RZ, R0 ;  /* 0x000000ffff047224 */ /* 0x000fe400078e0000 */
[----:B------:R-:W-:-:S04]  /*11f0*/  IMAD.MOV.U32 R5, RZ, RZ, 0x0 ;  /* 0x00000000ff057424 */ /* 0x000fc800078e00ff */
[----:B------:R-:W-:Y:S05]  /*1200*/  RET.REL.NODEC R4 `(_Z15kernelgpuPaira1IfEvPT_S1_S1_S1_PiS2_S2_S2_S1_S1_S2_iiiiii) ;  /* 0xffffffec047c7950 */ /* 0x000fea0003c3ffff */
        .type           $_Z15kernelgpuPaira1IfEvPT_S1_S1_S1_PiS2_S2_S2_S1_S1_S2_iiiiii$__internal_accurate_pow,@function
        .size           $_Z15kernelgpuPaira1IfEvPT_S1_S1_S1_PiS2_S2_S2_S1_S1_S2_iiiiii$__internal_accurate_pow,(.L_x_199 - $_Z15kernelgpuPaira1IfEvPT_S1_S1_S1_PiS2_S2_S2_S1_S1_S2_iiiiii$__internal_accurate_pow)
$_Z15kernelgpuPaira1IfEvPT_S1_S1_S1_PiS2_S2_S2_S1_S1_S2_iiiiii$__internal_accurate_pow:
[----:B------:R-:W-:Y:S01]  /*1210*/  DADD R30, -RZ, |R12| ;  /* 0x00000000ff1e7229 */ /* 0x000fe2000000050c */
[----:B------:R-:W-:Y:S01]  /*1220*/  UMOV UR4, 0x7d2cafe2 ;  /* 0x7d2cafe200047882 */ /* 0x000fe20000000000 */
[----:B------:R-:W-:Y:S01]  /*1230*/  UMOV UR5, 0x3eb0f5ff ;  /* 0x3eb0f5ff00057882 */ /* 0x000fe20000000000 */
[----:B------:R-:W-:Y:S01]  /*1240*/  UMOV UR8, 0x3b39803f ;  /* 0x3b39803f00087882 */ /* 0x000fe20000000000 */
[----:B------:R-:W-:-:S06]  /*1250*/  UMOV UR9, 0x3c7abc9e ;  /* 0x3c7abc9e00097882 */ /* 0x000fcc0000000000 */
[----:B------:R-:W-:Y:S01]  /*1260*/  ISETP.GT.U32.AND P0, PT, R31, 0xfffff, PT ;  /* 0x000fffff1f00780c */ /* 0x000fe20003f04070 */
[----:B------:R-:W-:Y:S01]  /*1270*/  IMAD.MOV.U32 R14, RZ, RZ, R31 ;  /* 0x000000ffff0e7224 */ /* 0x000fe200078e001f */
[----:B------:R-:W-:-:S11]  /*1280*/  MOV R18, R30 ;  /* 0x0000001e00127202 */ /* 0x000fd60000000f00 */
[----:B------:R-:W-:Y:S01]  /*1290*/  @!P0 DMUL R24, R30, 1.80143985094819840000e+16 ;  /* 0x435000001e188828 */ /* 0x000fe20000000000 */
[----:B------:R-:W-:-:S09]  /*12a0*/  SHF.R.U32.HI R30, RZ, 0x14, R31 ;  /* 0x00000014ff1e7819 */ /* 0x000fd2000001161f */
[----:B------:R-:W-:Y:S01]  /*12b0*/  @!P0 IMAD.MOV.U32 R14, RZ, RZ, R25 ;  /* 0x000000ffff0e8224 */ /* 0x000fe200078e0019 */
[----:B------:R-:W-:Y:S01]  /*12c0*/  @!P0 LEA.HI R30, R25, 0xffffffca, RZ, 0xc ;  /* 0xffffffca191e8811 */ /* 0x000fe200078f60ff */
[----:B------:R-:W-:-:S03]  /*12d0*/  @!P0 IMAD.MOV.U32 R18, RZ, RZ, R24 ;  /* 0x000000ffff128224 */ /* 0x000fc600078e0018 */
[----:B------:R-:W-:-:S04]  /*12e0*/  LOP3.LUT R14, R14, 0x800fffff, RZ, 0xc0, !PT ;  /* 0x800fffff0e0e7812 */ /* 0x000fc800078ec0ff */
[----:B------:R-:W-:Y:S01]  /*12f0*/  LOP3.LUT R19, R14, 0x3ff00000, RZ, 0xfc, !PT ;  /* 0x3ff000000e137812 */ /* 0x000fe200078efcff */
[----:B------:R-:W-:-:S03]  /*1300*/  IMAD.MOV.U32 R14, RZ, RZ, RZ ;  /* 0x000000ffff0e7224 */ /* 0x000fc600078e00ff */
        /* <DEDUP_REMOVED lines=11> */
[----:B------:R-:W-:Y:S02]  /*13c0*/  DADD R22, R18, -R16 ;  /* 0x0000000012167229 */ /* 0x000fe40000000810 */
[----:B------:R-:W-:-:S06]  /*13d0*/  DMUL R20, R16, R16 ;  /* 0x0000001010147228 */ /* 0x000fcc0000000000 */
[----:B------:R-:W-:-:S08]  /*13e0*/  DADD R22, R22, R22 ;  /* 0x0000000016167229 */ /* 0x000fd00000000016 */
[----:B------:R-:W-:Y:S01]  /*13f0*/  DFMA R18, R18, -R16, R22 ;  /* 0x800000101212722b */ /* 0x000fe20000000016 */
[----:B------:R-:W-:Y:S01]  /*1400*/  IMAD.MOV.U32 R22, RZ, RZ, 0x41ad3b5a ;  /* 0x41ad3b5aff167424 */ /* 0x000fe200078e00ff */
[----:B------:R-:W-:-:S06]  /*1410*/  MOV R23, 0x3ed0f5d2 ;  /* 0x3ed0f5d200177802 */ /* 0x000fcc0000000f00 */
[----:B------:R-:W-:Y:S02]  /*1420*/  DMUL R14, R14, R18 ;  /* 0x000000120e0e7228 */ /* 0x000fe40000000000 */
[----:B------:R-:W-:Y:S01]  /*1430*/  DFMA R22, R20, UR4, R22 ;  /* 0x0000000414167c2b */ /* 0x000fe20008000016 */
[----:B------:R-:W-:Y:S01]  /*1440*/  UMOV UR4, 0x75488a3f ;  /* 0x75488a3f00047882 */ /* 0x000fe20000000000 */
[----:B------:R-:W-:-:S06]  /*1450*/  UMOV UR5, 0x3ef3b20a ;  /* 0x3ef3b20a00057882 */ /* 0x000fcc0000000000 */
[----:B------:R-:W-:Y:S01]  /*1460*/  DFMA R22, R20, R22, UR4 ;  /* 0x0000000414167e2b */ /* 0x000fe20008000016 */
[----:B------:R-:W-:Y:S01]  /*1470*/  UMOV UR4, 0xe4faecd5 ;  /* 0xe4faecd500047882 */ /* 0x000fe20000000000 */
[----:B------:R-:W-:Y:S01]  /*1480*/  UMOV UR5, 0x3f1745cd ;  /* 0x3f1745cd00057882 */ /* 0x000fe20000000000 */
[----:B------:R-:W-:Y:S02]  /*1490*/  VIADD R27, R15, 0x100000 ;  /* 0x001000000f1b7836 */ /* 0x000fe40000000000 */
[----:B------:R-:W-:-:S03]  /*14a0*/  IMAD.MOV.U32 R26, RZ, RZ, R14 ;  /* 0x000000ffff1a7224 */ /* 0x000fc600078e000e */
        /* <DEDUP_REMOVED lines=17> */
[----:B------:R-:W-:-:S06]  /*15c0*/  DMUL R22, R16, R16 ;  /* 0x0000001010167228 */ /* 0x000fcc0000000000 */
[----:B------:R-:W-:Y:S01]  /*15d0*/  DADD R20, R20, -UR4 ;  /* 0x8000000414147e29 */ /* 0x000fe20008000000 */
[----:B------:R-:W-:Y:S01]  /*15e0*/  UMOV UR4, 0x80000000 ;  /* 0x8000000000047882 */ /* 0x000fe20000000000 */
[----:B------:R-:W-:Y:S01]  /*15f0*/  DFMA R24, R16, R16, -R22 ;  /* 0x000000101018722b */ /* 0x000fe20000000816 */
[----:B------:R-:W-:-:S07]  /*1600*/  UMOV UR5, 0x43300000 ;  /* 0x4330000000057882 */ /* 0x000fce0000000000 */
[C---:B------:R-:W-:Y:S02]  /*1610*/  DFMA R24, R16.reuse, R26, R24 ;  /* 0x0000001a1018722b */ /* 0x040fe40000000018 */
        /* <DEDUP_REMOVED lines=31> */
[----:B------:R-:W-:-:S08]  /*1810*/  DADD R24, -R22, R24 ;  /* 0x0000000016187229 */ /* 0x000fd00000000118 */
[----:B------:R-:W-:-:S08]  /*1820*/  DADD R20, R20, -R24 ;  /* 0x0000000014147229 */ /* 0x000fd00000000818 */
[----:B------:R-:W-:-:S08]  /*1830*/  DFMA R20, R16, UR8, R20 ;  /* 0x0000000810147c2b */ /* 0x000fd00008000014 */
[----:B------:R-:W-:-:S08]  /*1840*/  DADD R16, R14, R20 ;  /* 0x000000000e107229 */ /* 0x000fd00000000014 */
[----:B------:R-:W-:Y:S02]  /*1850*/  DADD R18, R14, -R16 ;  /* 0x000000000e127229 */ /* 0x000fe40000000810 */
[----:B------:R-:W-:-:S06]  /*1860*/  DMUL R14, R16, 12 ;  /* 0x40280000100e7828 */ /* 0x000fcc0000000000 */
[----:B------:R-:W-:Y:S02]  /*1870*/  DADD R20, R20, R18 ;  /* 0x0000000014147229 */ /* 0x000fe40000000012 */
[----:B------:R-:W-:Y:S01]  /*1880*/  DFMA R16, R16, 12, -R14 ;  /* 0x402800001010782b */ /* 0x000fe2000000080e */
[----:B------:R-:W-:Y:S01]  /*1890*/  MOV R18, 0x652b82fe ;  /* 0x652b82fe00127802 */ /* 0x000fe20000000f00 */
[----:B------:R-:W-:-:S06]  /*18a0*/  IMAD.MOV.U32 R19, RZ, RZ, 0x3ff71547 ;  /* 0x3ff71547ff137424 */ /* 0x000fcc00078e00ff */
[----:B------:R-:W-:-:S08]  /*18b0*/  DFMA R20, R20, 12, R16 ;  /* 0x402800001414782b */ /* 0x000fd00000000010 */
        /* <DEDUP_REMOVED lines=48> */
[----:B------:R-:W-:Y:S01]  /*1bc0*/  FSEL R15, R15, RZ, P0 ;  /* 0x000000ff0f0f7208 */ /* 0x000fe20000000000 */
[----:B------:R-:W-:Y:S06]  /*1bd0*/  @P1 BRA `(.L_x_90) ;  /* 0x00000000001c1947 */ /* 0x000fec0003800000 */
[----:B------:R-:W-:-:S04]  /*1be0*/  LEA.HI R14, R18, R18, RZ, 0x1 ;  /* 0x00000012120e7211 */ /* 0x000fc800078f08ff */
[----:B------:R-:W-:-:S04]  /*1bf0*/  SHF.R.S32.HI R15, RZ, 0x1, R14 ;  /* 0x00000001ff0f7819 */ /* 0x000fc8000001140e */
[----:B------:R-:W-:Y:S01]  /*1c00*/  IADD3 R14, PT, PT, R18, -R15, RZ ;  /* 0x8000000f120e7210 */ /* 0x000fe20007ffe0ff */
[----:B------:R-:W-:-:S03]  /*1c10*/  IMAD R23, R15, 0x100000, R23 ;  /* 0x001000000f177824 */ /* 0x000fc600078e0217 */
[----:B------:R-:W-:Y:S01]  /*1c20*/  LEA R15, R14, 0x3ff00000, 0x14 ;  /* 0x3ff000000e0f7811 */ /* 0x000fe200078ea0ff */
[----:B------:R-:W-:-:S06]  /*1c30*/  IMAD.MOV.U32 R14, RZ, RZ, RZ ;  /* 0x000000ffff0e7224 */ /* 0x000fcc00078e00ff */
[----:B------:R-:W-:-:S11]  /*1c40*/  DMUL R14, R22, R14 ;  /* 0x0000000e160e7228 */ /* 0x000fd60000000000 */
.L_x_90:
[----:B------:R-:W-:Y:S02]  /*1c50*/  DFMA R20, R20, R14, R14 ;  /* 0x0000000e1414722b */ /* 0x000fe4000000000e */
[----:B------:R-:W-:-:S08]  /*1c60*/  DSETP.NEU.AND P0, PT, |R14|, +INF , PT ;  /* 0x7ff000000e00742a */ /* 0x000fd00003f0d200 */
[----:B------:R-:W-:Y:S01]  /*1c70*/  FSEL R16, R14, R20, !P0 ;  /* 0x000000140e107208 */ /* 0x000fe20004000000 */
[----:B------:R-:W-:Y:S01]  /*1c80*/  IMAD.MOV.U32 R14, RZ, RZ, R0 ;  /* 0x000000ffff0e7224 */ /* 0x000fe200078e0000 */
[----:B------:R-:W-:Y:S01]  /*1c90*/  FSEL R20, R15, R21, !P0 ;  /* 0x000000150f147208 */ /* 0x000fe20004000000 */
[----:B------:R-:W-:-:S04]  /*1ca0*/  IMAD.MOV.U32 R15, RZ, RZ, 0x0 ;  /* 0x00000000ff0f7424 */ /* 0x000fc800078e00ff */
[----:B------:R-:W-:Y:S05]  /*1cb0*/  RET.REL.NODEC R14 `(_Z15kernelgpuPaira1IfEvPT_S1_S1_S1_PiS2_S2_S2_S1_S1_S2_iiiiii) ;  /* 0xffffffe00ed07950 */ /* 0x000fea0003c3ffff */
.L_x_91:
        /* <DEDUP_REMOVED lines=12> */
.L_x_199:


//--------------------- .text._Z15kernelgpuPaira3IdEvPT_S1_S1_S1_PiS2_S2_S2_S1_S1_S2_iiiiii --------------------------
	.section	.text._Z15kernelgpuPaira3IdEvPT_S1_S1_S1_PiS2_S2_S2_S1_S1_S2_iiiiii,"ax",@progbits
	.align	128
        .global         _Z15kernelgpuPaira3IdEvPT_S1_S1_S1_PiS2_S2_S2_S1_S1_S2_iiiiii
        .type           _Z15kernelgpuPaira3IdEvPT_S1_S1_S1_PiS2_S2_S2_S1_S1_S2_iiiiii,@function
        .size           _Z15kernelgpuPaira3IdEvPT_S1_S1_S1_PiS2_S2_S2_S1_S1_S2_iiiiii,(.L_x_201 - _Z15kernelgpuPaira3IdEvPT_S1_S1_S1_PiS2_S2_S2_S1_S1_S2_iiiiii)
        .other          _Z15kernelgpuPaira3IdEvPT_S1_S1_S1_PiS2_S2_S2_S1_S1_S2_iiiiii,@"STO_CUDA_ENTRY STV_DEFAULT"
_Z15kernelgpuPaira3IdEvPT_S1_S1_S1_PiS2_S2_S2_S1_S1_S2_iiiiii:
.text._Z15kernelgpuPaira3IdEvPT_S1_S1_S1_PiS2_S2_S2_S1_S1_S2_iiiiii:
        /* <DEDUP_REMOVED lines=8> */
[----:B------:R-:W0:Y:S01]  /*0080*/  LDCU UR4, c[0x0][0x370] ;  /* 0x00006e00ff0477ac */ /* 0x000e220008000800 */
[----:B------:R-:W1:Y:S01]  /*0090*/  LDCU.64 UR6, c[0x0][0x358] ;  /* 0x00006b00ff0677ac */ /* 0x000e620008000a00 */
[----:B------:R-:W2:Y:S01]  /*00a0*/  LDCU UR10, c[0x0][0x3ec] ;  /* 0x00007d80ff0a77ac */ /* 0x000ea20008000800 */
[----:B0-----:R-:W-:-:S07]  /*00b0*/  IMAD R0, R0, UR4, RZ ;  /* 0x0000000400007c24 */ /* 0x001fce000f8e02ff */
.L_x_129:
[----:B------:R-:W1:Y:S08]  /*00c0*/  LDC.64 R30, c[0x0][0x3c0] ;  /* 0x0000f000ff1e7b82 */ /* 0x000e700000000a00 */
[----:B------:R-:W0:Y:S01]  /*00d0*/  LDC.64 R4, c[0x0][0x388] ;  /* 0x0000e200ff047b82 */ /* 0x000e220000000a00 */
[----:B-1----:R-:W3:Y:S07]  /*00e0*/  LDG.E.64 R2, desc[UR6][R30.64+0x20] ;  /* 0x000020061e027981 */ /* 0x002eee000c1e1b00 */
[----:B------:R-:W1:Y:S01]  /*00f0*/  LDC.64 R16, c[0x0][0x3c8] ;  /* 0x0000f200ff107b82 */ /* 0x000e620000000a00 */
[----:B------:R-:W-:Y:S01]  /*0100*/  IMAD R9, R7, 0x3, RZ ;  /* 0x0000000307097824 */ /* 0x000fe200078e02ff */
[----:B------:R4:W5:Y:S03]  /*0110*/  LDG.E.64 R10, desc[UR6][R30.64+0x30] ;  /* 0x000030061e0a7981 */ /* 0x000966000c1e1b00 */
[----:B0-----:R-:W-:Y:S01]  /*0120*/  IMAD.WIDE R4, R9, 0x8, R4 ;  /* 0x0000000809047825 */ /* 0x001fe200078e0204 */
[----:B------:R4:W5:Y:S04]  /*0130*/  LDG.E.64 R12, desc[UR6][R30.64+0x38] ;  /* 0x000038061e0c7981 */ /* 0x000968000c1e1b00 */
[----:B------:R4:W5:Y:S04]  /*0140*/  LDG.E.64 R8, desc[UR6][R30.64+0x28] ;  /* 0x000028061e087981 */ /* 0x000968000c1e1b00 */
[----:B------:R4:W5:Y:S04]  /*0150*/  LDG.E.64 R14, desc[UR6][R30.64+0x40] ;  /* 0x000040061e0e7981 */ /* 0x000968000c1e1b00 */
[----:B------:R4:W5:Y:S04]  /*0160*/  LDG.E.64 R18, desc[UR6][R4.64] ;  /* 0x0000000604127981 */ /* 0x000968000c1e1b00 */
[----:B-1----:R-:W5:Y:S04]  /*0170*/  LDG.E.64 R16, desc[UR6][R16.64+0x10] ;  /* 0x0000100610107981 */ /* 0x002f68000c1e1b00 */
[----:B------:R4:W5:Y:S04]  /*0180*/  LDG.E.64 R20, desc[UR6][R4.64+0x8] ;  /* 0x0000080604147981 */ /* 0x000968000c1e1b00 */
[----:B------:R4:W5:Y:S01]  /*0190*/  LDG.E.64 R22, desc[UR6][R4.64+0x10] ;  /* 0x0000100604167981 */ /* 0x000962000c1e1b00 */
[----:B---3--:R-:W0:Y:S01]  /*01a0*/  MUFU.RCP64H R25, R3 ;  /* 0x0000000300197308 */ /* 0x008e220000001800 */
[----:B------:R-:W-:-:S06]  /*01b0*/  VIADD R24, R3, 0x300402 ;  /* 0x0030040203187836 */ /* 0x000fcc0000000000 */
[----:B0-----:R-:W-:-:S08]  /*01c0*/  DFMA R26, -R2, R24, 1 ;  /* 0x3ff00000021a742b */ /* 0x001fd00000000118 */
[----:B------:R-:W-:Y:S01]  /*01d0*/  DFMA R26, R26, R26, R26 ;  /* 0x0000001a1a1a722b */ /* 0x000fe2000000001a */
[----:B------:R-:W-:-:S07]  /*01e0*/  FSETP.GEU.AND P0, PT, |R24|, 5.8789094863358348022e-39, PT ;  /* 0x004004021800780b */ /* 0x000fce0003f0e200 */
[----:B------:R-:W-:-:S08]  /*01f0*/  DFMA R26, R24, R26, R24 ;  /* 0x0000001a181a722b */ /* 0x000fd00000000018 */
[----:B------:R-:W-:-:S08]  /*0200*/  DFMA R28, -R2, R26, 1 ;  /* 0x3ff00000021c742b */ /* 0x000fd0000000011a */
[----:B------:R-:W-:Y:S01]  /*0210*/  DFMA R24, R26, R28, R26 ;  /* 0x0000001c1a18722b */ /* 0x000fe2000000001a */
[----:B----4-:R-:W-:Y:S10]  /*0220*/  @P0 BRA `(.L_x_92) ;  /* 0x0000000000180947 */ /* 0x010ff40003800000 */
[----:B------:R-:W-:Y:S02]  /*0230*/  LOP3.LUT R28, R3, 0x7fffffff, RZ, 0xc0, !PT ;  /* 0x7fffffff031c7812 */ /* 0x000fe400078ec0ff */
[----:B------:R-:W-:-:S03]  /*0240*/  MOV R4, 0x270 ;  /* 0x0000027000047802 */ /* 0x000fc60000000f00 */
[----:B------:R-:W-:-:S07]  /*0250*/  VIADD R28, R28, 0xfff00000 ;  /* 0xfff000001c1c7836 */ /* 0x000fce0000000000 */
[----:B--2--5:R-:W-:Y:S05]  /*0260*/  CALL.REL.NOINC `($__internal_6_$__cuda_sm20_dblrcp_rn_slowpath_v3) ;  /* 0x0000001c00e87944 */ /* 0x024fea0003c00000 */
[----:B------:R-:W-:Y:S02]  /*0270*/  IMAD.MOV.U32 R24, RZ, RZ, R26 ;  /* 0x000000ffff187224 */ /* 0x000fe400078e001a */
[----:B------:R-:W-:-:S07]  /*0280*/  IMAD.MOV.U32 R25, RZ, RZ, R27 ;  /* 0x000000ffff197224 */ /* 0x000fce00078e001b */
.L_x_92:
[----:B-----5:R-:W0:Y:S01]  /*0290*/  MUFU.RCP64H R3, R15 ;  /* 0x0000000f00037308 */ /* 0x020e220000001800 */
[----:B------:R-:W-:-:S05]  /*02a0*/  VIADD R2, R15, 0x300402 ;  /* 0x003004020f027836 */ /* 0x000fca0000000000 */
[----:B------:R-:W-:Y:S01]  /*02b0*/  FSETP.GEU.AND P0, PT, |R2|, 5.8789094863358348022e-39, PT ;  /* 0x004004020200780b */ /* 0x000fe20003f0e200 */
[----:B0-----:R-:W-:-:S08]  /*02c0*/  DFMA R4, -R14, R2, 1 ;  /* 0x3ff000000e04742b */ /* 0x001fd00000000102 */
[----:B------:R-:W-:-:S08]  /*02d0*/  DFMA R4, R4, R4, R4 ;  /* 0x000000040404722b */ /* 0x000fd00000000004 */
[----:B------:R-:W-:-:S08]  /*02e0*/  DFMA R4, R2, R4, R2 ;  /* 0x000000040204722b */ /* 0x000fd00000000002 */
[----:B------:R-:W-:-:S08]  /*02f0*/  DFMA R26, -R14, R4, 1 ;  /* 0x3ff000000e1a742b */ /* 0x000fd00000000104 */
[----:B------:R-:W-:Y:S01]  /*0300*/  DFMA R26, R4, R26, R4 ;  /* 0x0000001a041a722b */ /* 0x000fe20000000004 */
[----:B------:R-:W-:Y:S10]  /*0310*/  @P0 BRA `(.L_x_93) ;  /* 0x0000000000180947 */ /* 0x000ff40003800000 */
[----:B------:R-:W-:Y:S01]  /*0320*/  LOP3.LUT R28, R15, 0x7fffffff, RZ, 0xc0, !PT ;  /* 0x7fffffff0f1c7812 */ /* 0x000fe200078ec0ff */
[----:B------:R-:W-:Y:S01]  /*0330*/  IMAD.MOV.U32 R2, RZ, RZ, R14 ;  /* 0x000000ffff027224 */ /* 0x000fe200078e000e */
[----:B------:R-:W-:Y:S01]  /*0340*/  MOV R4, 0x380 ;  /* 0x0000038000047802 */ /* 0x000fe20000000f00 */
[----:B------:R-:W-:Y:S02]  /*0350*/  IMAD.MOV.U32 R3, RZ, RZ, R15 ;  /* 0x000000ffff037224 */ /* 0x000fe400078e000f */
[----:B------:R-:W-:-:S07]  /*0360*/  VIADD R28, R28, 0xfff00000 ;  /* 0xfff000001c1c7836 */ /* 0x000fce0000000000 */
[----:B--2---:R-:W-:Y:S05]  /*0370*/  CALL.REL.NOINC `($__internal_6_$__cuda_sm20_dblrcp_rn_slowpath_v3) ;  /* 0x0000001c00a47944 */ /* 0x004fea0003c00000 */
.L_x_93:
[----:B------:R-:W-:Y:S01]  /*0380*/  SHF.R.U32.HI R2, RZ, 0x14, R15 ;  /* 0x00000014ff027819 */ /* 0x000fe2000001160f */
[----:B------:R-:W-:Y:S01]  /*0390*/  DSETP.NEU.AND P2, PT, R24, RZ, PT ;  /* 0x000000ff1800722a */ /* 0x000fe20003f4d000 */
[----:B------:R-:W-:Y:S01]  /*03a0*/  BSSY.RECONVERGENT B0, `(.L_x_94) ;  /* 0x0000021000007945 */ /* 0x000fe20003800200 */
[----:B------:R-:W-:Y:S01]  /*03b0*/  DMUL R28, R14, 0.5 ;  /* 0x3fe000000e1c7828 */ /* 0x000fe20000000000 */
[----:B------:R-:W-:-:S03]  /*03c0*/  LOP3.LUT R2, R2, 0x7ff, RZ, 0xc0, !PT ;  /* 0x000007ff02027812 */ /* 0x000fc600078ec0ff */
[----:B------:R-:W-:Y:S02]  /*03d0*/  ISETP.GE.OR P3, PT, R15, RZ, P2 ;  /* 0x000000ff0f00720c */ /* 0x000fe40001766670 */
[----:B------:R-:W-:-:S05]  /*03e0*/  VIADD R3, R2, 0xfffffc0c ;  /* 0xfffffc0c02037836 */ /* 0x000fca0000000000 */
[CC--:B------:R-:W-:Y:S02]  /*03f0*/  SHF.L.U32 R2, R14.reuse, R3.reuse, RZ ;  /* 0x000000030e027219 */ /* 0x0c0fe400000006ff */
[----:B------:R-:W-:Y:S02]  /*0400*/  SHF.L.U64.HI R3, R14, R3, R15 ;  /* 0x000000030e037219 */ /* 0x000fe4000001020f */
[----:B------:R-:W-:Y:S01]  /*0410*/  ISETP.NE.U32.AND P0, PT, R2, RZ, PT ;  /* 0x000000ff0200720c */ /* 0x000fe20003f05070 */
[----:B------:R-:W-:-:S03]  /*0420*/  @!P2 IMAD.MOV.U32 R2, RZ, RZ, RZ ;  /* 0x000000ffff02a224 */ /* 0x000fc600078e00ff */
[----:B------:R-:W-:-:S04]  /*0430*/  ISETP.NE.AND.EX P0, PT, R3, -0x80000000, PT, P0 ;  /* 0x800000000300780c */ /* 0x000fc80003f05300 */
[----:B------:R-:W-:-:S09]  /*0440*/  PLOP3.LUT P1, PT, P0, PT, PT, 0x8, 0x80 ;  /* 0x000000000080781c */ /* 0x000fd2000072e170 */
[----:B------:R-:W-:-:S06]  /*0450*/  @!P2 DSETP.NEU.AND P1, PT, |R14|, 0.5, !P0 ;  /* 0x3fe000000e00a42a */ /* 0x000fcc000472d200 */
[----:B------:R-:W-:-:S04]  /*0460*/  @!P2 SEL R3, R25, RZ, P1 ;  /* 0x000000ff1903a207 */ /* 0x000fc80000800000 */
[----:B------:R-:W-:Y:S01]  /*0470*/  @!P3 LOP3.LUT R3, R3, 0x7ff00000, RZ, 0xfc, !PT ;  /* 0x7ff000000303b812 */ /* 0x000fe200078efcff */
[----:B------:R-:W-:Y:S06]  /*0480*/  @!P2 BRA `(.L_x_95) ;  /* 0x000000000048a947 */ /* 0x000fec0003800000 */
[----:B------:R-:W-:Y:S01]  /*0490*/  DADD R4, -RZ, |R24| ;  /* 0x00000000ff047229 */ /* 0x000fe20000000518 */
[----:B------:R-:W-:Y:S01]  /*04a0*/  BSSY.RECONVERGENT B1, `(.L_x_96) ;  /* 0x0000006000017945 */ /* 0x000fe20003800200 */
[----:B------:R-:W-:Y:S02]  /*04b0*/  IMAD.MOV.U32 R2, RZ, RZ, R14 ;  /* 0x000000ffff027224 */ /* 0x000fe400078e000e */
[----:B------:R-:W-:-:S06]  /*04c0*/  IMAD.MOV.U32 R3, RZ, RZ, R15 ;  /* 0x000000ffff037224 */ /* 0x000fcc00078e000f */
[----:B------:R-:W-:Y:S01]  /*04d0*/  IMAD.MOV.U32 R6, RZ, RZ, R4 ;  /* 0x000000ffff067224 */ /* 0x000fe200078e0004 */
[----:B------:R-:W-:-:S07]  /*04e0*/  MOV R4, 0x500 ;  /* 0x0000050000047802 */ /* 0x000fce0000000f00 */
[----:B--2---:R-:W-:Y:S05]  /*04f0*/  CALL.REL.NOINC `($_Z15kernelgpuPaira3IdEvPT_S1_S1_S1_PiS2_S2_S2_S1_S1_S2_iiiiii$__internal_accurate_pow) ;  /* 0x0000001c00dc7944 */ /* 0x004fea0003c00000 */
[----:B------:R-:W-:Y:S05]  /*0500*/  BSYNC.RECONVERGENT B1 ;  /* 0x0000000000017941 */ /* 0x000fea0003800200 */
.L_x_96:
[----:B------:R-:W0:Y:S01]  /*0510*/  FRND.F64.TRUNC R4, R14 ;  /* 0x0000000e00047313 */ /* 0x000e22000030d800 */
[----:B------:R-:W-:Y:S01]  /*0520*/  DADD R30, -RZ, -R2 ;  /* 0x00000000ff1e7229 */ /* 0x000fe20000000902 */
[----:B------:R-:W-:-:S09]  /*0530*/  ISETP.GE.AND P2, PT, R25, RZ, PT ;  /* 0x000000ff1900720c */ /* 0x000fd20003f46270 */
[-C--:B------:R-:W-:Y:S02]  /*0540*/  FSEL R33, R30, R2.reuse, P1 ;  /* 0x000000021e217208 */ /* 0x080fe40000800000 */
[-C--:B------:R-:W-:Y:S01]  /*0550*/  FSEL R30, R31, R3.reuse, P1 ;  /* 0x000000031f1e7208 */ /* 0x080fe20000800000 */
[----:B0-----:R-:W-:Y:S01]  /*0560*/  DSETP.NEU.AND P0, PT, R14, R4, PT ;  /* 0x000000040e00722a */ /* 0x001fe20003f0d000 */
[----:B------:R-:W-:Y:S02]  /*0570*/  FSEL R2, R33, R2, !P2 ;  /* 0x0000000221027208 */ /* 0x000fe40005000000 */
[----:B------:R-:W-:-:S03]  /*0580*/  FSEL R3, R30, R3, !P2 ;  /* 0x000000031e037208 */ /* 0x000fc60005000000 */
[----:B------:R-:W-:Y:S02]  /*0590*/  @!P2 FSEL R2, R2, RZ, !P0 ;  /* 0x000000ff0202a208 */ /* 0x000fe40004000000 */
[----:B------:R-:W-:-:S07]  /*05a0*/  @!P2 FSEL R3, R3, -QNAN , !P0 ;  /* 0xfff800000303a808 */ /* 0x000fce0004000000 */
.L_x_95:
[----:B--2---:R-:W-:Y:S05]  /*05b0*/  BSYNC.RECONVERGENT B0 ;  /* 0x0000000000007941 */ /* 0x004fea0003800200 */
.L_x_94:
[----:B------:R-:W-:Y:S01]  /*05c0*/  DADD R4, R14, R24 ;  /* 0x000000000e047229 */ /* 0x000fe20000000018 */
[----:B------:R-:W-:Y:S09]  /*05d0*/  BSSY.RECONVERGENT B0, `(.L_x_97) ;  /* 0x000001d000007945 */ /* 0x000ff20003800200 */
[----:B------:R-:W-:-:S04]  /*05e0*/  LOP3.LUT R4, R5, 0x7ff00000, RZ, 0xc0, !PT ;  /* 0x7ff0000005047812 */ /* 0x000fc800078ec0ff */
[----:B------:R-:W-:-:S13]  /*05f0*/  ISETP.NE.AND P0, PT, R4, 0x7ff00000, PT ;  /* 0x7ff000000400780c */ /* 0x000fda0003f05270 */
[----:B------:R-:W-:Y:S05]  /*0600*/  @P0 BRA `(.L_x_98) ;  /* 0x0000000000640947 */ /* 0x000fea0003800000 */
[----:B------:R-:W-:-:S06]  /*0610*/  DSETP.NAN.AND P0, PT, R14, R14, PT ;  /* 0x0000000e0e00722a */ /* 0x000fcc0003f08000 */
[----:B------:R-:W-:-:S14]  /*0620*/  DSETP.NUM.AND P0, PT, R24, R24, !P0 ;  /* 0x000000181800722a */ /* 0x000fdc0004707000 */
[----:B------:R-:W-:Y:S01]  /*0630*/  @!P0 DADD R2, R14, R24 ;  /* 0x000000000e028229 */ /* 0x000fe20000000018 */
[----:B------:R-:W-:Y:S10]  /*0640*/  @!P0 BRA `(.L_x_98) ;  /* 0x0000000000548947 */ /* 0x000ff40003800000 */
[----:B------:R-:W-:-:S14]  /*0650*/  DSETP.NEU.AND P0, PT, |R14|, +INF , PT ;  /* 0x7ff000000e00742a */ /* 0x000fdc0003f0d200 */
[----:B------:R-:W-:Y:S05]  /*0660*/  @P0 BRA `(.L_x_99) ;  /* 0x0000000000200947 */ /* 0x000fea0003800000 */
[----:B------:R-:W-:Y:S01]  /*0670*/  ISETP.GE.AND P1, PT, R15, RZ, PT ;  /* 0x000000ff0f00720c */ /* 0x000fe20003f26270 */
[----:B------:R-:W-:-:S06]  /*0680*/  DSETP.GT.AND P0, PT, |R24|, 1, PT ;  /* 0x3ff000001800742a */ /* 0x000fcc0003f04200 */
[----:B------:R-:W-:Y:S01]  /*0690*/  SEL R2, RZ, 0x7ff00000, !P0 ;  /* 0x7ff00000ff027807 */ /* 0x000fe20004000000 */
[----:B------:R-:W-:-:S05]  /*06a0*/  DSETP.NEU.AND P0, PT, R24, -1, PT ;  /* 0xbff000001800742a */ /* 0x000fca0003f0d000 */
[----:B------:R-:W-:-:S04]  /*06b0*/  @!P1 LOP3.LUT R2, R2, 0x7ff00000, RZ, 0x3c, !PT ;  /* 0x7ff0000002029812 */ /* 0x000fc800078e3cff */
[----:B------:R-:W-:Y:S01]  /*06c0*/  SEL R3, R2, 0x3ff00000, P0 ;  /* 0x3ff0000002037807 */ /* 0x000fe20000000000 */
[----:B------:R-:W-:Y:S01]  /*06d0*/  IMAD.MOV.U32 R2, RZ, RZ, RZ ;  /* 0x000000ffff027224 */ /* 0x000fe200078e00ff */
[----:B------:R-:W-:Y:S06]  /*06e0*/  BRA `(.L_x_98) ;  /* 0x00000000002c7947 */ /* 0x000fec0003800000 */
.L_x_99:
[----:B------:R-:W-:-:S14]  /*06f0*/  DSETP.NEU.AND P0, PT, |R24|, +INF , PT ;  /* 0x7ff000001800742a */ /* 0x000fdc0003f0d200 */
[----:B------:R-:W-:Y:S05]  /*0700*/  @P0 BRA `(.L_x_98) ;  /* 0x0000000000240947 */ /* 0x000fea0003800000 */
[C---:B------:R-:W-:Y:S02]  /*0710*/  ISETP.GE.AND P0, PT, R15.reuse, RZ, PT ;  /* 0x000000ff0f00720c */ /* 0x040fe40003f06270 */
[----:B------:R-:W-:Y:S02]  /*0720*/  LOP3.LUT R2, R15, 0x7fffffff, RZ, 0xc0, !PT ;  /* 0x7fffffff0f027812 */ /* 0x000fe400078ec0ff */
[----:B------:R-:W-:Y:S02]  /*0730*/  SEL R3, RZ, 0x7ff00000, !P0 ;  /* 0x7ff00000ff037807 */ /* 0x000fe40004000000 */
[----:B------:R-:W-:Y:S02]  /*0740*/  ISETP.GE.AND P2, PT, R25, RZ, PT ;  /* 0x000000ff1900720c */ /* 0x000fe40003f46270 */
[----:B------:R-:W-:Y:S01]  /*0750*/  ISETP.NE.AND P0, PT, R2, 0x3fe00000, PT ;  /* 0x3fe000000200780c */ /* 0x000fe20003f05270 */
[----:B------:R-:W-:-:S05]  /*0760*/  VIADD R2, R3, 0x80000000 ;  /* 0x8000000003027836 */ /* 0x000fca0000000000 */
[----:B------:R-:W-:-:S05]  /*0770*/  SEL R2, R2, R3, P0 ;  /* 0x0000000302027207 */ /* 0x000fca0000000000 */
[----:B------:R-:W-:Y:S01]  /*0780*/  @!P2 SEL R3, R2, R3, P1 ;  /* 0x000000030203a207 */ /* 0x000fe20000800000 */
[----:B------:R-:W-:-:S07]  /*0790*/  IMAD.MOV.U32 R2, RZ, RZ, RZ ;  /* 0x000000ffff027224 */ /* 0x000fce00078e00ff */
.L_x_98:
[----:B------:R-:W-:Y:S05]  /*07a0*/  BSYNC.RECONVERGENT B0 ;  /* 0x0000000000007941 */ /* 0x000fea0003800200 */
.L_x_97:
[----:B------:R-:W-:Y:S01]  /*07b0*/  DMUL R20, R20, R20 ;  /* 0x0000001414147228 */ /* 0x000fe20000000000 */
[----:B------:R-:W-:Y:S01]  /*07c0*/  SHF.R.U32.HI R4, RZ, 0x14, R29 ;  /* 0x00000014ff047819 */ /* 0x000fe2000001161d */
[----:B------:R-:W-:Y:S01]  /*07d0*/  DSETP.NEU.AND P2, PT, R14, RZ, PT ;  /* 0x000000ff0e00722a */ /* 0x000fe20003f4d000 */
[----:B------:R-:W-:Y:S02]  /*07e0*/  BSSY.RECONVERGENT B0, `(.L_x_100) ;  /* 0x0000029000007945 */ /* 0x000fe40003800200 */
[----:B------:R-:W-:-:S03]  /*07f0*/  LOP3.LUT R4, R4, 0x7ff, RZ, 0xc0, !PT ;  /* 0x000007ff04047812 */ /* 0x000fc600078ec0ff */
[----:B------:R-:W-:Y:S01]  /*0800*/  DFMA R20, R18, R18, R20 ;  /* 0x000000121214722b */ /* 0x000fe20000000014 */
[----:B------:R-:W-:Y:S01]  /*0810*/  FSEL R14, R2, RZ, P2 ;  /* 0x000000ff020e7208 */ /* 0x000fe20001000000 */
[----:B------:R-:W-:Y:S01]  /*0820*/  VIADD R5, R4, 0xfffffc0c ;  /* 0xfffffc0c04057836 */ /* 0x000fe20000000000 */
[----:B------:R-:W-:-:S04]  /*0830*/  FSEL R2, R3, 1.875, P2 ;  /* 0x3ff0000003027808 */ /* 0x000fc80001000000 */
[CC--:B------:R-:W-:Y:S01]  /*0840*/  SHF.L.U32 R4, R28.reuse, R5.reuse, RZ ;  /* 0x000000051c047219 */ /* 0x0c0fe200000006ff */
[----:B------:R-:W-:Y:S01]  /*0850*/  DFMA R22, R22, R22, R20 ;  /* 0x000000161616722b */ /* 0x000fe20000000014 */
[----:B------:R-:W-:Y:S02]  /*0860*/  SHF.L.U64.HI R5, R28, R5, R29 ;  /* 0x000000051c057219 */ /* 0x000fe4000001021d */
[----:B------:R-:W-:-:S04]  /*0870*/  ISETP.NE.U32.AND P0, PT, R4, RZ, PT ;  /* 0x000000ff0400720c */ /* 0x000fc80003f05070 */
[----:B------:R-:W-:Y:S01]  /*0880*/  ISETP.NE.AND.EX P0, PT, R5, -0x80000000, PT, P0 ;  /* 0x800000000500780c */ /* 0x000fe20003f05300 */
[----:B------:R-:W-:-:S03]  /*0890*/  DSETP.NEU.AND P3, PT, R22, RZ, PT ;  /* 0x000000ff1600722a */ /* 0x000fc60003f6d000 */
[----:B------:R-:W-:-:S03]  /*08a0*/  PLOP3.LUT P1, PT, P0, PT, PT, 0x8, 0x80 ;  /* 0x000000000080781c */ /* 0x000fc6000072e170 */
[----:B------:R-:W-:-:S08]  /*08b0*/  ISETP.GE.OR P4, PT, R29, RZ, P3 ;  /* 0x000000ff1d00720c */ /* 0x000fd00001f86670 */
[----:B------:R-:W-:Y:S02]  /*08c0*/  @!P3 DSETP.NEU.AND P1, PT, |R28|, 0.5, !P0 ;  /* 0x3fe000001c00b42a */ /* 0x000fe4000472d200 */
[----:B------:R-:W-:-:S04]  /*08d0*/  DSETP.NEU.AND P0, PT, R24, 1, PT ;  /* 0x3ff000001800742a */ /* 0x000fc80003f0d000 */
[----:B------:R-:W-:Y:S02]  /*08e0*/  @!P3 SEL R4, R23, RZ, P1 ;  /* 0x000000ff1704b207 */ /* 0x000fe40000800000 */
[----:B------:R-:W-:Y:S01]  /*08f0*/  FSEL R15, R2, 1.875, P0 ;  /* 0x3ff00000020f7808 */ /* 0x000fe20000000000 */
[----:B------:R-:W-:Y:S01]  /*0900*/  @!P3 IMAD.MOV.U32 R2, RZ, RZ, RZ ;  /* 0x000000ffff02b224 */ /* 0x000fe200078e00ff */
[----:B------:R-:W-:Y:S02]  /*0910*/  @!P4 LOP3.LUT R4, R4, 0x7ff00000, RZ, 0xfc, !PT ;  /* 0x7ff000000404c812 */ /* 0x000fe400078efcff */
[----:B------:R-:W-:-:S03]  /*0920*/  FSEL R14, R14, RZ, P0 ;  /* 0x000000ff0e0e7208 */ /* 0x000fc60000000000 */
[----:B------:R-:W-:Y:S01]  /*0930*/  @!P3 IMAD.MOV.U32 R3, RZ, RZ, R4 ;  /* 0x000000ffff03b224 */ /* 0x000fe200078e0004 */
[----:B------:R-:W-:Y:S06]  /*0940*/  @!P3 BRA `(.L_x_101) ;  /* 0x000000000048b947 */ /* 0x000fec0003800000 */
[----:B------:R-:W-:Y:S01]  /*0950*/  DADD R4, -RZ, |R22| ;  /* 0x00000000ff047229 */ /* 0x000fe20000000516 */
[----:B------:R-:W-:Y:S01]  /*0960*/  BSSY.RECONVERGENT B1, `(.L_x_102) ;  /* 0x0000006000017945 */ /* 0x000fe20003800200 */
[----:B------:R-:W-:Y:S02]  /*0970*/  IMAD.MOV.U32 R2, RZ, RZ, R28 ;  /* 0x000000ffff027224 */ /* 0x000fe400078e001c */
[----:B------:R-:W-:-:S06]  /*0980*/  IMAD.MOV.U32 R3, RZ, RZ, R29 ;  /* 0x000000ffff037224 */ /* 0x000fcc00078e001d */
[----:B------:R-:W-:Y:S01]  /*0990*/  IMAD.MOV.U32 R6, RZ, RZ, R4 ;  /* 0x000000ffff067224 */ /* 0x000fe200078e0004 */
[----:B------:R-:W-:-:S07]  /*09a0*/  MOV R4, 0x9c0 ;  /* 0x000009c000047802 */ /* 0x000fce0000000f00 */
[----:B------:R-:W-:Y:S05]  /*09b0*/  CALL.REL.NOINC `($_Z15kernelgpuPaira3IdEvPT_S1_S1_S1_PiS2_S2_S2_S1_S1_S2_iiiiii$__internal_accurate_pow) ;  /* 0x0000001800ac7944 */ /* 0x000fea0003c00000 */
[----:B------:R-:W-:Y:S05]  /*09c0*/  BSYNC.RECONVERGENT B1 ;  /* 0x0000000000017941 */ /* 0x000fea0003800200 */
.L_x_102:
        /* <DEDUP_REMOVED lines=10> */
.L_x_101:
[----:B------:R-:W-:Y:S05]  /*0a70*/  BSYNC.RECONVERGENT B0 ;  /* 0x0000000000007941 */ /* 0x000fea0003800200 */
.L_x_100:
        /* <DEDUP_REMOVED lines=12> */
[----:B------:R-:W-:Y:S01]  /*0b40*/  DSETP.GT.AND P0, PT, |R22|, 1, PT ;  /* 0x3ff000001600742a */ /* 0x000fe20003f04200 */
[----:B------:R-:W-:-:S05]  /*0b50*/  IMAD.MOV.U32 R2, RZ, RZ, RZ ;  /* 0x000000ffff027224 */ /* 0x000fca00078e00ff */
[----:B------:R-:W-:-:S06]  /*0b60*/  SEL R3, RZ, 0x7ff00000, !P0 ;  /* 0x7ff00000ff037807 */ /* 0x000fcc0004000000 */
[----:B------:R-:W-:Y:S01]  /*0b70*/  @!P1 LOP3.LUT R3, R3, 0x7ff00000, RZ, 0x3c, !PT ;  /* 0x7ff0000003039812 */ /* 0x000fe200078e3cff */
[----:B------:R-:W-:Y:S06]  /*0b80*/  BRA `(.L_x_104) ;  /* 0x00000000002c7947 */ /* 0x000fec0003800000 */
.L_x_105:
        /* <DEDUP_REMOVED lines=11> */
.L_x_104:
[----:B------:R-:W-:Y:S05]  /*0c40*/  BSYNC.RECONVERGENT B0 ;  /* 0x0000000000007941 */ /* 0x000fea0003800200 */
.L_x_103:
[----:B------:R-:W-:Y:S01]  /*0c50*/  DSETP.NEU.AND P1, PT, R28, RZ, PT ;  /* 0x000000ff1c00722a */ /* 0x000fe20003f2d000 */
[----:B------:R-:W-:Y:S01]  /*0c60*/  SHF.R.U32.HI R4, RZ, 0x14, R27 ;  /* 0x00000014ff047819 */ /* 0x000fe2000001161b */
[----:B------:R-:W-:Y:S01]  /*0c70*/  DSETP.NEU.AND P0, PT, R22, 1, PT ;  /* 0x3ff000001600742a */ /* 0x000fe20003f0d000 */
[----:B------:R-:W-:Y:S02]  /*0c80*/  BSSY.RECONVERGENT B0, `(.L_x_106) ;  /* 0x0000026000007945 */ /* 0x000fe40003800200 */
[----:B------:R-:W-:Y:S02]  /*0c90*/  LOP3.LUT R4, R4, 0x7ff, RZ, 0xc0, !PT ;  /* 0x000007ff04047812 */ /* 0x000fe400078ec0ff */
[----:B------:R-:W-:Y:S02]  /*0ca0*/  FSEL R2, R2, RZ, P1 ;  /* 0x000000ff02027208 */ /* 0x000fe40000800000 */
[----:B------:R-:W-:Y:S01]  /*0cb0*/  FSEL R3, R3, 1.875, P1 ;  /* 0x3ff0000003037808 */ /* 0x000fe20000800000 */
[----:B------:R-:W-:Y:S01]  /*0cc0*/  VIADD R5, R4, 0xfffffc0c ;  /* 0xfffffc0c04057836 */ /* 0x000fe20000000000 */
[----:B------:R-:W-:-:S02]  /*0cd0*/  FSEL R2, R2, RZ, P0 ;  /* 0x000000ff02027208 */ /* 0x000fc40000000000 */
[----:B------:R-:W-:-:S06]  /*0ce0*/  FSEL R3, R3, 1.875, P0 ;  /* 0x3ff0000003037808 */ /* 0x000fcc0000000000 */
[----:B------:R-:W-:Y:S01]  /*0cf0*/  DADD R14, R14, R2 ;  /* 0x000000000e0e7229 */ /* 0x000fe20000000002 */
[CC--:B------:R-:W-:Y:S02]  /*0d00*/  SHF.L.U32 R2, R26.reuse, R5.reuse, RZ ;  /* 0x000000051a027219 */ /* 0x0c0fe400000006ff */
[----:B------:R-:W-:Y:S02]  /*0d10*/  SHF.L.U64.HI R5, R26, R5, R27 ;  /* 0x000000051a057219 */ /* 0x000fe4000001021b */
[----:B------:R-:W-:-:S03]  /*0d20*/  ISETP.NE.U32.AND P0, PT, R2, RZ, PT ;  /* 0x000000ff0200720c */ /* 0x000fc60003f05070 */
[----:B------:R-:W-:Y:S01]  /*0d30*/  DSETP.NEU.AND P2, PT, R14, RZ, PT ;  /* 0x000000ff0e00722a */ /* 0x000fe20003f4d000 */
[----:B------:R-:W-:-:S04]  /*0d40*/  ISETP.NE.AND.EX P0, PT, R5, -0x80000000, PT, P0 ;  /* 0x800000000500780c */ /* 0x000fc80003f05300 */
[----:B------:R-:W-:Y:S02]  /*0d50*/  PLOP3.LUT P1, PT, P0, PT, PT, 0x8, 0x80 ;  /* 0x000000000080781c */ /* 0x000fe4000072e170 */
[----:B------:R-:W-:-:S07]  /*0d60*/  ISETP.GE.OR P3, PT, R27, RZ, P2 ;  /* 0x000000ff1b00720c */ /* 0x000fce0001766670 */
[----:B------:R-:W-:Y:S01]  /*0d70*/  @!P2 IMAD.MOV.U32 R2, RZ, RZ, RZ ;  /* 0x000000ffff02a224 */ /* 0x000fe200078e00ff */
        /* <DEDUP_REMOVED lines=12> */
.L_x_108:
        /* <DEDUP_REMOVED lines=10> */
.L_x_107:
[----:B------:R-:W-:Y:S05]  /*0ee0*/  BSYNC.RECONVERGENT B0 ;  /* 0x0000000000007941 */ /* 0x000fea0003800200 */
.L_x_106:
        /* <DEDUP_REMOVED lines=19> */
.L_x_111:
        /* <DEDUP_REMOVED lines=11> */
.L_x_110:
[----:B------:R-:W-:Y:S05]  /*10d0*/  BSYNC.RECONVERGENT B0 ;  /* 0x0000000000007941 */ /* 0x000fea0003800200 */
.L_x_109:
[----:B------:R-:W0:Y:S01]  /*10e0*/  MUFU.RCP64H R5, R13 ;  /* 0x0000000d00057308 */ /* 0x000e220000001800 */
[----:B------:R-:W-:Y:S01]  /*10f0*/  VIADD R4, R13, 0x300402 ;  /* 0x003004020d047836 */ /* 0x000fe20000000000 */
[----:B------:R-:W-:Y:S02]  /*1100*/  DSETP.NEU.AND P1, PT, R26, RZ, PT ;  /* 0x000000ff1a00722a */ /* 0x000fe40003f2d000 */
[----:B------:R-:W-:Y:S02]  /*1110*/  DSETP.NEU.AND P0, PT, R14, 1, PT ;  /* 0x3ff000000e00742a */ /* 0x000fe40003f0d000 */
[----:B------:R-:W-:Y:S02]  /*1120*/  FSETP.GEU.AND P2, PT, |R4|, 5.8789094863358348022e-39, PT ;  /* 0x004004020400780b */ /* 0x000fe40003f4e200 */
[----:B------:R-:W-:Y:S02]  /*1130*/  FSEL R14, R2, RZ, P1 ;  /* 0x000000ff020e7208 */ /* 0x000fe40000800000 */
[----:B------:R-:W-:-:S02]  /*1140*/  FSEL R2, R3, 1.875, P1 ;  /* 0x3ff0000003027808 */ /* 0x000fc40000800000 */
[----:B------:R-:W-:Y:S02]  /*1150*/  FSEL R14, R14, RZ, P0 ;  /* 0x000000ff0e0e7208 */ /* 0x000fe40000000000 */
[----:B------:R-:W-:Y:S01]  /*1160*/  FSEL R15, R2, 1.875, P0 ;  /* 0x3ff00000020f7808 */ /* 0x000fe20000000000 */
        /* <DEDUP_REMOVED lines=11> */
[----:B------:R-:W-:Y:S05]  /*1220*/  CALL.REL.NOINC `($__internal_6_$__cuda_sm20_dblrcp_rn_slowpath_v3) ;  /* 0x0000000c00f87944 */ /* 0x000fea0003c00000 */
[----:B------:R-:W-:Y:S02]  /*1230*/  IMAD.MOV.U32 R18, RZ, RZ, R26 ;  /* 0x000000ffff127224 */ /* 0x000fe400078e001a */
[----:B------:R-:W-:-:S07]  /*1240*/  IMAD.MOV.U32 R19, RZ, RZ, R27 ;  /* 0x000000ffff137224 */ /* 0x000fce00078e001b */
.L_x_112:
[----:B------:R-:W-:Y:S01]  /*1250*/  DFMA R14, R18, R14, -1 ;  /* 0xbff00000120e742b */ /* 0x000fe2000000000e */
[----:B------:R-:W-:Y:S01]  /*1260*/  IMAD.MOV.U32 R4, RZ, RZ, 0x652b82fe ;  /* 0x652b82feff047424 */ /* 0x000fe200078e00ff */
[----:B------:R-:W-:Y:S01]  /*1270*/  BSSY.RECONVERGENT B0, `(.L_x_113) ;  /* 0x000004f000007945 */ /* 0x000fe20003800200 */
[----:B------:R-:W-:Y:S02]  /*1280*/  IMAD.MOV.U32 R5, RZ, RZ, 0x3ff71547 ;  /* 0x3ff71547ff057424 */ /* 0x000fe400078e00ff */
[----:B------:R-:W-:Y:S02]  /*1290*/  IMAD.MOV.U32 R24, RZ, RZ, -0x105c611 ;  /* 0xfefa39efff187424 */ /* 0x000fe400078e00ff */
[----:B------:R-:W-:Y:S01]  /*12a0*/  IMAD.MOV.U32 R25, RZ, RZ, 0x3fe62e42 ;  /* 0x3fe62e42ff197424 */ /* 0x000fe200078e00ff */
[CC--:B------:R-:W-:Y:S01]  /*12b0*/  DMUL R2, R10.reuse, R14.reuse ;  /* 0x0000000e0a027228 */ /* 0x0c0fe20000000000 */
[----:B------:R-:W-:Y:S01]  /*12c0*/  IMAD.MOV.U32 R26, RZ, RZ, 0x3b39803f ;  /* 0x3b39803fff1a7424 */ /* 0x000fe200078e00ff */
[----:B------:R-:W-:Y:S01]  /*12d0*/  DMUL R10, R10, -R14 ;  /* 0x8000000e0a0a7228 */ /* 0x000fe20000000000 */
[----:B------:R-:W-:-:S02]  /*12e0*/  IMAD.MOV.U32 R27, RZ, RZ, 0x3c7abc9e ;  /* 0x3c7abc9eff1b7424 */ /* 0x000fc400078e00ff */
[----:B------:R-:W-:Y:S02]  /*12f0*/  IMAD.MOV.U32 R28, RZ, RZ, 0x69ce2bdf ;  /* 0x69ce2bdfff1c7424 */ /* 0x000fe400078e00ff */
[----:B------:R-:W-:Y:S01]  /*1300*/  IMAD.MOV.U32 R29, RZ, RZ, 0x3e5ade15 ;  /* 0x3e5ade15ff1d7424 */ /* 0x000fe200078e00ff */
[----:B------:R-:W-:Y:S02]  /*1310*/  DMUL R2, R2, -0.5 ;  /* 0xbfe0000002027828 */ /* 0x000fe40000000000 */
[----:B------:R-:W-:Y:S02]  /*1320*/  DFMA R12, R10, R4, 6.75539944105574400000e+15 ;  /* 0x433800000a0c742b */ /* 0x000fe40000000004 */
[----:B------:R-:W-:-:S04]  /*1330*/  FSETP.GEU.AND P0, PT, |R11|, 4.1917929649353027344, PT ;  /* 0x4086232b0b00780b */ /* 0x000fc80003f0e200 */
[----:B------:R-:W-:Y:S02]  /*1340*/  DFMA R4, R2, R4, 6.75539944105574400000e+15 ;  /* 0x433800000204742b */ /* 0x000fe40000000004 */
[----:B------:R-:W-:Y:S01]  /*1350*/  DADD R14, R12, -6.75539944105574400000e+15 ;  /* 0xc33800000c0e7429 */ /* 0x000fe20000000000 */
[----:B------:R-:W-:-:S05]  /*1360*/  FSETP.GEU.AND P2, PT, |R3|, 4.1917929649353027344, PT ;  /* 0x4086232b0300780b */ /* 0x000fca0003f4e200 */
[----:B------:R-:W-:Y:S02]  /*1370*/  DADD R20, R4, -6.75539944105574400000e+15 ;  /* 0xc338000004147429 */ /* 0x000fe40000000000 */
[----:B------:R-:W-:-:S06]  /*1380*/  DFMA R18, R14, -R24, R10 ;  /* 0x800000180e12722b */ /* 0x000fcc000000000a */
[----:B------:R-:W-:Y:S02]  /*1390*/  DFMA R24, R20, -R24, R2 ;  /* 0x800000181418722b */ /* 0x000fe40000000002 */
[----:B------:R-:W-:-:S06]  /*13a0*/  DFMA R14, R14, -R26, R18 ;  /* 0x8000001a0e0e722b */ /* 0x000fcc0000000012 */
[----:B------:R-:W-:Y:S01]  /*13b0*/  DFMA R18, R20, -R26, R24 ;  /* 0x8000001a1412722b */ /* 0x000fe20000000018 */
[----:B------:R-:W-:Y:S02]  /*13c0*/  IMAD.MOV.U32 R24, RZ, RZ, -0x35dec16 ;  /* 0xfca213eaff187424 */ /* 0x000fe400078e00ff */
[----:B------:R-:W-:Y:S02]  /*13d0*/  IMAD.MOV.U32 R25, RZ, RZ, 0x3e928af3 ;  /* 0x3e928af3ff197424 */ /* 0x000fe400078e00ff */
[----:B------:R-:W-:Y:S02]  /*13e0*/  IMAD.MOV.U32 R26, RZ, RZ, 0x62401315 ;  /* 0x62401315ff1a7424 */ /* 0x000fe400078e00ff */
[----:B------:R-:W-:Y:S02]  /*13f0*/  IMAD.MOV.U32 R27, RZ, RZ, 0x3ec71dee ;  /* 0x3ec71deeff1b7424 */ /* 0x000fe400078e00ff */
[-CC-:B------:R-:W-:Y:S02]  /*1400*/  DFMA R20, R14, R28.reuse, R24.reuse ;  /* 0x0000001c0e14722b */ /* 0x180fe40000000018 */
[----:B------:R-:W-:-:S06]  /*1410*/  DFMA R24, R18, R28, R24 ;  /* 0x0000001c1218722b */ /* 0x000fcc0000000018 */
[--C-:B------:R-:W-:Y:S02]  /*1420*/  DFMA R20, R14, R20, R26.reuse ;  /* 0x000000140e14722b */ /* 0x100fe4000000001a */
[----:B------:R-:W-:Y:S01]  /*1430*/  DFMA R24, R18, R24, R26 ;  /* 0x000000181218722b */ /* 0x000fe2000000001a */
[----:B------:R-:W-:Y:S02]  /*1440*/  IMAD.MOV.U32 R26, RZ, RZ, 0x7c89eb71 ;  /* 0x7c89eb71ff1a7424 */ /* 0x000fe400078e00ff */
[----:B------:R-:W-:-:S06]  /*1450*/  IMAD.MOV.U32 R27, RZ, RZ, 0x3efa0199 ;  /* 0x3efa0199ff1b7424 */ /* 0x000fcc00078e00ff */
        /* <DEDUP_REMOVED lines=25> */
[----:B------:R-:W-:-:S06]  /*15f0*/  DFMA R24, R18, R24, R26 ;  /* 0x000000181218722b */ /* 0x000fcc000000001a */
[----:B------:R-:W-:Y:S02]  /*1600*/  DFMA R20, R14, R20, 1 ;  /* 0x3ff000000e14742b */ /* 0x000fe40000000014 */
[----:B------:R-:W-:-:S06]  /*1610*/  DFMA R24, R18, R24, 1 ;  /* 0x3ff000001218742b */ /* 0x000fcc0000000018 */
[----:B------:R-:W-:Y:S02]  /*1620*/  DFMA R20, R14, R20, 1 ;  /* 0x3ff000000e14742b */ /* 0x000fe40000000014 */
[----:B------:R-:W-:-:S08]  /*1630*/  DFMA R24, R18, R24, 1 ;  /* 0x3ff000001218742b */ /* 0x000fd00000000018 */
[----:B------:R-:W-:Y:S02]  /*1640*/  IMAD R15, R12, 0x100000, R21 ;  /* 0x001000000c0f7824 */ /* 0x000fe400078e0215 */
[----:B------:R-:W-:Y:S02]  /*1650*/  IMAD R19, R4, 0x100000, R25 ;  /* 0x0010000004137824 */ /* 0x000fe400078e0219 */
[----:B------:R-:W-:Y:S02]  /*1660*/  IMAD.MOV.U32 R14, RZ, RZ, R20 ;  /* 0x000000ffff0e7224 */ /* 0x000fe400078e0014 */
[----:B------:R-:W-:Y:S01]  /*1670*/  IMAD.MOV.U32 R18, RZ, RZ, R24 ;  /* 0x000000ffff127224 */ /* 0x000fe200078e0018 */
[----:B------:R-:W-:Y:S06]  /*1680*/  @!P0 BRA `(.L_x_114) ;  /* 0x0000000000348947 */ /* 0x000fec0003800000 */
        /* <DEDUP_REMOVED lines=8> */
[----:B------:R-:W-:Y:S02]  /*1710*/  @!P1 IMAD.IADD R12, R12, 0x1, -R11 ;  /* 0x000000010c0c9824 */ /* 0x000fe400078e0a0b */
[----:B------:R-:W-:-:S03]  /*1720*/  @!P1 IMAD R11, R11, 0x100000, R21 ;  /* 0x001000000b0b9824 */ /* 0x000fc600078e0215 */
[----:B------:R-:W-:Y:S01]  /*1730*/  @!P1 LEA R13, R12, 0x3ff00000, 0x14 ;  /* 0x3ff000000c0d9811 */ /* 0x000fe200078ea0ff */
[----:B------:R-:W-:-:S06]  /*1740*/  @!P1 IMAD.MOV.U32 R12, RZ, RZ, RZ ;  /* 0x000000ffff0c9224 */ /* 0x000fcc00078e00ff */
[----:B------:R-:W-:-:S11]  /*1750*/  @!P1 DMUL R14, R10, R12 ;  /* 0x0000000c0a0e9228 */ /* 0x000fd60000000000 */
.L_x_114:
[----:B------:R-:W-:Y:S05]  /*1760*/  BSYNC.RECONVERGENT B0 ;  /* 0x0000000000007941 */ /* 0x000fea0003800200 */
.L_x_113:
[----:B------:R-:W-:Y:S04]  /*1770*/  BSSY.RECONVERGENT B0, `(.L_x_115) ;  /* 0x000000f000007945 */ /* 0x000fe80003800200 */
[----:B------:R-:W-:Y:S05]  /*1780*/  @!P2 BRA `(.L_x_116) ;  /* 0x000000000034a947 */ /* 0x000fea0003800000 */
        /* <DEDUP_REMOVED lines=13> */
.L_x_116:
[----:B------:R-:W-:Y:S05]  /*1860*/  BSYNC.RECONVERGENT B0 ;  /* 0x0000000000007941 */ /* 0x000fea0003800200 */
.L_x_115:
[----:B------:R-:W-:Y:S01]  /*1870*/  DADD R18, R18, R18 ;  /* 0x0000000012127229 */ /* 0x000fe20000000012 */
[----:B------:R-:W-:Y:S01]  /*1880*/  BSSY.RECONVERGENT B0, `(.L_x_117) ;  /* 0x000000f000007945 */ /* 0x000fe20003800200 */
[----:B------:R-:W-:-:S06]  /*1890*/  DSETP.NEU.AND P0, PT, R22, RZ, PT ;  /* 0x000000ff1600722a */ /* 0x000fcc0003f0d000 */
[----:B------:R-:W-:-:S08]  /*18a0*/  DADD R18, -R18, R14 ;  /* 0x0000000012127229 */ /* 0x000fd0000000010e */
[----:B------:R-:W-:Y:S01]  /*18b0*/  DMUL R8, R8, R18 ;  /* 0x0000001208087228 */ /* 0x000fe20000000000 */
[----:B------:R-:W-:Y:S01]  /*18c0*/  @!P0 CS2R R2, SRZ ;  /* 0x0000000000028805 */ /* 0x000fe2000001ff00 */
[----:B------:R-:W-:Y:S09]  /*18d0*/  @!P0 BRA `(.L_x_118) ;  /* 0x0000000000248947 */ /* 0x000ff20003800000 */
[----:B------:R-:W-:Y:S01]  /*18e0*/  DADD R4, -RZ, |R22| ;  /* 0x00000000ff047229 */ /* 0x000fe20000000516 */
[----:B------:R-:W-:Y:S01]  /*18f0*/  ISETP.GE.AND P0, PT, R23, RZ, PT ;  /* 0x000000ff1700720c */ /* 0x000fe20003f06270 */
[----:B------:R-:W-:Y:S02]  /*1900*/  IMAD.MOV.U32 R2, RZ, RZ, RZ ;  /* 0x000000ffff027224 */ /* 0x000fe400078e00ff */
[----:B------:R-:W-:-:S06]  /*1910*/  IMAD.MOV.U32 R3, RZ, RZ, 0x40040000 ;  /* 0x40040000ff037424 */ /* 0x000fcc00078e00ff */
[----:B------:R-:W-:Y:S01]  /*1920*/  IMAD.MOV.U32 R6, RZ, RZ, R4 ;  /* 0x000000ffff067224 */ /* 0x000fe200078e0004 */
[----:B------:R-:W-:-:S07]  /*1930*/  MOV R4, 0x1950 ;  /* 0x0000195000047802 */ /* 0x000fce0000000f00 */
[----:B------:R-:W-:Y:S05]  /*1940*/  CALL.REL.NOINC `($_Z15kernelgpuPaira3IdEvPT_S1_S1_S1_PiS2_S2_S2_S1_S1_S2_iiiiii$__internal_accurate_pow) ;  /* 0x0000000800c87944 */ /* 0x000fea0003c00000 */
[----:B------:R-:W-:Y:S02]  /*1950*/  FSEL R2, R2, RZ, P0 ;  /* 0x000000ff02027208 */ /* 0x000fe40000000000 */
[----:B------:R-:W-:-:S07]  /*1960*/  FSEL R3, R3, -QNAN , P0 ;  /* 0xfff8000003037808 */ /* 0x000fce0000000000 */
.L_x_118:
[----:B------:R-:W-:Y:S05]  /*1970*/  BSYNC.RECONVERGENT B0 ;  /* 0x0000000000007941 */ /* 0x000fea0003800200 */
.L_x_117:
[----:B------:R-:W-:Y:S01]  /*1980*/  DMUL R4, R16, R16 ;  /* 0x0000001010047228 */ /* 0x000fe20000000000 */
[----:B------:R-:W-:Y:S01]  /*1990*/  BSSY.RECONVERGENT B0, `(.L_x_119) ;  /* 0x000001a000007945 */ /* 0x000fe20003800200 */
[C---:B------:R-:W-:Y:S02]  /*19a0*/  DSETP.NEU.AND P3, PT, R22.reuse, 1, PT ;  /* 0x3ff000001600742a */ /* 0x040fe40003f6d000 */
[----:B------:R-:W-:-:S04]  /*19b0*/  DSETP.NEU.AND P0, PT, R22, RZ, PT ;  /* 0x000000ff1600722a */ /* 0x000fc80003f0d000 */
[----:B------:R-:W-:-:S08]  /*19c0*/  DMUL R4, R16, R4 ;  /* 0x0000000410047228 */ /* 0x000fd00000000000 */
[----:B------:R-:W-:-:S08]  /*19d0*/  DMUL R10, R16, R4 ;  /* 0x00000004100a7228 */ /* 0x000fd00000000000 */
[----:B------:R-:W-:-:S06]  /*19e0*/  DMUL R20, R16, R10 ;  /* 0x0000000a10147228 */ /* 0x000fcc0000000000 */
[----:B------:R-:W0:Y:S04]  /*19f0*/  MUFU.RCP64H R13, R21 ;  /* 0x00000015000d7308 */ /* 0x000e280000001800 */
[----:B------:R-:W-:-:S05]  /*1a00*/  VIADD R12, R21, 0x300402 ;  /* 0x00300402150c7836 */ /* 0x000fca0000000000 */
[----:B------:R-:W-:Y:S01]  /*1a10*/  FSETP.GEU.AND P2, PT, |R12|, 5.8789094863358348022e-39, PT ;  /* 0x004004020c00780b */ /* 0x000fe20003f4e200 */
[----:B0-----:R-:W-:-:S08]  /*1a20*/  DFMA R4, -R20, R12, 1 ;  /* 0x3ff000001404742b */ /* 0x001fd0000000010c */
[----:B------:R-:W-:-:S08]  /*1a30*/  DFMA R4, R4, R4, R4 ;  /* 0x000000040404722b */ /* 0x000fd00000000004 */
[----:B------:R-:W-:Y:S02]  /*1a40*/  DFMA R14, R12, R4, R12 ;  /* 0x000000040c0e722b */ /* 0x000fe4000000000c */
[C---:B------:R-:W-:Y:S02]  /*1a50*/  DADD R4, R22.reuse, 2.5 ;  /* 0x4004000016047429 */ /* 0x040fe40000000000 */
[----:B------:R-:W-:-:S04]  /*1a60*/  DMUL R12, R22, R22 ;  /* 0x00000016160c7228 */ /* 0x000fc80000000000 */
[----:B------:R-:W-:-:S04]  /*1a70*/  DFMA R18, -R20, R14, 1 ;  /* 0x3ff000001412742b */ /* 0x000fc8000000010e */
[----:B------:R-:W-:-:S04]  /*1a80*/  LOP3.LUT R6, R5, 0x7ff00000, RZ, 0xc0, !PT ;  /* 0x7ff0000005067812 */ /* 0x000fc800078ec0ff */
[----:B------:R-:W-:Y:S01]  /*1a90*/  ISETP.NE.AND P1, PT, R6, 0x7ff00000, PT ;  /* 0x7ff000000600780c */ /* 0x000fe20003f25270 */
[----:B------:R-:W-:Y:S02]  /*1aa0*/  DFMA R4, R14, R18, R14 ;  /* 0x000000120e04722b */ /* 0x000fe4000000000e */
[----:B------:R-:W-:-:S10]  /*1ab0*/  DMUL R14, R16, R20 ;  /* 0x00000014100e7228 */ /* 0x000fd40000000000 */
[----:B------:R-:W-:Y:S05]  /*1ac0*/  @P1 BRA `(.L_x_120) ;  /* 0x0000000000181947 */ /* 0x000fea0003800000 */
[----:B------:R-:W-:-:S14]  /*1ad0*/  DSETP.NAN.AND P1, PT, R22, R22, PT ;  /* 0x000000161600722a */ /* 0x000fdc0003f28000 */
[----:B------:R-:W-:Y:S01]  /*1ae0*/  @P1 DADD R2, R22, 2.5 ;  /* 0x4004000016021429 */ /* 0x000fe20000000000 */
[----:B------:R-:W-:Y:S10]  /*1af0*/  @P1 BRA `(.L_x_120) ;  /* 0x00000000000c1947 */ /* 0x000ff40003800000 */
[----:B------:R-:W-:-:S14]  /*1b00*/  DSETP.NEU.AND P1, PT, |R22|, +INF , PT ;  /* 0x7ff000001600742a */ /* 0x000fdc0003f2d200 */
[----:B------:R-:W-:Y:S02]  /*1b10*/  @!P1 IMAD.MOV.U32 R2, RZ, RZ, 0x0 ;  /* 0x00000000ff029424 */ /* 0x000fe400078e00ff */
[----:B------:R-:W-:-:S07]  /*1b20*/  @!P1 IMAD.MOV.U32 R3, RZ, RZ, 0x7ff00000 ;  /* 0x7ff00000ff039424 */ /* 0x000fce00078e00ff */
.L_x_120:
[----:B------:R-:W-:Y:S05]  /*1b30*/  BSYNC.RECONVERGENT B0 ;  /* 0x0000000000007941 */ /* 0x000fea0003800200 */
.L_x_119:
        /* <DEDUP_REMOVED lines=11> */
.L_x_121:
[----:B------:R-:W0:Y:S01]  /*1bf0*/  MUFU.RCP64H R3, R15 ;  /* 0x0000000f00037308 */ /* 0x000e220000001800 */
[----:B------:R-:W-:Y:S01]  /*1c00*/  VIADD R2, R15, 0x300402 ;  /* 0x003004020f027836 */ /* 0x000fe20000000000 */
[----:B------:R-:W-:-:S04]  /*1c10*/  DMUL R18, R4, R18 ;  /* 0x0000001204127228 */ /* 0x000fc80000000000 */
[----:B------:R-:W-:Y:S01]  /*1c20*/  FSETP.GEU.AND P1, PT, |R2|, 5.8789094863358348022e-39, PT ;  /* 0x004004020200780b */ /* 0x000fe20003f2e200 */
[----:B0-----:R-:W-:-:S08]  /*1c30*/  DFMA R20, -R14, R2, 1 ;  /* 0x3ff000000e14742b */ /* 0x001fd00000000102 */
[----:B------:R-:W-:-:S08]  /*1c40*/  DFMA R20, R20, R20, R20 ;  /* 0x000000141414722b */ /* 0x000fd00000000014 */
[----:B------:R-:W-:-:S08]  /*1c50*/  DFMA R20, R2, R20, R2 ;  /* 0x000000140214722b */ /* 0x000fd00000000002 */
[----:B------:R-:W-:-:S08]  /*1c60*/  DFMA R24, -R14, R20, 1 ;  /* 0x3ff000000e18742b */ /* 0x000fd00000000114 */
[----:B------:R-:W-:Y:S02]  /*1c70*/  DFMA R24, R20, R24, R20 ;  /* 0x000000181418722b */ /* 0x000fe40000000014 */
[----:B------:R-:W-:Y:S01]  /*1c80*/  DMUL R20, R22, R12 ;  /* 0x0000000c16147228 */ /* 0x000fe20000000000 */
        /* <DEDUP_REMOVED lines=9> */
.L_x_122:
[----:B------:R-:W0:Y:S01]  /*1d20*/  MUFU.RCP64H R3, R11 ;  /* 0x0000000b00037308 */ /* 0x000e220000001800 */
[----:B------:R-:W-:Y:S01]  /*1d30*/  VIADD R2, R11, 0x300402 ;  /* 0x003004020b027836 */ /* 0x000fe20000000000 */
[----:B------:R-:W-:-:S04]  /*1d40*/  DMUL R20, R20, R24 ;  /* 0x0000001814147228 */ /* 0x000fc80000000000 */
[----:B------:R-:W-:-:S04]  /*1d50*/  FSETP.GEU.AND P1, PT, |R2|, 5.8789094863358348022e-39, PT ;  /* 0x004004020200780b */ /* 0x000fc80003f2e200 */
[----:B------:R-:W-:Y:S02]  /*1d60*/  DMUL R20, R20, -70 ;  /* 0xc051800014147828 */ /* 0x000fe40000000000 */
        /* <DEDUP_REMOVED lines=14> */
.L_x_123:
[----:B------:R-:W-:Y:S01]  /*1e50*/  DMUL R4, R12, R4 ;  /* 0x000000040c047228 */ /* 0x000fe20000000000 */
[----:B------:R-:W-:Y:S01]  /*1e60*/  BSSY.RECONVERGENT B0, `(.L_x_124) ;  /* 0x000000f000007945 */ /* 0x000fe20003800200 */
[----:B------:R-:W-:Y:S01]  /*1e70*/  DMUL R16, R16, R14 ;  /* 0x0000000e10107228 */ /* 0x000fe20000000000 */
[----:B------:R-:W-:-:S05]  /*1e80*/  @!P0 CS2R R2, SRZ ;  /* 0x0000000000028805 */ /* 0x000fca000001ff00 */
[----:B------:R-:W-:-:S08]  /*1e90*/  DFMA R4, R4, -35, R20 ;  /* 0xc04180000404782b */ /* 0x000fd00000000014 */
[----:B------:R-:W-:Y:S01]  /*1ea0*/  DFMA R10, R18, 84, R4 ;  /* 0x40550000120a782b */ /* 0x000fe20000000004 */
[----:B------:R-:W-:Y:S10]  /*1eb0*/  @!P0 BRA `(.L_x_125) ;  /* 0x0000000000248947 */ /* 0x000ff40003800000 */
        /* <DEDUP_REMOVED lines=9> */
.L_x_125:
[----:B------:R-:W-:Y:S05]  /*1f50*/  BSYNC.RECONVERGENT B0 ;  /* 0x0000000000007941 */ /* 0x000fea0003800200 */
.L_x_124:
[----:B------:R-:W0:Y:S01]  /*1f60*/  MUFU.RCP64H R13, R17 ;  /* 0x00000011000d7308 */ /* 0x000e220000001800 */
[----:B------:R-:W-:Y:S01]  /*1f70*/  VIADD R12, R17, 0x300402 ;  /* 0x00300402110c7836 */ /* 0x000fe20000000000 */
[----:B------:R-:W-:Y:S01]  /*1f80*/  BSSY.RECONVERGENT B0, `(.L_x_126) ;  /* 0x0000012000007945 */ /* 0x000fe20003800200 */
[----:B------:R-:W-:-:S03]  /*1f90*/  DSETP.NEU.AND P2, PT, R22, 1, PT ;  /* 0x3ff000001600742a */ /* 0x000fc60003f4d000 */
        /* <DEDUP_REMOVED lines=10> */
[----:B------:R-:W-:-:S14]  /*2040*/  DSETP.NAN.AND P0, PT, R22, R22, PT ;  /* 0x000000161600722a */ /* 0x000fdc0003f08000 */
[----:B------:R-:W-:Y:S01]  /*2050*/  @P0 DADD R2, R22, 3.5 ;  /* 0x400c000016020429 */ /* 0x000fe20000000000 */
[----:B------:R-:W-:Y:S10]  /*2060*/  @P0 BRA `(.L_x_127) ;  /* 0x00000000000c0947 */ /* 0x000ff40003800000 */
[----:B------:R-:W-:-:S14]  /*2070*/  DSETP.NEU.AND P0, PT, |R22|, +INF , PT ;  /* 0x7ff000001600742a */ /* 0x000fdc0003f0d200 */
[----:B------:R-:W-:Y:S02]  /*2080*/  @!P0 IMAD.MOV.U32 R2, RZ, RZ, 0x0 ;  /* 0x00000000ff028424 */ /* 0x000fe400078e00ff */
[----:B------:R-:W-:-:S07]  /*2090*/  @!P0 IMAD.MOV.U32 R3, RZ, RZ, 0x7ff00000 ;  /* 0x7ff00000ff038424 */ /* 0x000fce00078e00ff */
.L_x_127:
[----:B------:R-:W-:Y:S05]  /*20a0*/  BSYNC.RECONVERGENT B0 ;  /* 0x0000000000007941 */ /* 0x000fea0003800200 */
.L_x_126:
        /* <DEDUP_REMOVED lines=11> */
.L_x_128:
[----:B------:R-:W-:Y:S01]  /*2160*/  DMUL R12, R14, R12 ;  /* 0x0000000c0e0c7228 */ /* 0x000fe20000000000 */
[----:B------:R-:W0:Y:S07]  /*2170*/  LDC.64 R2, c[0x0][0x380] ;  /* 0x0000e000ff027b82 */ /* 0x000e2e0000000a00 */
[----:B------:R-:W-:-:S08]  /*2180*/  DFMA R10, R12, 20, R10 ;  /* 0x403400000c0a782b */ /* 0x000fd0000000000a */
[----:B------:R-:W-:-:S08]  /*2190*/  DADD R10, R10, 1 ;  /* 0x3ff000000a0a7429 */ /* 0x000fd00000000000 */
[----:B------:R-:W-:Y:S01]  /*21a0*/  DMUL R8, R8, R10 ;  /* 0x0000000a08087228 */ /* 0x000fe20000000000 */
[----:B0-----:R-:W-:-:S04]  /*21b0*/  IMAD.WIDE R2, R7, 0x8, R2 ;  /* 0x0000000807027825 */ /* 0x001fc800078e0202 */
[----:B------:R-:W-:Y:S02]  /*21c0*/  IMAD.IADD R7, R0, 0x1, R7 ;  /* 0x0000000100077824 */ /* 0x000fe400078e0207 */
[----:B------:R0:W-:Y:S03]  /*21d0*/  STG.E.64 desc[UR6][R2.64], R8 ;  /* 0x0000000802007986 */ /* 0x0001e6000c101b06 */
[----:B------:R-:W-:-:S13]  /*21e0*/  ISETP.GE.AND P0, PT, R7, UR10, PT ;  /* 0x0000000a07007c0c */ /* 0x000fda000bf06270 */
[----:B0-----:R-:W-:Y:S05]  /*21f0*/  @!P0 BRA `(.L_x_129) ;  /* 0xffffffdc00b08947 */ /* 0x001fea000383ffff */
[----:B------:R-:W-:Y:S05]  /*2200*/  EXIT ;  /* 0x000000000000794d */ /* 0x000fea0003800000 */
        .weak           $__internal_6_$__cuda_sm20_dblrcp_rn_slowpath_v3
        .type           $__internal_6_$__cuda_sm20_dblrcp_rn_slowpath_v3,@function
        .size           $__internal_6_$__cuda_sm20_dblrcp_rn_slowpath_v3,($_Z15kernelgpuPaira3IdEvPT_S1_S1_S1_PiS2_S2_S2_S1_S1_S2_iiiiii$__internal_accurate_pow - $__internal_6_$__cuda_sm20_dblrcp_rn_slowpath_v3)
$__internal_6_$__cuda_sm20_dblrcp_rn_slowpath_v3:
        /* <DEDUP_REMOVED lines=24> */
.L_x_133:
[----:B------:R-:W-:-:S06]  /*2390*/  DMUL R2, R2, 8.11296384146066816958e+31 ;  /* 0x4690000002027828 */ /* 0x000fcc0000000000 */
        /* <DEDUP_REMOVED lines=8> */
.L_x_131:
[----:B------:R-:W-:Y:S01]  /*2420*/  LOP3.LUT R27, R3, 0x80000, RZ, 0xfc, !PT ;  /* 0x00080000031b7812 */ /* 0x000fe200078efcff */
[----:B------:R-:W-:-:S07]  /*2430*/  IMAD.MOV.U32 R26, RZ, RZ, R2 ;  /* 0x000000ffff1a7224 */ /* 0x000fce00078e0002 */
.L_x_132:
[----:B------:R-:W-:Y:S05]  /*2440*/  BSYNC.RECONVERGENT B0 ;  /* 0x0000000000007941 */ /* 0x000fea0003800200 */
.L_x_130:
[----:B------:R-:W-:-:S04]  /*2450*/  IMAD.MOV.U32 R5, RZ, RZ, 0x0 ;  /* 0x00000000ff057424 */ /* 0x000fc800078e00ff */
[----:B------:R-:W-:Y:S05]  /*2460*/  RET.REL.NODEC R4 `(_Z15kernelgpuPaira3IdEvPT_S1_S1_S1_PiS2_S2_S2_S1_S1_S2_iiiiii) ;  /* 0xffffffd804e47950 */ /* 0x000fea0003c3ffff */
        .type           $_Z15kernelgpuPaira3IdEvPT_S1_S1_S1_PiS2_S2_S2_S1_S1_S2_iiiiii$__internal_accurate_pow,@function
        .size           $_Z15kernelgpuPaira3IdEvPT_S1_S1_S1_PiS2_S2_S2_S1_S1_S2_iiiiii$__internal_accurate_pow,(.L_x_201 - $_Z15kernelgpuPaira3IdEvPT_S1_S1_S1_PiS2_S2_S2_S1_S1_S2_iiiiii$__internal_accurate_pow)
$_Z15kernelgpuPaira3IdEvPT_S1_S1_S1_PiS2_S2_S2_S1_S1_S2_iiiiii$__internal_accurate_pow:
[----:B------:R-:W-:Y:S01]  /*2470*/  ISETP.GT.U32.AND P2, PT, R5, 0xfffff, PT ;  /* 0x000fffff0500780c */ /* 0x000fe20003f44070 */
[----:B------:R-:W-:Y:S01]  /*2480*/  IMAD.MOV.U32 R30, RZ, RZ, R6 ;  /* 0x000000ffff1e7224 */ /* 0x000fe200078e0006 */
[----:B------:R-:W-:Y:S01]  /*2490*/  UMOV UR4, 0x7d2cafe2 ;  /* 0x7d2cafe200047882 */ /* 0x000fe20000000000 */
[--C-:B------:R-:W-:Y:S01]  /*24a0*/  IMAD.MOV.U32 R31, RZ, RZ, R5.reuse ;  /* 0x000000ffff1f7224 */ /* 0x100fe200078e0005 */
[----:B------:R-:W-:Y:S01]  /*24b0*/  UMOV UR5, 0x3eb0f5ff ;  /* 0x3eb0f5ff00057882 */ /* 0x000fe20000000000 */
[--C-:B------:R-:W-:Y:S01]  /*24c0*/  IMAD.MOV.U32 R32, RZ, RZ, R5.reuse ;  /* 0x000000ffff207224 */ /* 0x100fe200078e0005 */
[----:B------:R-:W-:Y:S01]  /*24d0*/  SHF.R.U32.HI R5, RZ, 0x14, R5 ;  /* 0x00000014ff057819 */ /* 0x000fe20000011605 */
[----:B------:R-:W-:Y:S01]  /*24e0*/  UMOV UR8, 0x3b39803f ;  /* 0x3b39803f00087882 */ /* 0x000fe20000000000 */
[----:B------:R-:W-:-:S05]  /*24f0*/  UMOV UR9, 0x3c7abc9e ;  /* 0x3c7abc9e00097882 */ /* 0x000fca0000000000 */
[----:B------:R-:W-:-:S10]  /*2500*/  @!P2 DMUL R30, R30, 1.80143985094819840000e+16 ;  /* 0x435000001e1ea828 */ /* 0x000fd40000000000 */
[----:B------:R-:W-:Y:S01]  /*2510*/  @!P2 IMAD.MOV.U32 R32, RZ, RZ, R31 ;  /* 0x000000ffff20a224 */ /* 0x000fe200078e001f */
[----:B------:R-:W-:Y:S01]  /*2520*/  @!P2 LEA.HI R5, R31, 0xffffffca, RZ, 0xc ;  /* 0xffffffca1f05a811 */ /* 0x000fe200078f60ff */
[----:B------:R-:W-:Y:S02]  /*2530*/  @!P2 IMAD.MOV.U32 R6, RZ, RZ, R30 ;  /* 0x000000ffff06a224 */ /* 0x000fe400078e001e */
[----:B------:R-:W-:Y:S01]  /*2540*/  IMAD.MOV.U32 R31, RZ, RZ, 0x43300000 ;  /* 0x43300000ff1f7424 */ /* 0x000fe200078e00ff */
[----:B------:R-:W-:Y:S01]  /*2550*/  LOP3.LUT R32, R32, 0x800fffff, RZ, 0xc0, !PT ;  /* 0x800fffff20207812 */ /* 0x000fe200078ec0ff */
[----:B------:R-:W-:Y:S02]  /*2560*/  IMAD.MOV.U32 R36, RZ, RZ, R6 ;  /* 0x000000ffff247224 */ /* 0x000fe400078e0006 */
[----:B------:R-:W-:Y:S01]  /*2570*/  VIADD R30, R5, 0xfffffc01 ;  /* 0xfffffc01051e7836 */ /* 0x000fe20000000000 */
[----:B------:R-:W-:Y:S01]  /*2580*/  LOP3.LUT R37, R32, 0x3ff00000, RZ, 0xfc, !PT ;  /* 0x3ff0000020257812 */ /* 0x000fe200078efcff */
[----:B------:R-:W-:-:S03]  /*2590*/  IMAD.MOV.U32 R32, RZ, RZ, RZ ;  /* 0x000000ffff207224 */ /* 0x000fc600078e00ff */
[----:B------:R-:W-:-:S13]  /*25a0*/  ISETP.GE.U32.AND P3, PT, R37, 0x3ff6a09f, PT ;  /* 0x3ff6a09f2500780c */ /* 0x000fda0003f66070 */
[----:B------:R-:W-:Y:S02]  /*25b0*/  @P3 VIADD R33, R37, 0xfff00000 ;  /* 0xfff0000025213836 */ /* 0x000fe40000000000 */
[----:B------:R-:W-:Y:S02]  /*25c0*/  @P3 VIADD R30, R5, 0xfffffc02 ;  /* 0xfffffc02051e3836 */ /* 0x000fe40000000000 */
[----:B------:R-:W-:Y:S02]  /*25d0*/  @P3 IMAD.MOV.U32 R37, RZ, RZ, R33 ;  /* 0x000000ffff253224 */ /* 0x000fe400078e0021 */
[----:B------:R-:W-:Y:S01]  /*25e0*/  IMAD.SHL.U32 R5, R3, 0x2, RZ ;  /* 0x0000000203057824 */ /* 0x000fe200078e00ff */
[----:B------:R-:W-:-:S03]  /*25f0*/  LOP3.LUT R30, R30, 0x80000000, RZ, 0x3c, !PT ;  /* 0x800000001e1e7812 */ /* 0x000fc600078e3cff */
[C---:B------:R-:W-:Y:S01]  /*2600*/  DADD R38, R36.reuse, 1 ;  /* 0x3ff0000024267429 */ /* 0x040fe20000000000 */
[----:B------:R-:W-:Y:S01]  /*2610*/  ISETP.GT.U32.AND P2, PT, R5, -0x2000001, PT ;  /* 0xfdffffff0500780c */ /* 0x000fe20003f44070 */
[----:B------:R-:W-:-:S04]  /*2620*/  DADD R36, R36, -1 ;  /* 0xbff0000024247429 */ /* 0x000fc80000000000 */
[----:B------:R-:W0:Y:S02]  /*2630*/  MUFU.RCP64H R33, R39 ;  /* 0x0000002700217308 */ /* 0x000e240000001800 */
[----:B0-----:R-:W-:-:S08]  /*2640*/  DFMA R44, -R38, R32, 1 ;  /* 0x3ff00000262c742b */ /* 0x001fd00000000120 */
[----:B------:R-:W-:-:S08]  /*2650*/  DFMA R44, R44, R44, R44 ;  /* 0x0000002c2c2c722b */ /* 0x000fd0000000002c */
[----:B------:R-:W-:Y:S01]  /*2660*/  DFMA R44, R32, R44, R32 ;  /* 0x0000002c202c722b */ /* 0x000fe20000000020 */
[----:B------:R-:W-:Y:S02]  /*2670*/  IMAD.MOV.U32 R32, RZ, RZ, 0x41ad3b5a ;  /* 0x41ad3b5aff207424 */ /* 0x000fe400078e00ff */
[----:B------:R-:W-:-:S05]  /*2680*/  IMAD.MOV.U32 R33, RZ, RZ, 0x3ed0f5d2 ;  /* 0x3ed0f5d2ff217424 */ /* 0x000fca00078e00ff */
[----:B------:R-:W-:-:S08]  /*2690*/  DMUL R34, R36, R44 ;  /* 0x0000002c24227228 */ /* 0x000fd00000000000 */
[----:B------:R-:W-:-:S08]  /*26a0*/  DFMA R34, R36, R44, R34 ;  /* 0x0000002c2422722b */ /* 0x000fd00000000022 */
[CC--:B------:R-:W-:Y:S02]  /*26b0*/  DMUL R40, R34.reuse, R34.reuse ;  /* 0x0000002222287228 */ /* 0x0c0fe40000000000 */
[----:B------:R-:W-:-:S06]  /*26c0*/  DMUL R46, R34, R34 ;  /* 0x00000022222e7228 */ /* 0x000fcc0000000000 */
        /* <DEDUP_REMOVED lines=18> */
[----:B------:R-:W-:-:S05]  /*27f0*/  DMUL R32, R44, R32 ;  /* 0x000000202c207228 */ /* 0x000fca0000000000 */
[----:B------:R-:W-:Y:S01]  /*2800*/  DFMA R38, R40, R38, UR4 ;  /* 0x0000000428267e2b */ /* 0x000fe20008000026 */
[----:B------:R-:W-:Y:S01]  /*2810*/  UMOV UR4, 0x55555555 ;  /* 0x5555555500047882 */ /* 0x000fe20000000000 */
[----:B------:R-:W-:-:S03]  /*2820*/  UMOV UR5, 0x3fb55555 ;  /* 0x3fb5555500057882 */ /* 0x000fc60000000000 */
[----:B------:R-:W-:Y:S02]  /*2830*/  VIADD R45, R33, 0x100000 ;  /* 0x00100000212d7836 */ /* 0x000fe40000000000 */
[----:B------:R-:W-:Y:S01]  /*2840*/  IMAD.MOV.U32 R44, RZ, RZ, R32 ;  /* 0x000000ffff2c7224 */ /* 0x000fe200078e0020 */
[----:B------:R-:W-:-:S08]  /*2850*/  DFMA R42, R40, R38, UR4 ;  /* 0x00000004282a7e2b */ /* 0x000fd00008000026 */
[----:B------:R-:W-:Y:S01]  /*2860*/  DADD R36, -R42, UR4 ;  /* 0x000000042a247e29 */ /* 0x000fe20008000100 */
[----:B------:R-:W-:Y:S01]  /*2870*/  UMOV UR4, 0xb9e7b0 ;  /* 0x00b9e7b000047882 */ /* 0x000fe20000000000 */
[----:B------:R-:W-:-:S06]  /*2880*/  UMOV UR5, 0x3c46a4cb ;  /* 0x3c46a4cb00057882 */ /* 0x000fcc0000000000 */
[----:B------:R-:W-:Y:S02]  /*2890*/  DFMA R36, R40, R38, R36 ;  /* 0x000000262824722b */ /* 0x000fe40000000024 */
[C---:B------:R-:W-:Y:S02]  /*28a0*/  DMUL R38, R34.reuse, R46 ;  /* 0x0000002e22267228 */ /* 0x040fe40000000000 */
[----:B------:R-:W-:-:S04]  /*28b0*/  DFMA R40, R34, R34, -R46 ;  /* 0x000000222228722b */ /* 0x000fc8000000082e */
[----:B------:R-:W-:Y:S01]  /*28c0*/  DADD R36, R36, -UR4 ;  /* 0x8000000424247e29 */ /* 0x000fe20008000000 */
[----:B------:R-:W-:Y:S01]  /*28d0*/  UMOV UR4, 0x80000000 ;  /* 0x8000000000047882 */ /* 0x000fe20000000000 */
[C---:B------:R-:W-:Y:S01]  /*28e0*/  DFMA R48, R34.reuse, R46, -R38 ;  /* 0x0000002e2230722b */ /* 0x040fe20000000826 */
[----:B------:R-:W-:Y:S01]  /*28f0*/  UMOV UR5, 0x43300000 ;  /* 0x4330000000057882 */ /* 0x000fe20000000000 */
[----:B------:R-:W-:Y:S02]  /*2900*/  DFMA R44, R34, R44, R40 ;  /* 0x0000002c222c722b */ /* 0x000fe40000000028 */
[----:B------:R-:W-:Y:S01]  /*2910*/  DADD R30, R30, -UR4 ;  /* 0x800000041e1e7e29 */ /* 0x000fe20008000000 */
[----:B------:R-:W-:Y:S01]  /*2920*/  UMOV UR4, 0xfefa39ef ;  /* 0xfefa39ef00047882 */ /* 0x000fe20000000000 */
[----:B------:R-:W-:Y:S01]  /*2930*/  DADD R40, R42, R36 ;  /* 0x000000002a287229 */ /* 0x000fe20000000024 */
[----:B------:R-:W-:Y:S01]  /*2940*/  UMOV UR5, 0x3fe62e42 ;  /* 0x3fe62e4200057882 */ /* 0x000fe20000000000 */
[----:B------:R-:W-:-:S06]  /*2950*/  DFMA R48, R32, R46, R48 ;  /* 0x0000002e2030722b */ /* 0x000fcc0000000030 */
[----:B------:R-:W-:Y:S02]  /*2960*/  DMUL R46, R40, R38 ;  /* 0x00000026282e7228 */ /* 0x000fe40000000000 */
[----:B------:R-:W-:Y:S02]  /*2970*/  DFMA R44, R34, R44, R48 ;  /* 0x0000002c222c722b */ /* 0x000fe40000000030 */
[----:B------:R-:W-:-:S04]  /*2980*/  DADD R48, R42, -R40 ;  /* 0x000000002a307229 */ /* 0x000fc80000000828 */
[----:B------:R-:W-:-:S04]  /*2990*/  DFMA R42, R40, R38, -R46 ;  /* 0x00000026282a722b */ /* 0x000fc8000000082e */
[----:B------:R-:W-:-:S04]  /*29a0*/  DADD R48, R36, R48 ;  /* 0x0000000024307229 */ /* 0x000fc80000000030 */
        /* <DEDUP_REMOVED lines=9> */
[----:B------:R-:W-:-:S08]  /*2a40*/  DADD R38, R32, R34 ;  /* 0x0000000020267229 */ /* 0x000fd00000000022 */
[----:B------:R-:W-:-:S08]  /*2a50*/  DADD R32, R36, R38 ;  /* 0x0000000024207229 */ /* 0x000fd00000000026 */
[--C-:B------:R-:W-:Y:S02]  /*2a60*/  DFMA R34, R30, UR4, R32.reuse ;  /* 0x000000041e227c2b */ /* 0x100fe40008000020 */
[----:B------:R-:W-:-:S06]  /*2a70*/  DADD R40, R36, -R32 ;  /* 0x0000000024287229 */ /* 0x000fcc0000000820 */
[----:B------:R-:W-:Y:S02]  /*2a80*/  DFMA R36, R30, -UR4, R34 ;  /* 0x800000041e247c2b */ /* 0x000fe40008000022 */
[----:B------:R-:W-:-:S06]  /*2a90*/  DADD R40, R38, R40 ;  /* 0x0000000026287229 */ /* 0x000fcc0000000028 */
[----:B------:R-:W-:-:S08]  /*2aa0*/  DADD R36, -R32, R36 ;  /* 0x0000000020247229 */ /* 0x000fd00000000124 */
[----:B------:R-:W-:-:S08]  /*2ab0*/  DADD R36, R40, -R36 ;  /* 0x0000000028247229 */ /* 0x000fd00000000824 */
[----:B------:R-:W-:Y:S01]  /*2ac0*/  DFMA R30, R30, UR8, R36 ;  /* 0x000000081e1e7c2b */ /* 0x000fe20008000024 */
[----:B------:R-:W-:Y:S01]  /*2ad0*/  LOP3.LUT R37, R3, 0xff0fffff, RZ, 0xc0, !PT ;  /* 0xff0fffff03257812 */ /* 0x000fe200078ec0ff */
[----:B------:R-:W-:-:S03]  /*2ae0*/  IMAD.MOV.U32 R36, RZ, RZ, R2 ;  /* 0x000000ffff247224 */ /* 0x000fc600078e0002 */
[----:B------:R-:W-:-:S03]  /*2af0*/  SEL R37, R37, R3, P2 ;  /* 0x0000000325257207 */ /* 0x000fc60001000000 */
[----:B------:R-:W-:-:S08]  /*2b00*/  DADD R32, R34, R30 ;  /* 0x0000000022207229 */ /* 0x000fd0000000001e */
[----:B------:R-:W-:Y:S02]  /*2b10*/  DADD R34, R34, -R32 ;  /* 0x0000000022227229 */ /* 0x000fe40000000820 */
[----:B------:R-:W-:-:S06]  /*2b20*/  DMUL R2, R32, R36 ;  /* 0x0000002420027228 */ /* 0x000fcc0000000000 */
[----:B------:R-:W-:Y:S02]  /*2b30*/  DADD R34, R30, R34 ;  /* 0x000000001e227229 */ /* 0x000fe40000000022 */
[----:B------:R-:W-:Y:S01]  /*2b40*/  DFMA R32, R32, R36, -R2 ;  /* 0x000000242020722b */ /* 0x000fe20000000802 */
[----:B------:R-:W-:Y:S02]  /*2b50*/  IMAD.MOV.U32 R30, RZ, RZ, 0x652b82fe ;  /* 0x652b82feff1e7424 */ /* 0x000fe400078e00ff */
[----:B------:R-:W-:-:S05]  /*2b60*/  IMAD.MOV.U32 R31, RZ, RZ, 0x3ff71547 ;  /* 0x3ff71547ff1f7424 */ /* 0x000fca00078e00ff */
[----:B------:R-:W-:-:S08]  /*2b70*/  DFMA R36, R34, R36, R32 ;  /* 0x000000242224722b */ /* 0x000fd00000000020 */
        /* <DEDUP_REMOVED lines=48> */
[----:B------:R-:W-:-:S04]  /*2e80*/  @!P3 LEA.HI R2, R30, R30, RZ, 0x1 ;  /* 0x0000001e1e02b211 */ /* 0x000fc800078f08ff */
[----:B------:R-:W-:Y:S02]  /*2e90*/  @!P3 SHF.R.S32.HI R5, RZ, 0x1, R2 ;  /* 0x00000001ff05b819 */ /* 0x000fe40000011402 */
[----:B------:R-:W-:-:S03]  /*2ea0*/  FSEL R2, R38, RZ, P2 ;  /* 0x000000ff26027208 */ /* 0x000fc60001000000 */
[----:B------:R-:W-:Y:S02]  /*2eb0*/  @!P3 IMAD.IADD R30, R30, 0x1, -R5 ;  /* 0x000000011e1eb824 */ /* 0x000fe400078e0a05 */
[----:B------:R-:W-:-:S03]  /*2ec0*/  @!P3 IMAD R35, R5, 0x100000, R35 ;  /* 0x001000000523b824 */ /* 0x000fc600078e0223 */
[----:B------:R-:W-:Y:S01]  /*2ed0*/  @!P3 LEA R31, R30, 0x3ff00000, 0x14 ;  /* 0x3ff000001e1fb811 */ /* 0x000fe200078ea0ff */
[----:B------:R-:W-:-:S06]  /*2ee0*/  @!P3 IMAD.MOV.U32 R30, RZ, RZ, RZ ;  /* 0x000000ffff1eb224 */ /* 0x000fcc00078e00ff */
[----:B------:R-:W-:-:S11]  /*2ef0*/  @!P3 DMUL R2, R34, R30 ;  /* 0x0000001e2202b228 */ /* 0x000fd60000000000 */
.L_x_134:
[----:B------:R-:W-:Y:S01]  /*2f00*/  DFMA R36, R36, R2, R2 ;  /* 0x000000022424722b */ /* 0x000fe20000000002 */
[----:B------:R-:W-:Y:S01]  /*2f10*/  IMAD.MOV.U32 R5, RZ, RZ, 0x0 ;  /* 0x00000000ff057424 */ /* 0x000fe200078e00ff */
[----:B------:R-:W-:-:S08]  /*2f20*/  DSETP.NEU.AND P2, PT, |R2|, +INF , PT ;  /* 0x7ff000000200742a */ /* 0x000fd00003f4d200 */
[----:B------:R-:W-:Y:S02]  /*2f30*/  FSEL R2, R2, R36, !P2 ;  /* 0x0000002402027208 */ /* 0x000fe40005000000 */
[----:B------:R-:W-:Y:S01]  /*2f40*/  FSEL R3, R3, R37, !P2 ;  /* 0x0000002503037208 */ /* 0x000fe20005000000 */
[----:B------:R-:W-:Y:S06]  /*2f50*/  RET.REL.NODEC R4 `(_Z15kernelgpuPaira3IdEvPT_S1_S1_S1_PiS2_S2_S2_S1_S1_S2_iiiiii) ;  /* 0xffffffd004287950 */ /* 0x000fec0003c3ffff */
.L_x_135:
        /* <DEDUP_REMOVED lines=10> */
.L_x_201:


//--------------------- .text._Z15kernelgpuPaira2IdEvPT_S1_S1_S1_PiS2_S2_S2_S1_S1_S2_iiiiii --------------------------
	.section	.text._Z15kernelgpuPaira2IdEvPT_S1_S1_S1_PiS2_S2_S2_S1_S1_S2_iiiiii,"ax",@progbits
	.align	128
        .global         _Z15kernelgpuPaira2IdEvPT_S1_S1_S1_PiS2_S2_S2_S1_S1_S2_iiiiii
        .type           _Z15kernelgpuPaira2IdEvPT_S1_S1_S1_PiS2_S2_S2_S1_S1_S2_iiiiii,@function
        .size           _Z15kernelgpuPaira2IdEvPT_S1_S1_S1_PiS2_S2_S2_S1_S1_S2_iiiiii,(.L_x_204 - _Z15kernelgpuPaira2IdEvPT_S1_S1_S1_PiS2_S2_S2_S1_S1_S2_iiiiii)
        .other          _Z15kernelgpuPaira2IdEvPT_S1_S1_S1_PiS2_S2_S2_S1_S1_S2_iiiiii,@"STO_CUDA_ENTRY STV_DEFAULT"
_Z15kernelgpuPaira2IdEvPT_S1_S1_S1_PiS2_S2_S2_S1_S1_S2_iiiiii:
.text._Z15kernelgpuPaira2IdEvPT_S1_S1_S1_PiS2_S2_S2_S1_S1_S2_iiiiii:
        /* <DEDUP_REMOVED lines=13> */
.L_x_159:
[----:B------:R-:W-:Y:S01]  /*00d0*/  IMAD R17, R4, 0x3, RZ ;  /* 0x0000000304117824 */ /* 0x000fe200078e02ff */
[----:B------:R-:W1:Y:S03]  /*00e0*/  LDC.64 R20, c[0x0][0x390] ;  /* 0x0000e400ff147b82 */ /* 0x000e660000000a00 */
[----:B0-----:R-:W-:-:S05]  /*00f0*/  IMAD.WIDE R16, R17, 0x8, R14 ;  /* 0x0000000811107825 */ /* 0x001fca00078e020e */
[----:B--2---:R-:W2:Y:S01]  /*0100*/  LDG.E.64 R18, desc[UR6][R16.64+0x8] ;  /* 0x0000080610127981 */ /* 0x004ea2000c1e1b00 */
[----:B------:R-:W0:Y:S03]  /*0110*/  LDC.64 R24, c[0x0][0x3c0] ;  /* 0x0000f000ff187b82 */ /* 0x000e260000000a00 */
[----:B------:R-:W4:Y:S04]  /*0120*/  LDG.E.64 R6, desc[UR6][R16.64] ;  /* 0x0000000610067981 */ /* 0x000f28000c1e1b00 */
[----:B------:R-:W3:Y:S01]  /*0130*/  LDG.E.64 R10, desc[UR6][R16.64+0x10] ;  /* 0x00001006100a7981 */ /* 0x000ee2000c1e1b00 */
[----:B------:R-:W0:Y:S08]  /*0140*/  LDC.64 R22, c[0x0][0x398] ;  /* 0x0000e600ff167b82 */ /* 0x000e300000000a00 */
[----:B------:R-:W0:Y:S01]  /*0150*/  LDC.64 R12, c[0x0][0x3c8] ;  /* 0x0000f200ff0c7b82 */ /* 0x000e220000000a00 */
[----:B-1----:R-:W-:-:S06]  /*0160*/  IMAD.WIDE R20, R4, 0x8, R20 ;  /* 0x0000000804147825 */ /* 0x002fcc00078e0214 */
[----:B------:R-:W3:Y:S04]  /*0170*/  LDG.E.64 R20, desc[UR6][R20.64] ;  /* 0x0000000614147981 */ /* 0x000ee8000c1e1b00 */
[----:B0-----:R-:W3:Y:S04]  /*0180*/  LDG.E.64 R8, desc[UR6][R24.64+0x18] ;  /* 0x0000180618087981 */ /* 0x001ee8000c1e1b00 */
[----:B------:R-:W3:Y:S01]  /*0190*/  LDG.E.64 R2, desc[UR6][R24.64+0x10] ;  /* 0x0000100618027981 */ /* 0x000ee2000c1e1b00 */
[----:B------:R-:W-:-:S06]  /*01a0*/  IMAD.WIDE R22, R4, 0x8, R22 ;  /* 0x0000000804167825 */ /* 0x000fcc00078e0216 */
[----:B------:R-:W3:Y:S04]  /*01b0*/  LDG.E.64 R22, desc[UR6][R22.64] ;  /* 0x0000000616167981 */ /* 0x000ee8000c1e1b00 */
[----:B------:R-:W5:Y:S01]  /*01c0*/  LDG.E.64 R12, desc[UR6][R12.64+0x8] ;  /* 0x000008060c0c7981 */ /* 0x000f62000c1e1b00 */
[----:B------:R-:W-:Y:S01]  /*01d0*/  BSSY.RECONVERGENT B0, `(.L_x_136) ;  /* 0x0000013000007945 */ /* 0x000fe20003800200 */
[----:B--2---:R-:W-:-:S08]  /*01e0*/  DMUL R18, R18, R18 ;  /* 0x0000001212127228 */ /* 0x004fd00000000000 */
[----:B----4-:R-:W-:-:S08]  /*01f0*/  DFMA R18, R6, R6, R18 ;  /* 0x000000060612722b */ /* 0x010fd00000000012 */
[----:B---3--:R-:W-:-:S08]  /*0200*/  DFMA R10, R10, R10, R18 ;  /* 0x0000000a0a0a722b */ /* 0x008fd00000000012 */
[----:B------:R-:W-:Y:S02]  /*0210*/  DSETP.NEU.AND P1, PT, R10, RZ, PT ;  /* 0x000000ff0a00722a */ /* 0x000fe40003f2d000 */
[----:B------:R-:W-:Y:S02]  /*0220*/  DMUL R8, R8, R20 ;  /* 0x0000001408087228 */ /* 0x000fe40000000000 */
[----:B------:R-:W-:-:S06]  /*0230*/  DMUL R6, R2, R2 ;  /* 0x0000000202067228 */ /* 0x000fcc0000000000 */
[----:B------:R-:W-:Y:S02]  /*0240*/  DMUL R8, R22, R8 ;  /* 0x0000000816087228 */ /* 0x000fe40000000000 */
[----:B------:R-:W-:Y:S02]  /*0250*/  DMUL R2, R2, R6 ;  /* 0x0000000602027228 */ /* 0x000fe40000000000 */
[----:B------:R-:W-:Y:S01]  /*0260*/  @!P1 CS2R R6, SRZ ;  /* 0x0000000000069805 */ /* 0x000fe2000001ff00 */
[----:B------:R-:W-:Y:S08]  /*0270*/  @!P1 BRA `(.L_x_137) ;  /* 0x0000000000209947 */ /* 0x000ff00003800000 */
[----:B------:R-:W-:Y:S01]  /*0280*/  DADD R34, -RZ, |R10| ;  /* 0x00000000ff227229 */ /* 0x000fe2000000050a */
[----:B------:R-:W-:Y:S01]  /*0290*/  ISETP.GE.AND P3, PT, R11, RZ, PT ;  /* 0x000000ff0b00720c */ /* 0x000fe20003f66270 */
[----:B------:R-:W-:Y:S01]  /*02a0*/  IMAD.MOV.U32 R6, RZ, RZ, RZ ;  /* 0x000000ffff067224 */ /* 0x000fe200078e00ff */
[----:B------:R-:W-:Y:S01]  /*02b0*/  MOV R0, 0x2e0 ;  /* 0x000002e000007802 */ /* 0x000fe20000000f00 */
[----:B------:R-:W-:-:S10]  /*02c0*/  IMAD.MOV.U32 R7, RZ, RZ, 0x3ff80000 ;  /* 0x3ff80000ff077424 */ /* 0x000fd400078e00ff */
[----:B-----5:R-:W-:Y:S05]  /*02d0*/  CALL.REL.NOINC `($_Z15kernelgpuPaira2IdEvPT_S1_S1_S1_PiS2_S2_S2_S1_S1_S2_iiiiii$__internal_accurate_pow) ;  /* 0x0000001400807944 */ /* 0x020fea0003c00000 */
[----:B------:R-:W-:Y:S02]  /*02e0*/  FSEL R6, R16, RZ, P3 ;  /* 0x000000ff10067208 */ /* 0x000fe40001800000 */
[----:B------:R-:W-:-:S07]  /*02f0*/  FSEL R7, R22, -QNAN , P3 ;  /* 0xfff8000016077808 */ /* 0x000fce0001800000 */
.L_x_137:
[----:B------:R-:W-:Y:S05]  /*0300*/  BSYNC.RECONVERGENT B0 ;  /* 0x0000000000007941 */ /* 0x000fea0003800200 */
.L_x_136:
        /* <DEDUP_REMOVED lines=20> */
.L_x_139:
[----:B------:R-:W-:Y:S05]  /*0450*/  BSYNC.RECONVERGENT B0 ;  /* 0x0000000000007941 */ /* 0x000fea0003800200 */
.L_x_138:
        /* <DEDUP_REMOVED lines=8> */
[----:B-----5:R-:W-:Y:S05]  /*04e0*/  CALL.REL.NOINC `($__internal_7_$__cuda_sm20_dblrcp_rn_slowpath_v3) ;  /* 0x0000000800f07944 */ /* 0x020fea0003c00000 */
.L_x_140:
        /* <DEDUP_REMOVED lines=9> */
[----:B------:R-:W-:-:S10]  /*0580*/  IMAD.MOV.U32 R7, RZ, RZ, 0x3fd55555 ;  /* 0x3fd55555ff077424 */ /* 0x000fd400078e00ff */
[----:B-----5:R-:W-:Y:S05]  /*0590*/  CALL.REL.NOINC `($_Z15kernelgpuPaira2IdEvPT_S1_S1_S1_PiS2_S2_S2_S1_S1_S2_iiiiii$__internal_accurate_pow) ;  /* 0x0000001000d07944 */ /* 0x020fea0003c00000 */
[----:B------:R-:W-:Y:S02]  /*05a0*/  FSEL R6, R16, RZ, P3 ;  /* 0x000000ff10067208 */ /* 0x000fe40001800000 */
[----:B------:R-:W-:-:S07]  /*05b0*/  FSEL R7, R22, -QNAN , P3 ;  /* 0xfff8000016077808 */ /* 0x000fce0001800000 */
.L_x_142:
[----:B------:R-:W-:Y:S05]  /*05c0*/  BSYNC.RECONVERGENT B0 ;  /* 0x0000000000007941 */ /* 0x000fea0003800200 */
.L_x_141:
        /* <DEDUP_REMOVED lines=14> */
.L_x_144:
[----:B------:R-:W-:Y:S05]  /*06b0*/  BSYNC.RECONVERGENT B0 ;  /* 0x0000000000007941 */ /* 0x000fea0003800200 */
.L_x_143:
[----:B------:R-:W-:Y:S01]  /*06c0*/  FSEL R7, R7, 1.875, P2 ;  /* 0x3ff0000007077808 */ /* 0x000fe20001000000 */
[----:B------:R-:W-:Y:S01]  /*06d0*/  IMAD.MOV.U32 R2, RZ, RZ, 0x1 ;  /* 0x00000001ff027424 */ /* 0x000fe200078e00ff */
[----:B------:R-:W-:Y:S01]  /*06e0*/  FSEL R6, R6, RZ, P2 ;  /* 0x000000ff06067208 */ /* 0x000fe20001000000 */
[----:B------:R-:W-:Y:S01]  /*06f0*/  BSSY.RECONVERGENT B0, `(.L_x_145) ;  /* 0x0000012000007945 */ /* 0x000fe20003800200 */
[----:B------:R-:W0:Y:S01]  /*0700*/  MUFU.RCP64H R3, R7 ;  /* 0x0000000700037308 */ /* 0x000e220000001800 */
[----:B------:R-:W-:-:S03]  /*0710*/  FSETP.GEU.AND P2, PT, |R9|, 6.5827683646048100446e-37, PT ;  /* 0x036000000900780b */ /* 0x000fc60003f4e200 */
        /* <DEDUP_REMOVED lines=11> */
[----:B------:R-:W-:-:S07]  /*07d0*/  MOV R0, 0x7f0 ;  /* 0x000007f000007802 */ /* 0x000fce0000000f00 */
[----:B-----5:R-:W-:Y:S05]  /*07e0*/  CALL.REL.NOINC `($__internal_8_$__cuda_sm20_div_rn_f64_full) ;  /* 0x0000000800cc7944 */ /* 0x020fea0003c00000 */
[----:B------:R-:W-:Y:S02]  /*07f0*/  IMAD.MOV.U32 R2, RZ, RZ, R18 ;  /* 0x000000ffff027224 */ /* 0x000fe400078e0012 */
[----:B------:R-:W-:-:S07]  /*0800*/  IMAD.MOV.U32 R3, RZ, RZ, R19 ;  /* 0x000000ffff037224 */ /* 0x000fce00078e0013 */
.L_x_146:
[----:B------:R-:W-:Y:S05]  /*0810*/  BSYNC.RECONVERGENT B0 ;  /* 0x0000000000007941 */ /* 0x000fea0003800200 */
.L_x_145:
[----:B------:R-:W-:Y:S01]  /*0820*/  BSSY.RECONVERGENT B0, `(.L_x_147) ;  /* 0x000000b000007945 */ /* 0x000fe20003800200 */
[----:B------:R-:W-:-:S03]  /*0830*/  @!P1 CS2R R6, SRZ ;  /* 0x0000000000069805 */ /* 0x000fc6000001ff00 */
[----:B------:R-:W-:Y:S05]  /*0840*/  @!P1 BRA `(.L_x_148) ;  /* 0x0000000000209947 */ /* 0x000fea0003800000 */
        /* <DEDUP_REMOVED lines=8> */
.L_x_148:
[----:B------:R-:W-:Y:S05]  /*08d0*/  BSYNC.RECONVERGENT B0 ;  /* 0x0000000000007941 */ /* 0x000fea0003800200 */
.L_x_147:
[----:B-----5:R-:W-:Y:S01]  /*08e0*/  DMUL R8, R12, R12 ;  /* 0x0000000c0c087228 */ /* 0x020fe20000000000 */
[----:B------:R-:W-:Y:S01]  /*08f0*/  BSSY.RECONVERGENT B0, `(.L_x_149) ;  /* 0x000001a000007945 */ /* 0x000fe20003800200 */
[C---:B------:R-:W-:Y:S02]  /*0900*/  DSETP.NEU.AND P1, PT, R10.reuse, 1, PT ;  /* 0x3ff000000a00742a */ /* 0x040fe40003f2d000 */
[C---:B------:R-:W-:Y:S02]  /*0910*/  DSETP.NEU.AND P0, PT, R10.reuse, RZ, PT ;  /* 0x000000ff0a00722a */ /* 0x040fe40003f0d000 */
[----:B------:R-:W-:Y:S02]  /*0920*/  DMUL R24, R10, R10 ;  /* 0x0000000a0a187228 */ /* 0x000fe40000000000 */
        /* <DEDUP_REMOVED lines=9> */
[----:B------:R-:W-:-:S06]  /*09c0*/  DADD R8, R10, 2.5 ;  /* 0x400400000a087429 */ /* 0x000fcc0000000000 */
        /* <DEDUP_REMOVED lines=12> */
.L_x_150:
[----:B------:R-:W-:Y:S05]  /*0a90*/  BSYNC.RECONVERGENT B0 ;  /* 0x0000000000007941 */ /* 0x000fea0003800200 */
.L_x_149:
[----:B------:R-:W-:Y:S02]  /*0aa0*/  FSEL R8, R6, RZ, P1 ;  /* 0x000000ff06087208 */ /* 0x000fe40000800000 */
[----:B------:R-:W-:Y:S01]  /*0ab0*/  FSEL R9, R7, 1.875, P1 ;  /* 0x3ff0000007097808 */ /* 0x000fe20000800000 */
[----:B------:R-:W-:Y:S06]  /*0ac0*/  @P3 BRA `(.L_x_151) ;  /* 0x0000000000103947 */ /* 0x000fec0003800000 */
[----:B------:R-:W-:Y:S02]  /*0ad0*/  LOP3.LUT R6, R17, 0x7fffffff, RZ, 0xc0, !PT ;  /* 0x7fffffff11067812 */ /* 0x000fe400078ec0ff */
[----:B------:R-:W-:-:S03]  /*0ae0*/  MOV R0, 0xb10 ;  /* 0x00000b1000007802 */ /* 0x000fc60000000f00 */
[----:B------:R-:W-:-:S07]  /*0af0*/  VIADD R6, R6, 0xfff00000 ;  /* 0xfff0000006067836 */ /* 0x000fce0000000000 */
[----:B------:R-:W-:Y:S05]  /*0b00*/  CALL.REL.NOINC `($__internal_7_$__cuda_sm20_dblrcp_rn_slowpath_v3) ;  /* 0x0000000400687944 */ /* 0x000fea0003c00000 */
.L_x_151:
[----:B------:R-:W0:Y:S01]  /*0b10*/  MUFU.RCP64H R7, R23 ;  /* 0x0000001700077308 */ /* 0x000e220000001800 */
[----:B------:R-:W-:Y:S01]  /*0b20*/  VIADD R6, R23, 0x300402 ;  /* 0x0030040217067836 */ /* 0x000fe20000000000 */
[----:B------:R-:W-:Y:S02]  /*0b30*/  DMUL R8, R18, R8 ;  /* 0x0000000812087228 */ /* 0x000fe40000000000 */
[----:B------:R-:W-:Y:S02]  /*0b40*/  DMUL R28, R10, R24 ;  /* 0x000000180a1c7228 */ /* 0x000fe40000000000 */
        /* <DEDUP_REMOVED lines=12> */
[----:B------:R-:W-:Y:S05]  /*0c10*/  CALL.REL.NOINC `($__internal_7_$__cuda_sm20_dblrcp_rn_slowpath_v3) ;  /* 0x0000000400247944 */ /* 0x000fea0003c00000 */
.L_x_152:
        /* <DEDUP_REMOVED lines=17> */
.L_x_153:
        /* <DEDUP_REMOVED lines=9> */
[----:B------:R-:W-:Y:S01]  /*0dc0*/  IMAD.MOV.U32 R6, RZ, RZ, RZ ;  /* 0x000000ffff067224 */ /* 0x000fe200078e00ff */
[----:B------:R-:W-:Y:S01]  /*0dd0*/  MOV R0, 0xe00 ;  /* 0x00000e0000007802 */ /* 0x000fe20000000f00 */
[----:B------:R-:W-:-:S10]  /*0de0*/  IMAD.MOV.U32 R7, RZ, RZ, 0x400c0000 ;  /* 0x400c0000ff077424 */ /* 0x000fd400078e00ff */
[----:B------:R-:W-:Y:S05]  /*0df0*/  CALL.REL.NOINC `($_Z15kernelgpuPaira2IdEvPT_S1_S1_S1_PiS2_S2_S2_S1_S1_S2_iiiiii$__internal_accurate_pow) ;  /* 0x0000000800b87944 */ /* 0x000fea0003c00000 */
[----:B------:R-:W-:Y:S02]  /*0e00*/  FSEL R6, R16, RZ, P3 ;  /* 0x000000ff10067208 */ /* 0x000fe40001800000 */
[----:B------:R-:W-:-:S07]  /*0e10*/  FSEL R7, R22, -QNAN , P3 ;  /* 0xfff8000016077808 */ /* 0x000fce0001800000 */
.L_x_155:
[----:B------:R-:W-:Y:S05]  /*0e20*/  BSYNC.RECONVERGENT B0 ;  /* 0x0000000000007941 */ /* 0x000fea0003800200 */
.L_x_154:
[----:B------:R-:W0:Y:S01]  /*0e30*/  MUFU.RCP64H R19, R13 ;  /* 0x0000000d00137308 */ /* 0x000e220000001800 */
[----:B------:R-:W-:Y:S01]  /*0e40*/  VIADD R18, R13, 0x300402 ;  /* 0x003004020d127836 */ /* 0x000fe20000000000 */
[----:B------:R-:W-:Y:S04]  /*0e50*/  BSSY.RECONVERGENT B0, `(.L_x_156) ;  /* 0x0000011000007945 */ /* 0x000fe80003800200 */
        /* <DEDUP_REMOVED lines=16> */
.L_x_157:
[----:B------:R-:W-:Y:S05]  /*0f60*/  BSYNC.RECONVERGENT B0 ;  /* 0x0000000000007941 */ /* 0x000fea0003800200 */
.L_x_156:
        /* <DEDUP_REMOVED lines=8> */
[----:B------:R-:W-:Y:S05]  /*0ff0*/  CALL.REL.NOINC `($__internal_7_$__cuda_sm20_dblrcp_rn_slowpath_v3) ;  /* 0x00000000002c7944 */ /* 0x000fea0003c00000 */
.L_x_158:
        /* <DEDUP_REMOVED lines=9> */
[----:B-1----:R-:W-:Y:S05]  /*1090*/  @!P0 BRA `(.L_x_159) ;  /* 0xfffffff0000c8947 */ /* 0x002fea000383ffff */
[----:B------:R-:W-:Y:S05]  /*10a0*/  EXIT ;  /* 0x000000000000794d */ /* 0x000fea0003800000 */
        .weak           $__internal_7_$__cuda_sm20_dblrcp_rn_slowpath_v3
        .type           $__internal_7_$__cuda_sm20_dblrcp_rn_slowpath_v3,@function
        .size           $__internal_7_$__cuda_sm20_dblrcp_rn_slowpath_v3,($__internal_8_$__cuda_sm20_div_rn_f64_full - $__internal_7_$__cuda_sm20_dblrcp_rn_slowpath_v3)
$__internal_7_$__cuda_sm20_dblrcp_rn_slowpath_v3:
        /* <DEDUP_REMOVED lines=24> */
.L_x_163:
        /* <DEDUP_REMOVED lines=9> */
.L_x_161:
[----:B------:R-:W-:Y:S01]  /*12c0*/  LOP3.LUT R19, R17, 0x80000, RZ, 0xfc, !PT ;  /* 0x0008000011137812 */ /* 0x000fe200078efcff */
[----:B------:R-:W-:-:S07]  /*12d0*/  IMAD.MOV.U32 R18, RZ, RZ, R16 ;  /* 0x000000ffff127224 */ /* 0x000fce00078e0010 */
.L_x_162:
[----:B------:R-:W-:Y:S05]  /*12e0*/  BSYNC.RECONVERGENT B0 ;  /* 0x0000000000007941 */ /* 0x000fea0003800200 */
.L_x_160:
[----:B------:R-:W-:Y:S02]  /*12f0*/  IMAD.MOV.U32 R6, RZ, RZ, R0 ;  /* 0x000000ffff067224 */ /* 0x000fe400078e0000 */
[----:B------:R-:W-:-:S04]  /*1300*/  IMAD.MOV.U32 R7, RZ, RZ, 0x0 ;  /* 0x00000000ff077424 */ /* 0x000fc800078e00ff */
[----:B------:R-:W-:Y:S05]  /*1310*/  RET.REL.NODEC R6 `(_Z15kernelgpuPaira2IdEvPT_S1_S1_S1_PiS2_S2_S2_S1_S1_S2_iiiiii) ;  /* 0xffffffec06387950 */ /* 0x000fea0003c3ffff */
        .weak           $__internal_8_$__cuda_sm20_div_rn_f64_full
        .type           $__internal_8_$__cuda_sm20_div_rn_f64_full,@function
        .size           $__internal_8_$__cuda_sm20_div_rn_f64_full,($_Z15kernelgpuPaira2IdEvPT_S1_S1_S1_PiS2_S2_S2_S1_S1_S2_iiiiii$__internal_accurate_pow - $__internal_8_$__cuda_sm20_div_rn_f64_full)
$__internal_8_$__cuda_sm20_div_rn_f64_full:
[C---:B------:R-:W-:Y:S01]  /*1320*/  FSETP.GEU.AND P0, PT, |R7|.reuse, 1.469367938527859385e-39, PT ;  /* 0x001000000700780b */ /* 0x040fe20003f0e200 */
[----:B------:R-:W-:Y:S01]  /*1330*/  IMAD.MOV.U32 R22, RZ, RZ, 0x1 ;  /* 0x00000001ff167424 */ /* 0x000fe200078e00ff */
[----:B------:R-:W-:Y:S01]  /*1340*/  LOP3.LUT R2, R7, 0x800fffff, RZ, 0xc0, !PT ;  /* 0x800fffff07027812 */ /* 0x000fe200078ec0ff */
[----:B------:R-:W-:Y:S01]  /*1350*/  BSSY.RECONVERGENT B1, `(.L_x_164) ;  /* 0x0000055000017945 */ /* 0x000fe20003800200 */
[C---:B------:R-:W-:Y:S02]  /*1360*/  FSETP.GEU.AND P3, PT, |R9|.reuse, 1.469367938527859385e-39, PT ;  /* 0x001000000900780b */ /* 0x040fe40003f6e200 */
        /* <DEDUP_REMOVED lines=9> */
[----:B------:R-:W-:Y:S01]  /*1400*/  @!P3 ISETP.GE.U32.AND P4, PT, R18, R19, PT ;  /* 0x000000131200b20c */ /* 0x000fe20003f86070 */
[----:B------:R-:W-:-:S05]  /*1410*/  IMAD.MOV.U32 R19, RZ, RZ, 0x1ca00000 ;  /* 0x1ca00000ff137424 */ /* 0x000fca00078e00ff */
[----:B------:R-:W-:-:S04]  /*1420*/  @!P3 SEL R25, R19, 0x63400000, !P4 ;  /* 0x634000001319b807 */ /* 0x000fc80006000000 */
[----:B------:R-:W-:-:S04]  /*1430*/  @!P3 LOP3.LUT R25, R25, 0x80000000, R9, 0xf8, !PT ;  /* 0x800000001919b812 */ /* 0x000fc800078ef809 */
[----:B------:R-:W-:Y:S01]  /*1440*/  @!P3 LOP3.LUT R25, R25, 0x100000, RZ, 0xfc, !PT ;  /* 0x001000001919b812 */ /* 0x000fe200078efcff */
[----:B0-----:R-:W-:-:S08]  /*1450*/  DFMA R16, R22, -R2, 1 ;  /* 0x3ff000001610742b */ /* 0x001fd00000000802 */
[----:B------:R-:W-:-:S08]  /*1460*/  DFMA R16, R16, R16, R16 ;  /* 0x000000101010722b */ /* 0x000fd00000000010 */
[----:B------:R-:W-:Y:S01]  /*1470*/  DFMA R22, R22, R16, R22 ;  /* 0x000000101616722b */ /* 0x000fe20000000016 */
[----:B------:R-:W-:Y:S01]  /*1480*/  SEL R17, R19, 0x63400000, !P2 ;  /* 0x6340000013117807 */ /* 0x000fe20005000000 */
[----:B------:R-:W-:-:S03]  /*1490*/  IMAD.MOV.U32 R16, RZ, RZ, R8 ;  /* 0x000000ffff107224 */ /* 0x000fc600078e0008 */
[----:B------:R-:W-:-:S03]  /*14a0*/  LOP3.LUT R17, R17, 0x800fffff, R9, 0xf8, !PT ;  /* 0x800fffff11117812 */ /* 0x000fc600078ef809 */
[----:B------:R-:W-:-:S03]  /*14b0*/  DFMA R26, R22, -R2, 1 ;  /* 0x3ff00000161a742b */ /* 0x000fc60000000802 */
[----:B------:R-:W-:-:S05]  /*14c0*/  @!P3 DFMA R16, R16, 2, -R24 ;  /* 0x400000001010b82b */ /* 0x000fca0000000818 */
[----:B------:R-:W-:Y:S01]  /*14d0*/  DFMA R22, R22, R26, R22 ;  /* 0x0000001a1616722b */ /* 0x000fe20000000016 */
[----:B------:R-:W-:Y:S02]  /*14e0*/  IMAD.MOV.U32 R27, RZ, RZ, R18 ;  /* 0x000000ffff1b7224 */ /* 0x000fe400078e0012 */
[----:B------:R-:W-:Y:S01]  /*14f0*/  IMAD.MOV.U32 R26, RZ, RZ, R21 ;  /* 0x000000ffff1a7224 */ /* 0x000fe200078e0015 */
[----:B------:R-:W-:Y:S02]  /*1500*/  @!P0 LOP3.LUT R26, R3, 0x7ff00000, RZ, 0xc0, !PT ;  /* 0x7ff00000031a8812 */ /* 0x000fe400078ec0ff */
[----:B------:R-:W-:Y:S02]  /*1510*/  @!P3 LOP3.LUT R27, R17, 0x7ff00000, RZ, 0xc0, !PT ;  /* 0x7ff00000111bb812 */ /* 0x000fe400078ec0ff */
[----:B------:R-:W-:Y:S01]  /*1520*/  DMUL R24, R22, R16 ;  /* 0x0000001016187228 */ /* 0x000fe20000000000 */
[----:B------:R-:W-:Y:S02]  /*1530*/  VIADD R29, R26, 0xffffffff ;  /* 0xffffffff1a1d7836 */ /* 0x000fe40000000000 */
[----:B------:R-:W-:-:S05]  /*1540*/  VIADD R28, R27, 0xffffffff ;  /* 0xffffffff1b1c7836 */ /* 0x000fca0000000000 */
[----:B------:R-:W-:Y:S01]  /*1550*/  DFMA R20, R24, -R2, R16 ;  /* 0x800000021814722b */ /* 0x000fe20000000010 */
[----:B------:R-:W-:-:S04]  /*1560*/  ISETP.GT.U32.AND P0, PT, R28, 0x7feffffe, PT ;  /* 0x7feffffe1c00780c */ /* 0x000fc80003f04070 */
[----:B------:R-:W-:-:S03]  /*1570*/  ISETP.GT.U32.OR P0, PT, R29, 0x7feffffe, P0 ;  /* 0x7feffffe1d00780c */ /* 0x000fc60000704470 */
[----:B------:R-:W-:-:S10]  /*1580*/  DFMA R20, R22, R20, R24 ;  /* 0x000000141614722b */ /* 0x000fd40000000018 */
        /* <DEDUP_REMOVED lines=28> */
.L_x_165:
        /* <DEDUP_REMOVED lines=16> */
.L_x_168:
[----:B------:R-:W-:Y:S01]  /*1850*/  LOP3.LUT R19, R7, 0x80000, RZ, 0xfc, !PT ;  /* 0x0008000007137812 */ /* 0x000fe200078efcff */
[----:B------:R-:W-:Y:S01]  /*1860*/  IMAD.MOV.U32 R18, RZ, RZ, R6 ;  /* 0x000000ffff127224 */ /* 0x000fe200078e0006 */
[----:B------:R-:W-:Y:S06]  /*1870*/  BRA `(.L_x_166) ;  /* 0x0000000000087947 */ /* 0x000fec0003800000 */
.L_x_167:
[----:B------:R-:W-:Y:S01]  /*1880*/  LOP3.LUT R19, R9, 0x80000, RZ, 0xfc, !PT ;  /* 0x0008000009137812 */ /* 0x000fe200078efcff */
[----:B------:R-:W-:-:S07]  /*1890*/  IMAD.MOV.U32 R18, RZ, RZ, R8 ;  /* 0x000000ffff127224 */ /* 0x000fce00078e0008 */
.L_x_166:
[----:B------:R-:W-:Y:S05]  /*18a0*/  BSYNC.RECONVERGENT B1 ;  /* 0x0000000000017941 */ /* 0x000fea0003800200 */
.L_x_164:
[----:B------:R-:W-:Y:S02]  /*18b0*/  IMAD.MOV.U32 R2, RZ, RZ, R0 ;  /* 0x000000ffff027224 */ /* 0x000fe400078e0000 */
[----:B------:R-:W-:-:S04]  /*18c0*/  IMAD.MOV.U32 R3, RZ, RZ, 0x0 ;  /* 0x00000000ff037424 */ /* 0x000fc800078e00ff */
[----:B------:R-:W-:Y:S05]  /*18d0*/  RET.REL.NODEC R2 `(_Z15kernelgpuPaira2IdEvPT_S1_S1_S1_PiS2_S2_S2_S1_S1_S2_iiiiii) ;  /* 0xffffffe402c87950 */ /* 0x000fea0003c3ffff */
        .type           $_Z15kernelgpuPaira2IdEvPT_S1_S1_S1_PiS2_S2_S2_S1_S1_S2_iiiiii$__internal_accurate_pow,@function
        .size           $_Z15kernelgpuPaira2IdEvPT_S1_S1_S1_PiS2_S2_S2_S1_S1_S2_iiiiii$__internal_accurate_pow,(.L_x_204 - $_Z15kernelgpuPaira2IdEvPT_S1_S1_S1_PiS2_S2_S2_S1_S1_S2_iiiiii$__internal_accurate_pow)
$_Z15kernelgpuPaira2IdEvPT_S1_S1_S1_PiS2_S2_S2_S1_S1_S2_iiiiii$__internal_accurate_pow:
[----:B------:R-:W-:Y:S01]  /*18e0*/  ISETP.GT.U32.AND P0, PT, R35, 0xfffff, PT ;  /* 0x000fffff2300780c */ /* 0x000fe20003f04070 */
[----:B------:R-:W-:Y:S01]  /*18f0*/  IMAD.MOV.U32 R18, RZ, RZ, R35 ;  /* 0x000000ffff127224 */ /* 0x000fe200078e0023 */
[----:B------:R-:W-:Y:S01]  /*1900*/  UMOV UR4, 0x7d2cafe2 ;  /* 0x7d2cafe200047882 */ /* 0x000fe20000000000 */
[----:B------:R-:W-:Y:S01]  /*1910*/  IMAD.MOV.U32 R20, RZ, RZ, R34 ;  /* 0x000000ffff147224 */ /* 0x000fe200078e0022 */
[----:B------:R-:W-:Y:S01]  /*1920*/  UMOV UR5, 0x3eb0f5ff ;  /* 0x3eb0f5ff00057882 */ /* 0x000fe20000000000 */
[----:B------:R-:W-:Y:S01]  /*1930*/  IMAD.MOV.U32 R22, RZ, RZ, 0x41ad3b5a ;  /* 0x41ad3b5aff167424 */ /* 0x000fe200078e00ff */
[----:B------:R-:W-:Y:S01]  /*1940*/  UMOV UR8, 0x3b39803f ;  /* 0x3b39803f00087882 */ /* 0x000fe20000000000 */
[----:B------:R-:W-:Y:S01]  /*1950*/  IMAD.MOV.U32 R23, RZ, RZ, 0x3ed0f5d2 ;  /* 0x3ed0f5d2ff177424 */ /* 0x000fe200078e00ff */
[----:B------:R-:W-:-:S05]  /*1960*/  UMOV UR9, 0x3c7abc9e ;  /* 0x3c7abc9e00097882 */ /* 0x000fca0000000000 */
[----:B------:R-:W-:Y:S01]  /*1970*/  @!P0 DMUL R16, R34, 1.80143985094819840000e+16 ;  /* 0x4350000022108828 */ /* 0x000fe20000000000 */
[----:B------:R-:W-:-:S09]  /*1980*/  SHF.R.U32.HI R35, RZ, 0x14, R35 ;  /* 0x00000014ff237819 */ /* 0x000fd20000011623 */
[----:B------:R-:W-:Y:S01]  /*1990*/  @!P0 IMAD.MOV.U32 R18, RZ, RZ, R17 ;  /* 0x000000ffff128224 */ /* 0x000fe200078e0011 */
[----:B------:R-:W-:Y:S01]  /*19a0*/  @!P0 LEA.HI R35, R17, 0xffffffca, RZ, 0xc ;  /* 0xffffffca11238811 */ /* 0x000fe200078f60ff */
[----:B------:R-:W-:Y:S02]  /*19b0*/  @!P0 IMAD.MOV.U32 R20, RZ, RZ, R16 ;  /* 0x000000ffff148224 */ /* 0x000fe400078e0010 */
[----:B------:R-:W-:Y:S01]  /*19c0*/  IMAD.MOV.U32 R17, RZ, RZ, 0x43300000 ;  /* 0x43300000ff117424 */ /* 0x000fe200078e00ff */
[----:B------:R-:W-:Y:S01]  /*19d0*/  LOP3.LUT R18, R18, 0x800fffff, RZ, 0xc0, !PT ;  /* 0x800fffff12127812 */ /* 0x000fe200078ec0ff */
[----:B------:R-:W-:-:S03]  /*19e0*/  VIADD R16, R35, 0xfffffc01 ;  /* 0xfffffc0123107836 */ /* 0x000fc60000000000 */
[----:B------:R-:W-:Y:S01]  /*19f0*/  LOP3.LUT R21, R18, 0x3ff00000, RZ, 0xfc, !PT ;  /* 0x3ff0000012157812 */ /* 0x000fe200078efcff */
[----:B------:R-:W-:-:S03]  /*1a00*/  IMAD.MOV.U32 R18, RZ, RZ, RZ ;  /* 0x000000ffff127224 */ /* 0x000fc600078e00ff */
[----:B------:R-:W-:-:S13]  /*1a10*/  ISETP.GE.U32.AND P2, PT, R21, 0x3ff6a09f, PT ;  /* 0x3ff6a09f1500780c */ /* 0x000fda0003f46070 */
[----:B------:R-:W-:Y:S02]  /*1a20*/  @P2 VIADD R19, R21, 0xfff00000 ;  /* 0xfff0000015132836 */ /* 0x000fe40000000000 */
[----:B------:R-:W-:Y:S02]  /*1a30*/  @P2 VIADD R16, R35, 0xfffffc02 ;  /* 0xfffffc0223102836 */ /* 0x000fe40000000000 */
[----:B------:R-:W-:-:S03]  /*1a40*/  @P2 IMAD.MOV.U32 R21, RZ, RZ, R19 ;  /* 0x000000ffff152224 */ /* 0x000fc600078e0013 */
[----:B------:R-:W-:-:S03]  /*1a50*/  LOP3.LUT R16, R16, 0x80000000, RZ, 0x3c, !PT ;  /* 0x8000000010107812 */ /* 0x000fc600078e3cff */
        /* <DEDUP_REMOVED lines=45> */
[----:B------:R-:W-:Y:S02]  /*1d30*/  UMOV UR5, 0x43300000 ;  /* 0x4330000000057882 */ /* 0x000fe40000000000 */
[----:B------:R-:W-:Y:S01]  /*1d40*/  DADD R16, R16, -UR4 ;  /* 0x8000000410107e29 */ /* 0x000fe20008000000 */
[----:B------:R-:W-:Y:S01]  /*1d50*/  UMOV UR4, 0xfefa39ef ;  /* 0xfefa39ef00047882 */ /* 0x000fe20000000000 */
[----:B------:R-:W-:-:S03]  /*1d60*/  UMOV UR5, 0x3fe62e42 ;  /* 0x3fe62e4200057882 */ /* 0x000fc60000000000 */
        /* <DEDUP_REMOVED lines=21> */
[----:B------:R-:W-:Y:S01]  /*1ec0*/  DADD R26, R22, R26 ;  /* 0x00000000161a7229 */ /* 0x000fe2000000001a */
[----:B------:R-:W-:Y:S01]  /*1ed0*/  LOP3.LUT R23, R7, 0xff0fffff, RZ, 0xc0, !PT ;  /* 0xff0fffff07177812 */ /* 0x000fe200078ec0ff */
[----:B------:R-:W-:-:S04]  /*1ee0*/  IMAD.MOV.U32 R22, RZ, RZ, R6 ;  /* 0x000000ffff167224 */ /* 0x000fc800078e0006 */
[----:B------:R-:W-:Y:S01]  /*1ef0*/  DADD R24, -R18, R24 ;  /* 0x0000000012187229 */ /* 0x000fe20000000118 */
[----:B------:R-:W-:-:S05]  /*1f00*/  IMAD.SHL.U32 R18, R7, 0x2, RZ ;  /* 0x0000000207127824 */ /* 0x000fca00078e00ff */
[----:B------:R-:W-:Y:S02]  /*1f10*/  ISETP.GT.U32.AND P0, PT, R18, -0x2000001, PT ;  /* 0xfdffffff1200780c */ /* 0x000fe40003f04070 */
[----:B------:R-:W-:Y:S02]  /*1f20*/  DADD R24, R26, -R24 ;  /* 0x000000001a187229 */ /* 0x000fe40000000818 */
[----:B------:R-:W-:-:S06]  /*1f30*/  SEL R23, R23, R7, P0 ;  /* 0x0000000717177207 */ /* 0x000fcc0000000000 */
[----:B------:R-:W-:-:S08]  /*1f40*/  DFMA R16, R16, UR8, R24 ;  /* 0x0000000810107c2b */ /* 0x000fd00008000018 */
        /* <DEDUP_REMOVED lines=64> */
.L_x_169:
[----:B------:R-:W-:Y:S02]  /*2350*/  DFMA R22, R22, R6, R6 ;  /* 0x000000061616722b */ /* 0x000fe40000000006 */
[----:B------:R-:W-:-:S08]  /*2360*/  DSETP.NEU.AND P0, PT, |R6|, +INF , PT ;  /* 0x7ff000000600742a */ /* 0x000fd00003f0d200 */
[----:B------:R-:W-:Y:S01]  /*2370*/  FSEL R16, R6, R22, !P0 ;  /* 0x0000001606107208 */ /* 0x000fe20004000000 */
[----:B------:R-:W-:Y:S01]  /*2380*/  IMAD.MOV.U32 R6, RZ, RZ, R0 ;  /* 0x000000ffff067224 */ /* 0x000fe200078e0000 */
[----:B------:R-:W-:Y:S01]  /*2390*/  FSEL R22, R7, R23, !P0 ;  /* 0x0000001707167208 */ /* 0x000fe20004000000 */
[----:B------:R-:W-:-:S04]  /*23a0*/  IMAD.MOV.U32 R7, RZ, RZ, 0x0 ;  /* 0x00000000ff077424 */ /* 0x000fc800078e00ff */
[----:B------:R-:W-:Y:S05]  /*23b0*/  RET.REL.NODEC R6 `(_Z15kernelgpuPaira2IdEvPT_S1_S1_S1_PiS2_S2_S2_S1_S1_S2_iiiiii) ;  /* 0xffffffdc06107950 */ /* 0x000fea0003c3ffff */
.L_x_170:
        /* <DEDUP_REMOVED lines=12> */
.L_x_204:


//--------------------- .text._Z15kernelgpuPaira1IdEvPT_S1_S1_S1_PiS2_S2_S2_S1_S1_S2_iiiiii --------------------------
	.section	.text._Z15kernelgpuPaira1IdEvPT_S1_S1_S1_PiS2_S2_S2_S1_S1_S2_iiiiii,"ax",@progbits
	.align	128
        .global         _Z15kernelgpuPaira1IdEvPT_S1_S1_S1_PiS2_S2_S2_S1_S1_S2_iiiiii
        .type           _Z15kernelgpuPaira1IdEvPT_S1_S1_S1_PiS2_S2_S2_S1_S1_S2_iiiiii,@function
        .size           _Z15kernelgpuPaira1IdEvPT_S1_S1_S1_PiS2_S2_S2_S1_S1_S2_iiiiii,(.L_x_207 - _Z15kernelgpuPaira1IdEvPT_S1_S1_S1_PiS2_S2_S2_S1_S1_S2_iiiiii)
        .other          _Z15kernelgpuPaira1IdEvPT_S1_S1_S1_PiS2_S2_S2_S1_S1_S2_iiiiii,@"STO_CUDA_ENTRY STV_DEFAULT"
_Z15kernelgpuPaira1IdEvPT_S1_S1_S1_PiS2_S2_S2_S1_S1_S2_iiiiii:
.text._Z15kernelgpuPaira1IdEvPT_S1_S1_S1_PiS2_S2_S2_S1_S1_S2_iiiiii:
        /* <DEDUP_REMOVED lines=14> */
.L_x_179:
[----:B------:R-:W-:Y:S01]  /*00e0*/  IMAD R19, R2, 0x3, RZ ;  /* 0x0000000302137824 */ /* 0x000fe200078e02ff */
[----:B------:R-:W1:Y:S03]  /*00f0*/  LDC.64 R16, c[0x0][0x3c0] ;  /* 0x0000f000ff107b82 */ /* 0x000e660000000a00 */
[----:B0-----:R-:W-:-:S05]  /*0100*/  IMAD.WIDE R18, R19, 0x8, R6 ;  /* 0x0000000813127825 */ /* 0x001fca00078e0206 */
[----:B------:R-:W0:Y:S01]  /*0110*/  LDC.64 R12, c[0x0][0x3c8] ;  /* 0x0000f200ff0c7b82 */ /* 0x000e220000000a00 */
[----:B--2---:R-:W2:Y:S04]  /*0120*/  LDG.E.64 R20, desc[UR6][R18.64+0x8] ;  /* 0x0000080612147981 */ /* 0x004ea8000c1e1b00 */
[----:B------:R-:W4:Y:S04]  /*0130*/  LDG.E.64 R14, desc[UR6][R18.64] ;  /* 0x00000006120e7981 */ /* 0x000f28000c1e1b00 */
[----:B------:R-:W3:Y:S04]  /*0140*/  LDG.E.64 R22, desc[UR6][R18.64+0x10] ;  /* 0x0000100612167981 */ /* 0x000ee8000c1e1b00 */
[----:B-1----:R1:W5:Y:S04]  /*0150*/  LDG.E.64 R8, desc[UR6][R16.64] ;  /* 0x0000000610087981 */ /* 0x002368000c1e1b00 */
[----:B------:R1:W5:Y:S04]  /*0160*/  LDG.E.64 R10, desc[UR6][R16.64+0x8] ;  /* 0x00000806100a7981 */ /* 0x000368000c1e1b00 */
[----:B0-----:R-:W5:Y:S01]  /*0170*/  LDG.E.64 R12, desc[UR6][R12.64] ;  /* 0x000000060c0c7981 */ /* 0x001f62000c1e1b00 */
[----:B------:R-:W-:Y:S01]  /*0180*/  MOV R0, 0x1d0 ;  /* 0x000001d000007802 */ /* 0x000fe20000000f00 */
[----:B--2---:R-:W-:-:S08]  /*0190*/  DMUL R20, R20, R20 ;  /* 0x0000001414147228 */ /* 0x004fd00000000000 */
[----:B----4-:R-:W-:-:S08]  /*01a0*/  DFMA R14, R14, R14, R20 ;  /* 0x0000000e0e0e722b */ /* 0x010fd00000000014 */
[----:B-1-3--:R-:W-:-:S11]  /*01b0*/  DFMA R14, R22, R22, R14 ;  /* 0x00000016160e722b */ /* 0x00afd6000000000e */
[----:B-----5:R-:W-:Y:S05]  /*01c0*/  CALL.REL.NOINC `($_Z15kernelgpuPaira1IdEvPT_S1_S1_S1_PiS2_S2_S2_S1_S1_S2_iiiiii$__internal_accurate_pow) ;  /* 0x0000000c00dc7944 */ /* 0x020fea0003c00000 */
[C---:B------:R-:W-:Y:S02]  /*01d0*/  DADD R16, R12.reuse, 12 ;  /* 0x402800000c107429 */ /* 0x040fe40000000000 */
[----:B------:R-:W-:-:S06]  /*01e0*/  DSETP.NEU.AND P0, PT, R12, RZ, PT ;  /* 0x000000ff0c00722a */ /* 0x000fcc0003f0d000 */
[----:B------:R-:W-:Y:S02]  /*01f0*/  FSEL R18, R18, RZ, P0 ;  /* 0x000000ff12127208 */ /* 0x000fe40000000000 */
[----:B------:R-:W-:Y:S02]  /*0200*/  LOP3.LUT R16, R17, 0x7ff00000, RZ, 0xc0, !PT ;  /* 0x7ff0000011107812 */ /* 0x000fe400078ec0ff */
[----:B------:R-:W-:Y:S02]  /*0210*/  FSEL R19, R22, RZ, P0 ;  /* 0x000000ff16137208 */ /* 0x000fe40000000000 */
[----:B------:R-:W-:-:S13]  /*0220*/  ISETP.NE.AND P1, PT, R16, 0x7ff00000, PT ;  /* 0x7ff000001000780c */ /* 0x000fda0003f25270 */
[----:B------:R-:W-:Y:S05]  /*0230*/  @P1 BRA `(.L_x_171) ;  /* 0x0000000000181947 */ /* 0x000fea0003800000 */
[----:B------:R-:W-:-:S14]  /*0240*/  DSETP.NAN.AND P0, PT, R12, R12, PT ;  /* 0x0000000c0c00722a */ /* 0x000fdc0003f08000 */
[----:B------:R-:W-:Y:S01]  /*0250*/  @P0 DADD R18, R12, 12 ;  /* 0x402800000c120429 */ /* 0x000fe20000000000 */
[----:B------:R-:W-:Y:S10]  /*0260*/  @P0 BRA `(.L_x_171) ;  /* 0x00000000000c0947 */ /* 0x000ff40003800000 */
[----:B------:R-:W-:-:S14]  /*0270*/  DSETP.NEU.AND P0, PT, |R12|, +INF , PT ;  /* 0x7ff000000c00742a */ /* 0x000fdc0003f0d200 */
[----:B------:R-:W-:Y:S02]  /*0280*/  @!P0 IMAD.MOV.U32 R18, RZ, RZ, 0x0 ;  /* 0x00000000ff128424 */ /* 0x000fe400078e00ff */
[----:B------:R-:W-:-:S07]  /*0290*/  @!P0 IMAD.MOV.U32 R19, RZ, RZ, 0x7ff00000 ;  /* 0x7ff00000ff138424 */ /* 0x000fce00078e00ff */
.L_x_171:
[----:B------:R-:W0:Y:S01]  /*02a0*/  MUFU.RCP64H R17, R19 ;  /* 0x0000001300117308 */ /* 0x000e220000001800 */
[----:B------:R-:W-:Y:S01]  /*02b0*/  VIADD R16, R19, 0x300402 ;  /* 0x0030040213107836 */ /* 0x000fe20000000000 */
[----:B------:R-:W-:Y:S01]  /*02c0*/  BSSY.RECONVERGENT B0, `(.L_x_172) ;  /* 0x000000f000007945 */ /* 0x000fe20003800200 */
[----:B------:R-:W-:-:S03]  /*02d0*/  DSETP.NEU.AND P0, PT, R12, 1, PT ;  /* 0x3ff000000c00742a */ /* 0x000fc60003f0d000 */
[----:B------:R-:W-:Y:S01]  /*02e0*/  FSETP.GEU.AND P1, PT, |R16|, 5.8789094863358348022e-39, PT ;  /* 0x004004021000780b */ /* 0x000fe20003f2e200 */
[----:B0-----:R-:W-:-:S08]  /*02f0*/  DFMA R20, R16, -R18, 1 ;  /* 0x3ff000001014742b */ /* 0x001fd00000000812 */
[----:B------:R-:W-:-:S08]  /*0300*/  DFMA R20, R20, R20, R20 ;  /* 0x000000141414722b */ /* 0x000fd00000000014 */
[----:B------:R-:W-:-:S08]  /*0310*/  DFMA R20, R16, R20, R16 ;  /* 0x000000141014722b */ /* 0x000fd00000000010 */
[----:B------:R-:W-:-:S08]  /*0320*/  DFMA R22, R20, -R18, 1 ;  /* 0x3ff000001416742b */ /* 0x000fd00000000812 */
[----:B------:R-:W-:Y:S01]  /*0330*/  DFMA R16, R20, R22, R20 ;  /* 0x000000161410722b */ /* 0x000fe20000000014 */
[----:B------:R-:W-:Y:S10]  /*0340*/  @P1 BRA `(.L_x_173) ;  /* 0x0000000000181947 */ /* 0x000ff40003800000 */
[----:B------:R-:W-:-:S05]  /*0350*/  LOP3.LUT R0, R19, 0x7fffffff, RZ, 0xc0, !PT ;  /* 0x7fffffff13007812 */ /* 0x000fca00078ec0ff */
[----:B------:R-:W-:Y:S01]  /*0360*/  VIADD R22, R0, 0xfff00000 ;  /* 0xfff0000000167836 */ /* 0x000fe20000000000 */
[----:B------:R-:W-:-:S07]  /*0370*/  MOV R0, 0x390 ;  /* 0x0000039000007802 */ /* 0x000fce0000000f00 */
[----:B------:R-:W-:Y:S05]  /*0380*/  CALL.REL.NOINC `($__internal_9_$__cuda_sm20_dblrcp_rn_slowpath_v3) ;  /* 0x0000000400507944 */ /* 0x000fea0003c00000 */
[----:B------:R-:W-:Y:S02]  /*0390*/  IMAD.MOV.U32 R16, RZ, RZ, R20 ;  /* 0x000000ffff107224 */ /* 0x000fe400078e0014 */
[----:B------:R-:W-:-:S07]  /*03a0*/  IMAD.MOV.U32 R17, RZ, RZ, R21 ;  /* 0x000000ffff117224 */ /* 0x000fce00078e0015 */
.L_x_173:
[----:B------:R-:W-:Y:S05]  /*03b0*/  BSYNC.RECONVERGENT B0 ;  /* 0x0000000000007941 */ /* 0x000fea0003800200 */
.L_x_172:
[----:B------:R-:W-:Y:S01]  /*03c0*/  DMUL R18, R12, R12 ;  /* 0x0000000c0c127228 */ /* 0x000fe20000000000 */
[----:B------:R-:W-:Y:S02]  /*03d0*/  FSEL R16, R16, RZ, P0 ;  /* 0x000000ff10107208 */ /* 0x000fe40000000000 */
[----:B------:R-:W-:-:S05]  /*03e0*/  FSEL R17, R17, 1.875, P0 ;  /* 0x3ff0000011117808 */ /* 0x000fca0000000000 */
[----:B------:R-:W-:Y:S02]  /*03f0*/  DMUL R18, R12, R18 ;  /* 0x000000120c127228 */ /* 0x000fe40000000000 */
[----:B------:R-:W-:-:S06]  /*0400*/  DMUL R16, R8, R16 ;  /* 0x0000001008107228 */ /* 0x000fcc0000000000 */
        /* <DEDUP_REMOVED lines=13> */
[----:B------:R-:W-:Y:S02]  /*04e0*/  IMAD.MOV.U32 R18, RZ, RZ, R12 ;  /* 0x000000ffff127224 */ /* 0x000fe400078e000c */
[----:B------:R-:W-:Y:S02]  /*04f0*/  IMAD.MOV.U32 R19, RZ, RZ, R13 ;  /* 0x000000ffff137224 */ /* 0x000fe400078e000d */
[----:B------:R-:W-:Y:S01]  /*0500*/  VIADD R22, R0, 0xfff00000 ;  /* 0xfff0000000167836 */ /* 0x000fe20000000000 */
[----:B------:R-:W-:-:S07]  /*0510*/  MOV R0, 0x530 ;  /* 0x0000053000007802 */ /* 0x000fce0000000f00 */
[----:B------:R-:W-:Y:S05]  /*0520*/  CALL.REL.NOINC `($__internal_9_$__cuda_sm20_dblrcp_rn_slowpath_v3) ;  /* 0x0000000000e87944 */ /* 0x000fea0003c00000 */
.L_x_174:
[----:B------:R-:W-:Y:S01]  /*0530*/  DMUL R12, R14, R14 ;  /* 0x0000000e0e0c7228 */ /* 0x000fe20000000000 */
[----:B------:R-:W-:Y:S01]  /*0540*/  IMAD.MOV.U32 R18, RZ, RZ, 0x1 ;  /* 0x00000001ff127424 */ /* 0x000fe200078e00ff */
[----:B------:R-:W-:Y:S01]  /*0550*/  FSETP.GEU.AND P1, PT, |R11|, 6.5827683646048100446e-37, PT ;  /* 0x036000000b00780b */ /* 0x000fe20003f2e200 */
[----:B------:R-:W-:Y:S01]  /*0560*/  BSSY.RECONVERGENT B0, `(.L_x_175) ;  /* 0x0000013000007945 */ /* 0x000fe20003800200 */
[----:B------:R-:W-:-:S04]  /*0570*/  DFMA R16, R10, R20, -R16 ;  /* 0x000000140a10722b */ /* 0x000fc80000000810 */
[----:B------:R-:W-:-:S06]  /*0580*/  DMUL R12, R14, R12 ;  /* 0x0000000c0e0c7228 */ /* 0x000fcc0000000000 */
[----:B------:R-:W0:Y:S02]  /*0590*/  MUFU.RCP64H R19, R13 ;  /* 0x0000000d00137308 */ /* 0x000e240000001800 */
        /* <DEDUP_REMOVED lines=11> */
[----:B------:R-:W-:Y:S01]  /*0650*/  IMAD.MOV.U32 R22, RZ, RZ, R12 ;  /* 0x000000ffff167224 */ /* 0x000fe200078e000c */
[----:B------:R-:W-:Y:S01]  /*0660*/  MOV R0, 0x690 ;  /* 0x0000069000007802 */ /* 0x000fe20000000f00 */
[----:B------:R-:W-:-:S07]  /*0670*/  IMAD.MOV.U32 R23, RZ, RZ, R13 ;  /* 0x000000ffff177224 */ /* 0x000fce00078e000d */
[----:B------:R-:W-:Y:S05]  /*0680*/  CALL.REL.NOINC `($__internal_10_$__cuda_sm20_div_rn_f64_full) ;  /* 0x0000000400307944 */ /* 0x000fea0003c00000 */
.L_x_176:
[----:B------:R-:W-:Y:S05]  /*0690*/  BSYNC.RECONVERGENT B0 ;  /* 0x0000000000007941 */ /* 0x000fea0003800200 */
.L_x_175:
[----:B------:R-:W-:Y:S01]  /*06a0*/  DMUL R12, R14, R12 ;  /* 0x0000000c0e0c7228 */ /* 0x000fe20000000000 */
[----:B------:R-:W-:Y:S01]  /*06b0*/  IMAD.MOV.U32 R10, RZ, RZ, 0x1 ;  /* 0x00000001ff0a7424 */ /* 0x000fe200078e00ff */
[----:B------:R-:W-:Y:S01]  /*06c0*/  FSETP.GEU.AND P1, PT, |R9|, 6.5827683646048100446e-37, PT ;  /* 0x036000000900780b */ /* 0x000fe20003f2e200 */
[----:B------:R-:W-:Y:S01]  /*06d0*/  BSSY.RECONVERGENT B0, `(.L_x_177) ;  /* 0x0000018000007945 */ /* 0x000fe20003800200 */
[----:B------:R-:W-:-:S04]  /*06e0*/  DADD R16, R16, -R18 ;  /* 0x0000000010107229 */ /* 0x000fc80000000812 */
[----:B------:R-:W-:-:S08]  /*06f0*/  DMUL R12, R14, R12 ;  /* 0x0000000c0e0c7228 */ /* 0x000fd00000000000 */
        /* <DEDUP_REMOVED lines=14> */
[----:B------:R-:W-:Y:S01]  /*07e0*/  MOV R22, R14 ;  /* 0x0000000e00167202 */ /* 0x000fe20000000f00 */
[----:B------:R-:W-:Y:S01]  /*07f0*/  IMAD.MOV.U32 R11, RZ, RZ, R9 ;  /* 0x000000ffff0b7224 */ /* 0x000fe200078e0009 */
[----:B------:R-:W-:Y:S01]  /*0800*/  MOV R0, 0x830 ;  /* 0x0000083000007802 */ /* 0x000fe20000000f00 */
[----:B------:R-:W-:-:S07]  /*0810*/  IMAD.MOV.U32 R23, RZ, RZ, R15 ;  /* 0x000000ffff177224 */ /* 0x000fce00078e000f */
[----:B------:R-:W-:Y:S05]  /*0820*/  CALL.REL.NOINC `($__internal_10_$__cuda_sm20_div_rn_f64_full) ;  /* 0x0000000000c87944 */ /* 0x000fea0003c00000 */
[----:B------:R-:W-:Y:S02]  /*0830*/  IMAD.MOV.U32 R10, RZ, RZ, R18 ;  /* 0x000000ffff0a7224 */ /* 0x000fe400078e0012 */
[----:B------:R-:W-:-:S07]  /*0840*/  IMAD.MOV.U32 R11, RZ, RZ, R19 ;  /* 0x000000ffff0b7224 */ /* 0x000fce00078e0013 */
.L_x_178:
[----:B------:R-:W-:Y:S05]  /*0850*/  BSYNC.RECONVERGENT B0 ;  /* 0x0000000000007941 */ /* 0x000fea0003800200 */
.L_x_177:
[----:B------:R-:W-:Y:S01]  /*0860*/  DADD R16, R16, R10 ;  /* 0x0000000010107229 */ /* 0x000fe2000000000a */
[----:B------:R-:W-:-:S04]  /*0870*/  IMAD.WIDE R8, R2, 0x8, R4 ;  /* 0x0000000802087825 */ /* 0x000fc800078e0204 */
[----:B------:R-:W-:Y:S02]  /*0880*/  IMAD.IADD R2, R3, 0x1, R2 ;  /* 0x0000000103027824 */ /* 0x000fe400078e0202 */
[----:B------:R1:W-:Y:S03]  /*0890*/  STG.E.64 desc[UR6][R8.64], R16 ;  /* 0x0000001008007986 */ /* 0x0003e6000c101b06 */
[----:B------:R-:W-:-:S13]  /*08a0*/  ISETP.GE.AND P0, PT, R2, UR10, PT ;  /* 0x0000000a02007c0c */ /* 0x000fda000bf06270 */
[----:B-1----:R-:W-:Y:S05]  /*08b0*/  @!P0 BRA `(.L_x_179) ;  /* 0xfffffff800088947 */ /* 0x002fea000383ffff */
[----:B------:R-:W-:Y:S05]  /*08c0*/  EXIT ;  /* 0x000000000000794d */ /* 0x000fea0003800000 */
        .weak           $__internal_9_$__cuda_sm20_dblrcp_rn_slowpath_v3
        .type           $__internal_9_$__cuda_sm20_dblrcp_rn_slowpath_v3,@function
        .size           $__internal_9_$__cuda_sm20_dblrcp_rn_slowpath_v3,($__internal_10_$__cuda_sm20_div_rn_f64_full - $__internal_9_$__cuda_sm20_dblrcp_rn_slowpath_v3)
$__internal_9_$__cuda_sm20_dblrcp_rn_slowpath_v3:
        /* <DEDUP_REMOVED lines=24> */
.L_x_183:
        /* <DEDUP_REMOVED lines=10> */
.L_x_181:
[----:B------:R-:W-:Y:S01]  /*0af0*/  LOP3.LUT R21, R19, 0x80000, RZ, 0xfc, !PT ;  /* 0x0008000013157812 */ /* 0x000fe200078efcff */
[----:B------:R-:W-:-:S07]  /*0b00*/  IMAD.MOV.U32 R20, RZ, RZ, R18 ;  /* 0x000000ffff147224 */ /* 0x000fce00078e0012 */
.L_x_182:
[----:B------:R-:W-:Y:S05]  /*0b10*/  BSYNC.RECONVERGENT B1 ;  /* 0x0000000000017941 */ /* 0x000fea0003800200 */
.L_x_180:
[----:B------:R-:W-:Y:S02]  /*0b20*/  IMAD.MOV.U32 R18, RZ, RZ, R0 ;  /* 0x000000ffff127224 */ /* 0x000fe400078e0000 */
[----:B------:R-:W-:-:S04]  /*0b30*/  IMAD.MOV.U32 R19, RZ, RZ, 0x0 ;  /* 0x00000000ff137424 */ /* 0x000fc800078e00ff */
[----:B------:R-:W-:Y:S05]  /*0b40*/  RET.REL.NODEC R18 `(_Z15kernelgpuPaira1IdEvPT_S1_S1_S1_PiS2_S2_S2_S1_S1_S2_iiiiii) ;  /* 0xfffffff4122c7950 */ /* 0x000fea0003c3ffff */
        .weak           $__internal_10_$__cuda_sm20_div_rn_f64_full
        .type           $__internal_10_$__cuda_sm20_div_rn_f64_full,@function
        .size           $__internal_10_$__cuda_sm20_div_rn_f64_full,($_Z15kernelgpuPaira1IdEvPT_S1_S1_S1_PiS2_S2_S2_S1_S1_S2_iiiiii$__internal_accurate_pow - $__internal_10_$__cuda_sm20_div_rn_f64_full)
$__internal_10_$__cuda_sm20_div_rn_f64_full:
[C---:B------:R-:W-:Y:S01]  /*0b50*/  FSETP.GEU.AND P0, PT, |R23|.reuse, 1.469367938527859385e-39, PT ;  /* 0x001000001700780b */ /* 0x040fe20003f0e200 */
[----:B------:R-:W-:Y:S01]  /*0b60*/  IMAD.MOV.U32 R25, RZ, RZ, R11 ;  /* 0x000000ffff197224 */ /* 0x000fe200078e000b */
[----:B------:R-:W-:Y:S01]  /*0b70*/  LOP3.LUT R20, R23, 0x800fffff, RZ, 0xc0, !PT ;  /* 0x800fffff17147812 */ /* 0x000fe200078ec0ff */
[----:B------:R-:W-:Y:S01]  /*0b80*/  IMAD.MOV.U32 R26, RZ, RZ, 0x1 ;  /* 0x00000001ff1a7424 */ /* 0x000fe200078e00ff */
[----:B------:R-:W-:Y:S01]  /*0b90*/  MOV R24, R10 ;  /* 0x0000000a00187202 */ /* 0x000fe20000000f00 */
[----:B------:R-:W-:Y:S01]  /*0ba0*/  BSSY.RECONVERGENT B1, `(.L_x_184) ;  /* 0x0000054000017945 */ /* 0x000fe20003800200 */
[----:B------:R-:W-:Y:S01]  /*0bb0*/  LOP3.LUT R21, R20, 0x3ff00000, RZ, 0xfc, !PT ;  /* 0x3ff0000014157812 */ /* 0x000fe200078efcff */
[----:B------:R-:W-:Y:S01]  /*0bc0*/  IMAD.MOV.U32 R20, RZ, RZ, R22 ;  /* 0x000000ffff147224 */ /* 0x000fe200078e0016 */
[C---:B------:R-:W-:Y:S02]  /*0bd0*/  FSETP.GEU.AND P2, PT, |R25|.reuse, 1.469367938527859385e-39, PT ;  /* 0x001000001900780b */ /* 0x040fe40003f4e200 */
[----:B------:R-:W-:-:S02]  /*0be0*/  LOP3.LUT R10, R25, 0x7ff00000, RZ, 0xc0, !PT ;  /* 0x7ff00000190a7812 */ /* 0x000fc400078ec0ff */
[----:B------:R-:W-:Y:S01]  /*0bf0*/  LOP3.LUT R33, R23, 0x7ff00000, RZ, 0xc0, !PT ;  /* 0x7ff0000017217812 */ /* 0x000fe200078ec0ff */
[----:B------:R-:W-:Y:S02]  /*0c00*/  @!P0 DMUL R20, R22, 8.98846567431157953865e+307 ;  /* 0x7fe0000016148828 */ /* 0x000fe40000000000 */
[----:B------:R-:W-:Y:S01]  /*0c10*/  IMAD.MOV.U32 R32, RZ, RZ, R10 ;  /* 0x000000ffff207224 */ /* 0x000fe200078e000a */
[----:B------:R-:W-:-:S03]  /*0c20*/  ISETP.GE.U32.AND P1, PT, R10, R33, PT ;  /* 0x000000210a00720c */ /* 0x000fc60003f26070 */
[----:B------:R-:W0:Y:S02]  /*0c30*/  MUFU.RCP64H R27, R21 ;  /* 0x00000015001b7308 */ /* 0x000e240000001800 */
[----:B------:R-:W-:Y:S01]  /*0c40*/  @!P2 LOP3.LUT R11, R23, 0x7ff00000, RZ, 0xc0, !PT ;  /* 0x7ff00000170ba812 */ /* 0x000fe200078ec0ff */
[----:B------:R-:W-:Y:S01]  /*0c50*/  @!P2 IMAD.MOV.U32 R28, RZ, RZ, RZ ;  /* 0x000000ffff1ca224 */ /* 0x000fe200078e00ff */
[----:B------:R-:W-:Y:S02]  /*0c60*/  @!P0 LOP3.LUT R33, R21, 0x7ff00000, RZ, 0xc0, !PT ;  /* 0x7ff0000015218812 */ /* 0x000fe400078ec0ff */
[----:B------:R-:W-:Y:S01]  /*0c70*/  @!P2 ISETP.GE.U32.AND P3, PT, R10, R11, PT ;  /* 0x0000000b0a00a20c */ /* 0x000fe20003f66070 */
[----:B------:R-:W-:Y:S02]  /*0c80*/  IMAD.MOV.U32 R11, RZ, RZ, 0x1ca00000 ;  /* 0x1ca00000ff0b7424 */ /* 0x000fe400078e00ff */
[----:B------:R-:W-:-:S03]  /*0c90*/  VIADD R34, R33, 0xffffffff ;  /* 0xffffffff21227836 */ /* 0x000fc60000000000 */
[----:B------:R-:W-:-:S04]  /*0ca0*/  @!P2 SEL R29, R11, 0x63400000, !P3 ;  /* 0x634000000b1da807 */ /* 0x000fc80005800000 */
[----:B------:R-:W-:Y:S01]  /*0cb0*/  @!P2 LOP3.LUT R29, R29, 0x80000000, R25, 0xf8, !PT ;  /* 0x800000001d1da812 */ /* 0x000fe200078ef819 */
[----:B0-----:R-:W-:-:S03]  /*0cc0*/  DFMA R18, R26, -R20, 1 ;  /* 0x3ff000001a12742b */ /* 0x001fc60000000814 */
[----:B------:R-:W-:-:S05]  /*0cd0*/  @!P2 LOP3.LUT R29, R29, 0x100000, RZ, 0xfc, !PT ;  /* 0x001000001d1da812 */ /* 0x000fca00078efcff */
[----:B------:R-:W-:-:S08]  /*0ce0*/  DFMA R18, R18, R18, R18 ;  /* 0x000000121212722b */ /* 0x000fd00000000012 */
[----:B------:R-:W-:Y:S01]  /*0cf0*/  DFMA R26, R26, R18, R26 ;  /* 0x000000121a1a722b */ /* 0x000fe2000000001a */
[----:B------:R-:W-:Y:S01]  /*0d00*/  SEL R19, R11, 0x63400000, !P1 ;  /* 0x634000000b137807 */ /* 0x000fe20004800000 */
[----:B------:R-:W-:-:S03]  /*0d10*/  IMAD.MOV.U32 R18, RZ, RZ, R24 ;  /* 0x000000ffff127224 */ /* 0x000fc600078e0018 */
[----:B------:R-:W-:-:S03]  /*0d20*/  LOP3.LUT R19, R19, 0x800fffff, R25, 0xf8, !PT ;  /* 0x800fffff13137812 */ /* 0x000fc600078ef819 */
[----:B------:R-:W-:-:S03]  /*0d30*/  DFMA R30, R26, -R20, 1 ;  /* 0x3ff000001a1e742b */ /* 0x000fc60000000814 */
[----:B------:R-:W-:-:S05]  /*0d40*/  @!P2 DFMA R18, R18, 2, -R28 ;  /* 0x400000001212a82b */ /* 0x000fca000000081c */
        /* <DEDUP_REMOVED lines=9> */
[----:B------:R-:W-:Y:S01]  /*0de0*/  LOP3.LUT R25, R23, 0x7ff00000, RZ, 0xc0, !PT ;  /* 0x7ff0000017197812 */ /* 0x000fe200078ec0ff */
[----:B------:R-:W-:-:S03]  /*0df0*/  IMAD.MOV.U32 R26, RZ, RZ, RZ ;  /* 0x000000ffff1a7224 */ /* 0x000fc600078e00ff */
[CC--:B------:R-:W-:Y:S02]  /*0e00*/  VIADDMNMX R24, R10.reuse, -R25.reuse, 0xb9600000, !PT ;  /* 0xb96000000a187446 */ /* 0x0c0fe40007800919 */
[----:B------:R-:W-:Y:S02]  /*0e10*/  ISETP.GE.U32.AND P0, PT, R10, R25, PT ;  /* 0x000000190a00720c */ /* 0x000fe40003f06070 */
[----:B------:R-:W-:Y:S02]  /*0e20*/  VIMNMX R24, PT, PT, R24, 0x46a00000, PT ;  /* 0x46a0000018187848 */ /* 0x000fe40003fe0100 */
[----:B------:R-:W-:-:S05]  /*0e30*/  SEL R11, R11, 0x63400000, !P0 ;  /* 0x634000000b0b7807 */ /* 0x000fca0004000000 */
[----:B------:R-:W-:-:S04]  /*0e40*/  IMAD.IADD R24, R24, 0x1, -R11 ;  /* 0x0000000118187824 */ /* 0x000fc800078e0a0b */
        /* <DEDUP_REMOVED lines=10> */
[----:B------:R-:W-:Y:S01]  /*0ef0*/  IADD3 R19, PT, PT, -R24, RZ, RZ ;  /* 0x000000ff18137210 */ /* 0x000fe20007ffe1ff */
[----:B------:R-:W-:Y:S01]  /*0f00*/  IMAD.MOV.U32 R18, RZ, RZ, RZ ;  /* 0x000000ffff127224 */ /* 0x000fe200078e00ff */
[----:B------:R-:W-:-:S05]  /*0f10*/  DMUL.RP R26, R28, R26 ;  /* 0x0000001a1c1a7228 */ /* 0x000fca0000008000 */
[----:B------:R-:W-:-:S05]  /*0f20*/  DFMA R18, R10, -R18, R28 ;  /* 0x800000120a12722b */ /* 0x000fca000000001c */
[----:B------:R-:W-:Y:S02]  /*0f30*/  LOP3.LUT R23, R27, R23, RZ, 0x3c, !PT ;  /* 0x000000171b177212 */ /* 0x000fe400078e3cff */
[----:B------:R-:W-:-:S04]  /*0f40*/  IADD3 R18, PT, PT, -R24, -0x43300000, RZ ;  /* 0xbcd0000018127810 */ /* 0x000fc80007ffe1ff */
[----:B------:R-:W-:-:S04]  /*0f50*/  FSETP.NEU.AND P0, PT, |R19|, R18, PT ;  /* 0x000000121300720b */ /* 0x000fc80003f0d200 */
[----:B------:R-:W-:Y:S02]  /*0f60*/  FSEL R10, R26, R10, !P0 ;  /* 0x0000000a1a0a7208 */ /* 0x000fe40004000000 */
[----:B------:R-:W-:Y:S01]  /*0f70*/  FSEL R11, R23, R11, !P0 ;  /* 0x0000000b170b7208 */ /* 0x000fe20004000000 */
[----:B------:R-:W-:Y:S06]  /*0f80*/  BRA `(.L_x_186) ;  /* 0x0000000000547947 */ /* 0x000fec0003800000 */
.L_x_185:
        /* <DEDUP_REMOVED lines=16> */
.L_x_188:
[----:B------:R-:W-:Y:S01]  /*1090*/  LOP3.LUT R11, R23, 0x80000, RZ, 0xfc, !PT ;  /* 0x00080000170b7812 */ /* 0x000fe200078efcff */
[----:B------:R-:W-:Y:S01]  /*10a0*/  IMAD.MOV.U32 R10, RZ, RZ, R22 ;  /* 0x000000ffff0a7224 */ /* 0x000fe200078e0016 */
[----:B------:R-:W-:Y:S06]  /*10b0*/  BRA `(.L_x_186) ;  /* 0x0000000000087947 */ /* 0x000fec0003800000 */
.L_x_187:
[----:B------:R-:W-:Y:S01]  /*10c0*/  LOP3.LUT R11, R25, 0x80000, RZ, 0xfc, !PT ;  /* 0x00080000190b7812 */ /* 0x000fe200078efcff */
[----:B------:R-:W-:-:S07]  /*10d0*/  IMAD.MOV.U32 R10, RZ, RZ, R24 ;  /* 0x000000ffff0a7224 */ /* 0x000fce00078e0018 */
.L_x_186:
[----:B------:R-:W-:Y:S05]  /*10e0*/  BSYNC.RECONVERGENT B1 ;  /* 0x0000000000017941 */ /* 0x000fea0003800200 */
.L_x_184:
[----:B------:R-:W-:Y:S02]  /*10f0*/  IMAD.MOV.U32 R18, RZ, RZ, R10 ;  /* 0x000000ffff127224 */ /* 0x000fe400078e000a */
[----:B------:R-:W-:Y:S02]  /*1100*/  IMAD.MOV.U32 R19, RZ, RZ, R11 ;  /* 0x000000ffff137224 */ /* 0x000fe400078e000b */
[----:B------:R-:W-:Y:S02]  /*1110*/  IMAD.MOV.U32 R10, RZ, RZ, R0 ;  /* 0x000000ffff0a7224 */ /* 0x000fe400078e0000 */
[----:B------:R-:W-:-:S04]  /*1120*/  IMAD.MOV.U32 R11, RZ, RZ, 0x0 ;  /* 0x00000000ff0b7424 */ /* 0x000fc800078e00ff */
[----:B------:R-:W-:Y:S05]  /*1130*/  RET.REL.NODEC R10 `(_Z15kernelgpuPaira1IdEvPT_S1_S1_S1_PiS2_S2_S2_S1_S1_S2_iiiiii) ;  /* 0xffffffec0ab07950 */ /* 0x000fea0003c3ffff */
        .type           $_Z15kernelgpuPaira1IdEvPT_S1_S1_S1_PiS2_S2_S2_S1_S1_S2_iiiiii$__internal_accurate_pow,@function
        .size           $_Z15kernelgpuPaira1IdEvPT_S1_S1_S1_PiS2_S2_S2_S1_S1_S2_iiiiii$__internal_accurate_pow,(.L_x_207 - $_Z15kernelgpuPaira1IdEvPT_S1_S1_S1_PiS2_S2_S2_S1_S1_S2_iiiiii$__internal_accurate_pow)
$_Z15kernelgpuPaira1IdEvPT_S1_S1_S1_PiS2_S2_S2_S1_S1_S2_iiiiii$__internal_accurate_pow:
[----:B------:R-:W-:Y:S01]  /*1140*/  DADD R16, -RZ, |R12| ;  /* 0x00000000ff107229 */ /* 0x000fe2000000050c */
[----:B------:R-:W-:Y:S01]  /*1150*/  IMAD.MOV.U32 R24, RZ, RZ, RZ ;  /* 0x000000ffff187224 */ /* 0x000fe200078e00ff */
[----:B------:R-:W-:Y:S01]  /*1160*/  UMOV UR4, 0x7d2cafe2 ;  /* 0x7d2cafe200047882 */ /* 0x000fe20000000000 */
[----:B------:R-:W-:Y:S01]  /*1170*/  IMAD.MOV.U32 R30, RZ, RZ, 0x41ad3b5a ;  /* 0x41ad3b5aff1e7424 */ /* 0x000fe200078e00ff */
[----:B------:R-:W-:Y:S01]  /*1180*/  UMOV UR5, 0x3eb0f5ff ;  /* 0x3eb0f5ff00057882 */ /* 0x000fe20000000000 */
[----:B------:R-:W-:Y:S01]  /*1190*/  IMAD.MOV.U32 R31, RZ, RZ, 0x3ed0f5d2 ;  /* 0x3ed0f5d2ff1f7424 */ /* 0x000fe200078e00ff */
[----:B------:R-:W-:Y:S01]  /*11a0*/  UMOV UR8, 0x3b39803f ;  /* 0x3b39803f00087882 */ /* 0x000fe20000000000 */
[----:B------:R-:W-:-:S03]  /*11b0*/  UMOV UR9, 0x3c7abc9e ;  /* 0x3c7abc9e00097882 */ /* 0x000fc60000000000 */
[----:B------:R-:W-:Y:S02]  /*11c0*/  ISETP.GT.U32.AND P0, PT, R17, 0xfffff, PT ;  /* 0x000fffff1100780c */ /* 0x000fe40003f04070 */
[----:B------:R-:W-:-:S11]  /*11d0*/  MOV R20, R17 ;  /* 0x0000001100147202 */ /* 0x000fd60000000f00 */
[----:B------:R-:W-:-:S10]  /*11e0*/  @!P0 DMUL R18, R16, 1.80143985094819840000e+16 ;  /* 0x4350000010128828 */ /* 0x000fd40000000000 */
[----:B------:R-:W-:Y:S02]  /*11f0*/  @!P0 IMAD.MOV.U32 R20, RZ, RZ, R19 ;  /* 0x000000ffff148224 */ /* 0x000fe400078e0013 */
[----:B------:R-:W-:-:S03]  /*1200*/  @!P0 IMAD.MOV.U32 R16, RZ, RZ, R18 ;  /* 0x000000ffff108224 */ /* 0x000fc600078e0012 */
[----:B------:R-:W-:Y:S01]  /*1210*/  LOP3.LUT R20, R20, 0x800fffff, RZ, 0xc0, !PT ;  /* 0x800fffff14147812 */ /* 0x000fe200078ec0ff */
[----:B------:R-:W-:Y:S01]  /*1220*/  IMAD.MOV.U32 R22, RZ, RZ, R16 ;  /* 0x000000ffff167224 */ /* 0x000fe200078e0010 */
[----:B------:R-:W-:Y:S02]  /*1230*/  SHF.R.U32.HI R16, RZ, 0x14, R17 ;  /* 0x00000014ff107819 */ /* 0x000fe40000011611 */
[----:B------:R-:W-:Y:S02]  /*1240*/  LOP3.LUT R23, R20, 0x3ff00000, RZ, 0xfc, !PT ;  /* 0x3ff0000014177812 */ /* 0x000fe400078efcff */
[----:B------:R-:W-:Y:S01]  /*1250*/  @!P0 LEA.HI R16, R19, 0xffffffca, RZ, 0xc ;  /* 0xffffffca13108811 */ /* 0x000fe200078f60ff */
[----:B------:R-:W-:Y:S01]  /*1260*/  HFMA2 R19, -RZ, RZ, 3.59375, 0 ;  /* 0x43300000ff137431 */ /* 0x000fe200000001ff */
[----:B------:R-:W-:-:S03]  /*1270*/  ISETP.GE.U32.AND P1, PT, R23, 0x3ff6a09f, PT ;  /* 0x3ff6a09f1700780c */ /* 0x000fc60003f26070 */
[----:B------:R-:W-:-:S10]  /*1280*/  VIADD R18, R16, 0xfffffc01 ;  /* 0xfffffc0110127836 */ /* 0x000fd40000000000 */
        /* <DEDUP_REMOVED lines=31> */
[----:B------:R-:W-:-:S06]  /*1480*/  UMOV UR5, 0x3f899999 ;  /* 0x3f89999900057882 */ /* 0x000fcc0000000000 */
[----:B------:R-:W-:Y:S01]  /*1490*/  DFMA R30, R28, R26, UR4 ;  /* 0x000000041c1e7e2b */ /* 0x000fe2000800001a */
[----:B------:R-:W-:Y:S01]  /*14a0*/  UMOV UR4, 0x55555555 ;  /* 0x5555555500047882 */ /* 0x000fe20000000000 */
[----:B------:R-:W-:Y:S01]  /*14b0*/  UMOV UR5, 0x3fb55555 ;  /* 0x3fb5555500057882 */ /* 0x000fe20000000000 */
[----:B------:R-:W-:-:S05]  /*14c0*/  DMUL R26, R20, R20 ;  /* 0x00000014141a7228 */ /* 0x000fca0000000000 */
[----:B------:R-:W-:-:S08]  /*14d0*/  DFMA R22, R28, R30, UR4 ;  /* 0x000000041c167e2b */ /* 0x000fd0000800001e */
[----:B------:R-:W-:Y:S01]  /*14e0*/  DADD R32, -R22, UR4 ;  /* 0x0000000416207e29 */ /* 0x000fe20008000100 */
[----:B------:R-:W-:Y:S01]  /*14f0*/  UMOV UR4, 0xb9e7b0 ;  /* 0x00b9e7b000047882 */ /* 0x000fe20000000000 */
[----:B------:R-:W-:-:S06]  /*1500*/  UMOV UR5, 0x3c46a4cb ;  /* 0x3c46a4cb00057882 */ /* 0x000fcc0000000000 */
[----:B------:R-:W-:Y:S02]  /*1510*/  DFMA R32, R28, R30, R32 ;  /* 0x0000001e1c20722b */ /* 0x000fe40000000020 */
[----:B------:R-:W-:Y:S01]  /*1520*/  DFMA R28, R20, R20, -R26 ;  /* 0x00000014141c722b */ /* 0x000fe2000000081a */
[----:B------:R-:W-:Y:S02]  /*1530*/  VIADD R31, R25, 0x100000 ;  /* 0x00100000191f7836 */ /* 0x000fe40000000000 */
[----:B------:R-:W-:-:S03]  /*1540*/  IMAD.MOV.U32 R30, RZ, RZ, R24 ;  /* 0x000000ffff1e7224 */ /* 0x000fc600078e0018 */
[----:B------:R-:W-:Y:S01]  /*1550*/  DADD R32, R32, -UR4 ;  /* 0x8000000420207e29 */ /* 0x000fe20008000000 */
[----:B------:R-:W-:Y:S01]  /*1560*/  UMOV UR4, 0x80000000 ;  /* 0x8000000000047882 */ /* 0x000fe20000000000 */
[----:B------:R-:W-:Y:S01]  /*1570*/  UMOV UR5, 0x43300000 ;  /* 0x4330000000057882 */ /* 0x000fe20000000000 */
[C---:B------:R-:W-:Y:S02]  /*1580*/  DFMA R28, R20.reuse, R30, R28 ;  /* 0x0000001e141c722b */ /* 0x040fe4000000001c */
[----:B------:R-:W-:Y:S02]  /*1590*/  DMUL R30, R20, R26 ;  /* 0x0000001a141e7228 */ /* 0x000fe40000000000 */
[----:B------:R-:W-:Y:S01]  /*15a0*/  DADD R18, R18, -UR4 ;  /* 0x8000000412127e29 */ /* 0x000fe20008000000 */
[----:B------:R-:W-:Y:S01]  /*15b0*/  UMOV UR4, 0xfefa39ef ;  /* 0xfefa39ef00047882 */ /* 0x000fe20000000000 */
[----:B------:R-:W-:-:S04]  /*15c0*/  UMOV UR5, 0x3fe62e42 ;  /* 0x3fe62e4200057882 */ /* 0x000fc80000000000 */
        /* <DEDUP_REMOVED lines=30> */
[----:B------:R-:W-:-:S08]  /*17b0*/  DFMA R22, R18, 12, -R16 ;  /* 0x402800001216782b */ /* 0x000fd00000000810 */
[----:B------:R-:W-:Y:S01]  /*17c0*/  DFMA R22, R20, 12, R22 ;  /* 0x402800001416782b */ /* 0x000fe20000000016 */
        /* <DEDUP_REMOVED lines=53> */
[----:B------:R-:W-:-:S05]  /*1b20*/  SHF.R.S32.HI R17, RZ, 0x1, R16 ;  /* 0x00000001ff117819 */ /* 0x000fca0000011410 */
[----:B------:R-:W-:Y:S02]  /*1b30*/  IMAD.IADD R16, R20, 0x1, -R17 ;  /* 0x0000000114107824 */ /* 0x000fe400078e0a11 */
[----:B------:R-:W-:-:S03]  /*1b40*/  IMAD R25, R17, 0x100000, R25 ;  /* 0x0010000011197824 */ /* 0x000fc600078e0219 */
[----:B------:R-:W-:Y:S01]  /*1b50*/  LEA R17, R16, 0x3ff00000, 0x14 ;  /* 0x3ff0000010117811 */ /* 0x000fe200078ea0ff */
[----:B------:R-:W-:-:S06]  /*1b60*/  IMAD.MOV.U32 R16, RZ, RZ, RZ ;  /* 0x000000ffff107224 */ /* 0x000fcc00078e00ff */
[----:B------:R-:W-:-:S11]  /*1b70*/  DMUL R16, R24, R16 ;  /* 0x0000001018107228 */ /* 0x000fd60000000000 */
.L_x_189:
[----:B------:R-:W-:Y:S02]  /*1b80*/  DFMA R22, R22, R16, R16 ;  /* 0x000000101616722b */ /* 0x000fe40000000010 */
[----:B------:R-:W-:-:S08]  /*1b90*/  DSETP.NEU.AND P0, PT, |R16|, +INF , PT ;  /* 0x7ff000001000742a */ /* 0x000fd00003f0d200 */
[----:B------:R-:W-:Y:S01]  /*1ba0*/  FSEL R18, R16, R22, !P0 ;  /* 0x0000001610127208 */ /* 0x000fe20004000000 */
[----:B------:R-:W-:Y:S01]  /*1bb0*/  IMAD.MOV.U32 R16, RZ, RZ, R0 ;  /* 0x000000ffff107224 */ /* 0x000fe200078e0000 */
[----:B------:R-:W-:Y:S01]  /*1bc0*/  FSEL R22, R17, R23, !P0 ;  /* 0x0000001711167208 */ /* 0x000fe20004000000 */
[----:B------:R-:W-:-:S04]  /*1bd0*/  IMAD.MOV.U32 R17, RZ, RZ, 0x0 ;  /* 0x00000000ff117424 */ /* 0x000fc800078e00ff */
[----:B------:R-:W-:Y:S05]  /*1be0*/  RET.REL.NODEC R16 `(_Z15kernelgpuPaira1IdEvPT_S1_S1_S1_PiS2_S2_S2_S1_S1_S2_iiiiii) ;  /* 0xffffffe410047950 */ /* 0x000fea0003c3ffff */
.L_x_190:
        /* <DEDUP_REMOVED lines=9> */
.L_x_207:


//--------------------- .nv.shared.reserved.0     --------------------------
	.section	.nv.shared.reserved.0,"aw",@nobits
	.weak		__nv_reservedSMEM_offset_0_alias
	.size		__nv_reservedSMEM_offset_0_alias, 0, 64
	.other		__nv_reservedSMEM_offset_0_alias,@"STO_CUDA_RESERVED_SHARED STV_DEFAULT"
__nv_reservedSMEM_offset_0_alias:
	.zero		0
	.zero		64


//--------------------- .nv.constant0._Z15kernelgpuPaira3IfEvPT_S1_S1_S1_PiS2_S2_S2_S1_S1_S2_iiiiii --------------------------
	.section	.nv.constant0._Z15kernelgpuPaira3IfEvPT_S1_S1_S1_PiS2_S2_S2_S1_S1_S2_iiiiii,"a",@progbits
	.sectionflags	@""
	.align	4
.nv.constant0._Z15kernelgpuPaira3IfEvPT_S1_S1_S1_PiS2_S2_S2_S1_S1_S2_iiiiii:
	.zero		1008


//--------------------- .nv.constant0._Z15kernelgpuPaira2IfEvPT_S1_S1_S1_PiS2_S2_S2_S1_S1_S2_iiiiii --------------------------
	.section	.nv.constant0._Z15kernelgpuPaira2IfEvPT_S1_S1_S1_PiS2_S2_S2_S1_S1_S2_iiiiii,"a",@progbits
	.sectionflags	@""
	.align	4
.nv.constant0._Z15kernelgpuPaira2IfEvPT_S1_S1_S1_PiS2_S2_S2_S1_S1_S2_iiiiii:
	.zero		1008


//--------------------- .nv.constant0._Z15kernelgpuPaira1IfEvPT_S1_S1_S1_PiS2_S2_S2_S1_S1_S2_iiiiii --------------------------
	.section	.nv.constant0._Z15kernelgpuPaira1IfEvPT_S1_S1_S1_PiS2_S2_S2_S1_S1_S2_iiiiii,"a",@progbits
	.sectionflags	@""
	.align	4
.nv.constant0._Z15kernelgpuPaira1IfEvPT_S1_S1_S1_PiS2_S2_S2_S1_S1_S2_iiiiii:
	.zero		1008


//--------------------- .nv.constant0._Z15kernelgpuPaira3IdEvPT_S1_S1_S1_PiS2_S2_S2_S1_S1_S2_iiiiii --------------------------
	.section	.nv.constant0._Z15kernelgpuPaira3IdEvPT_S1_S1_S1_PiS2_S2_S2_S1_S1_S2_iiiiii,"a",@progbits
	.sectionflags	@""
	.align	4
.nv.constant0._Z15kernelgpuPaira3IdEvPT_S1_S1_S1_PiS2_S2_S2_S1_S1_S2_iiiiii:
	.zero		1008


//--------------------- .nv.constant0._Z15kernelgpuPaira2IdEvPT_S1_S1_S1_PiS2_S2_S2_S1_S1_S2_iiiiii --------------------------
	.section	.nv.constant0._Z15kernelgpuPaira2IdEvPT_S1_S1_S1_PiS2_S2_S2_S1_S1_S2_iiiiii,"a",@progbits
	.sectionflags	@""
	.align	4
.nv.constant0._Z15kernelgpuPaira2IdEvPT_S1_S1_S1_PiS2_S2_S2_S1_S1_S2_iiiiii:
	.zero		1008


//--------------------- .nv.constant0._Z15kernelgpuPaira1IdEvPT_S1_S1_S1_PiS2_S2_S2_S1_S1_S2_iiiiii --------------------------
	.section	.nv.constant0._Z15kernelgpuPaira1IdEvPT_S1_S1_S1_PiS2_S2_S2_S1_S1_S2_iiiiii,"a",@progbits
	.sectionflags	@""
	.align	4
.nv.constant0._Z15kernelgpuPaira1IdEvPT_S1_S1_S1_PiS2_S2_S2_S1_S1_S2_iiiiii:
	.zero		1008


//--------------------- SYMBOLS --------------------------

	.type		.nv.reservedSmem.offset0,@object
	.size		.nv.reservedSmem.offset0,0x4
